// auto-generated by cutlass_sweep.fmha — config: {"arch": "sm_100", "direction": "fwd", "dtype": "fp16", "head_dim": 16, "mask": "residual", "schedule": "persistent", "tile_kv": 128, "tile_q": 256}
#include "cutlass/cutlass.h"
#include "cute/tensor.hpp"
#include "cutlass/device_kernel.h"
#include "cutlass/kernel_hardware_info.h"
#include "77_blackwell_fmha/collective/fmha_fusion.hpp"
#include "77_blackwell_fmha/collective/sm100_fmha_load_tma_warpspecialized.hpp"
#include "77_blackwell_fmha/collective/sm100_fmha_fwd_mainloop_tma_warpspecialized.hpp"
#include "77_blackwell_fmha/collective/sm100_fmha_fwd_epilogue_tma_warpspecialized.hpp"
#include "77_blackwell_fmha/kernel/fmha_tile_scheduler.hpp"
#include "77_blackwell_fmha/kernel/sm100_fmha_fwd_kernel_tma_warpspecialized.hpp"

using namespace cute;
using Element    = cutlass::half_t;
using ElementOut = cutlass::half_t;
using TileShape  = Shape<_256, _128, _16>;

using ProblemShape = cute::tuple<int, int, int, cute::tuple<cute::tuple<int, int>, int>>;
using StrideQ   = cute::tuple<int, _1, cute::tuple<cute::tuple<int, int>, int>>;
using StrideK   = cute::tuple<int, _1, cute::tuple<cute::tuple<_0, int>, int>>;
using StrideV   = StrideK;
using StrideO   = StrideQ;
using StrideLSE = cute::tuple<_1, cute::tuple<cute::tuple<int, int>, int>>;

using TileScheduler = std::conditional_t<
    cute::true_type::value,
    cutlass::fmha::kernel::PersistentTileScheduler,
    cutlass::fmha::kernel::IndividualTileScheduler>;

using Mainloop = cutlass::fmha::collective::Sm100FmhaFwdMainloopTmaWarpspecialized<
    Element, float, float, TileShape, StrideQ, StrideK, StrideV,
    cutlass::fmha::collective::ResidualMask>;

using Kernel = cutlass::fmha::kernel::Sm100FmhaFwdKernelTmaWarpspecialized<
    ProblemShape, Mainloop,
    cutlass::fmha::collective::Sm100FmhaFwdEpilogueTmaWarpspecialized<
        ElementOut, float, typename Mainloop::TileShapePV, StrideO, StrideLSE>,
    TileScheduler>;

auto* _anchor = &cutlass::device_kernel<Kernel>;


// ===== COMPILED SASS (sm_100a) =====

	.target	sm_100a

	.elftype	@"ET_EXEC"


//--------------------- .note.nv.tkinfo           --------------------------
	.section	.note.nv.tkinfo,"",@"SHT_NOTE"
	.sectionflags	@"SHF_NOTE_NV_TKINFO"
	.tkinfo
        /*0018*/ 	.word	0x00000002
        /*0030*/ 	.string	""
        /*0030*/ 	.string	"ptxas"
        /*0030*/ 	.string	"Cuda compilation tools, release 13.0, V13.0.88"
        /*0030*/ 	.string	"Build cuda_13.0.r13.0/compiler.36424714_0"
        /*0030*/ 	.string	"-arch sm_100a -m 64 "



//--------------------- .note.nv.cuinfo           --------------------------
	.section	.note.nv.cuinfo,"",@"SHT_NOTE"
	.sectionflags	@"SHF_NOTE_NV_CUINFO"
        /*0018*/ 	.short	0x0002
        /*001a*/ 	.short	0x0064
        /*001c*/ 	.short	0x0082
	.zero		2


//--------------------- .nv.info                  --------------------------
	.section	.nv.info,"",@"SHT_CUDA_INFO"
	.align	4


	//----- nvinfo : EIATTR_REGCOUNT
	.align		4
        /*0000*/ 	.byte	0x04, 0x2f
        /*0002*/ 	.short	(.L_34 - .L_33)
	.align		4
.L_33:
        /*0004*/ 	.word	index@(_ZN7cutlass13device_kernelINS_4fmha6kernel36Sm100FmhaFwdKernelTmaWarpspecializedIN4cute5tupleIJiiiNS5_IJNS5_IJiiEEEiEEEEEENS1_10collective38Sm100FmhaFwdMainloopTmaWarpspecializedINS_6half_tEffNS5_IJNS4_1CILi256EEENSC_ILi128EEENSC_ILi16EEEEEENS5_IJiNSC_ILi1EEES7_EEENS5_IJiSH_NS5_IJNS5_IJNSC_ILi0EEEiEEEiEEEEEESM_NS9_12ResidualMaskENS5_IJNSC_ILi2EEESH_SH_EEENSC_ILb0EEEEENS9_38Sm100FmhaFwdEpilogueTmaWarpspecializedISB_fNS5_IJSE_SF_SE_EEESI_NS5_IJSH_S7_EEESQ_EENS2_23PersistentTileSchedulerENS2_41Sm100FmhaCtxKernelWarpspecializedScheduleEEEEEvNT_6ParamsE)
        /*0008*/ 	.word	0x00000080


	//----- nvinfo : EIATTR_FRAME_SIZE
	.align		4
.L_34:
        /*000c*/ 	.byte	0x04, 0x11
        /*000e*/ 	.short	(.L_36 - .L_35)
	.align		4
.L_35:
        /*0010*/ 	.word	index@($__internal_3_$__cuda_sm3x_div_rn_noftz_f32_slowpath)
        /*0014*/ 	.word	0x00000070


	//----- nvinfo : EIATTR_FRAME_SIZE
	.align		4
.L_36:
        /*0018*/ 	.byte	0x04, 0x11
        /*001a*/ 	.short	(.L_38 - .L_37)
	.align		4
.L_37:
        /*001c*/ 	.word	index@($__internal_2_$__cuda_sm10x_tcgen05_guardrail_trap_unallocated_columns_being_dealloced)
        /*0020*/ 	.word	0x00000070


	//----- nvinfo : EIATTR_FRAME_SIZE
	.align		4
.L_38:
        /*0024*/ 	.byte	0x04, 0x11
        /*0026*/ 	.short	(.L_40 - .L_39)
	.align		4
.L_39:
        /*0028*/ 	.word	index@($__internal_1_$__cuda_sm10x_tcgen05_guardrail_trap_phase_invalid_during_alloc)
        /*002c*/ 	.word	0x00000070


	//----- nvinfo : EIATTR_FRAME_SIZE
	.align		4
.L_40:
        /*0030*/ 	.byte	0x04, 0x11
        /*0032*/ 	.short	(.L_42 - .L_41)
	.align		4
.L_41:
        /*0034*/ 	.word	index@($__internal_0_$__cuda_sm10x_tcgen05_guardrail_trap_col_being_dealloced_not_returned_by_alloc)
        /*0038*/ 	.word	0x00000070


	//----- nvinfo : EIATTR_FRAME_SIZE
	.align		4
.L_42:
        /*003c*/ 	.byte	0x04, 0x11
        /*003e*/ 	.short	(.L_44 - .L_43)
	.align		4
.L_43:
        /*0040*/ 	.word	index@(_ZN7cutlass13device_kernelINS_4fmha6kernel36Sm100FmhaFwdKernelTmaWarpspecializedIN4cute5tupleIJiiiNS5_IJNS5_IJiiEEEiEEEEEENS1_10collective38Sm100FmhaFwdMainloopTmaWarpspecializedINS_6half_tEffNS5_IJNS4_1CILi256EEENSC_ILi128EEENSC_ILi16EEEEEENS5_IJiNSC_ILi1EEES7_EEENS5_IJiSH_NS5_IJNS5_IJNSC_ILi0EEEiEEEiEEEEEESM_NS9_12ResidualMaskENS5_IJNSC_ILi2EEESH_SH_EEENSC_ILb0EEEEENS9_38Sm100FmhaFwdEpilogueTmaWarpspecializedISB_fNS5_IJSE_SF_SE_EEESI_NS5_IJSH_S7_EEESQ_EENS2_23PersistentTileSchedulerENS2_41Sm100FmhaCtxKernelWarpspecializedScheduleEEEEEvNT_6ParamsE)
        /*0044*/ 	.word	0x00000070


	//----- nvinfo : EIATTR_MIN_STACK_SIZE
	.align		4
.L_44:
        /*0048*/ 	.byte	0x04, 0x12
        /*004a*/ 	.short	(.L_46 - .L_45)
	.align		4
.L_45:
        /*004c*/ 	.word	index@(_ZN7cutlass13device_kernelINS_4fmha6kernel36Sm100FmhaFwdKernelTmaWarpspecializedIN4cute5tupleIJiiiNS5_IJNS5_IJiiEEEiEEEEEENS1_10collective38Sm100FmhaFwdMainloopTmaWarpspecializedINS_6half_tEffNS5_IJNS4_1CILi256EEENSC_ILi128EEENSC_ILi16EEEEEENS5_IJiNSC_ILi1EEES7_EEENS5_IJiSH_NS5_IJNS5_IJNSC_ILi0EEEiEEEiEEEEEESM_NS9_12ResidualMaskENS5_IJNSC_ILi2EEESH_SH_EEENSC_ILb0EEEEENS9_38Sm100FmhaFwdEpilogueTmaWarpspecializedISB_fNS5_IJSE_SF_SE_EEESI_NS5_IJSH_S7_EEESQ_EENS2_23PersistentTileSchedulerENS2_41Sm100FmhaCtxKernelWarpspecializedScheduleEEEEEvNT_6ParamsE)
        /*0050*/ 	.word	0x00000070
.L_46:


//--------------------- .nv.compat                --------------------------
	.section	.nv.compat,"",@"SHT_CUDA_COMPAT_INFO"
	.align	4
        /*0000*/ 	.byte	0x02, 0x09, 0x01, 0x00, 0x02, 0x02, 0x02, 0x00, 0x02, 0x05, 0x05, 0x00, 0x03, 0x07, 0x01, 0x01
        /*0010*/ 	.byte	0x02, 0x03, 0x01, 0x00, 0x02, 0x06, 0x01, 0x00, 0x04, 0x0b, 0x08, 0x00, 0x01, 0x00, 0x00, 0x00
        /*0020*/ 	.byte	0x00, 0x00, 0x00, 0x00


//--------------------- .nv.info._ZN7cutlass13device_kernelINS_4fmha6kernel36Sm100FmhaFwdKernelTmaWarpspecializedIN4cute5tupleIJiiiNS5_IJNS5_IJiiEEEiEEEEEENS1_10collective38Sm100FmhaFwdMainloopTmaWarpspecializedINS_6half_tEffNS5_IJNS4_1CILi256EEENSC_ILi128EEENSC_ILi16EEEEEENS5_IJiNSC_ILi1EEES7_EEENS5_IJiSH_NS5_IJNS5_IJNSC_ILi0EEEiEEEiEEEEEESM_NS9_12ResidualMaskENS5_IJNSC_ILi2EEESH_SH_EEENSC_ILb0EEEEENS9_38Sm100FmhaFwdEpilogueTmaWarpspecializedISB_fNS5_IJSE_SF_SE_EEESI_NS5_IJSH_S7_EEESQ_EENS2_23PersistentTileSchedulerENS2_41Sm100FmhaCtxKernelWarpspecializedScheduleEEEEEvNT_6ParamsE --------------------------
	.section	.nv.info._ZN7cutlass13device_kernelINS_4fmha6kernel36Sm100FmhaFwdKernelTmaWarpspecializedIN4cute5tupleIJiiiNS5_IJNS5_IJiiEEEiEEEEEENS1_10collective38Sm100FmhaFwdMainloopTmaWarpspecializedINS_6half_tEffNS5_IJNS4_1CILi256EEENSC_ILi128EEENSC_ILi16EEEEEENS5_IJiNSC_ILi1EEES7_EEENS5_IJiSH_NS5_IJNS5_IJNSC_ILi0EEEiEEEiEEEEEESM_NS9_12ResidualMaskENS5_IJNSC_ILi2EEESH_SH_EEENSC_ILb0EEEEENS9_38Sm100FmhaFwdEpilogueTmaWarpspecializedISB_fNS5_IJSE_SF_SE_EEESI_NS5_IJSH_S7_EEESQ_EENS2_23PersistentTileSchedulerENS2_41Sm100FmhaCtxKernelWarpspecializedScheduleEEEEEvNT_6ParamsE,"",@"SHT_CUDA_INFO"
	.sectionflags	@""
	.align	4


	//----- nvinfo : EIATTR_CUDA_API_VERSION
	.align		4
        /*0000*/ 	.byte	0x04, 0x37
        /*0002*/ 	.short	(.L_48 - .L_47)
.L_47:
        /*0004*/ 	.word	0x00000082


	//----- nvinfo : EIATTR_KPARAM_INFO
	.align		4
.L_48:
        /*0008*/ 	.byte	0x04, 0x17
        /*000a*/ 	.short	(.L_50 - .L_49)
.L_49:
        /*000c*/ 	.word	0x00000000
        /*0010*/ 	.short	0x0000
        /*0012*/ 	.short	0x0000
        /*0014*/ 	.byte	0x00, 0xf0, 0x01, 0x18


	//----- nvinfo : EIATTR_AT_ENTRY_FRAGMENTS
	.align		4
.L_50:
        /*0018*/ 	.byte	0x04, 0x4f
        /*001a*/ 	.short	(.L_52 - .L_51)


	//   ....[0]....
.L_51:
        /*001c*/ 	.word	0x00000006


	//----- nvinfo : EIATTR_RESERVED_SMEM_USED
	.align		4
.L_52:
        /*0020*/ 	.byte	0x01, 0x41
	.zero		2


	//----- nvinfo : EIATTR_SPARSE_MMA_MASK
	.align		4
        /*0024*/ 	.byte	0x03, 0x50
        /*0026*/ 	.short	0x0000


	//----- nvinfo : EIATTR_TCGEN05_1CTA_USED
	.align		4
        /*0028*/ 	.byte	0x01, 0x51
	.zero		2


	//----- nvinfo : EIATTR_MAXREG_COUNT
	.align		4
        /*002c*/ 	.byte	0x03, 0x1b
        /*002e*/ 	.short	0x0080


	//----- nvinfo : EIATTR_NUM_BARRIERS
	.align		4
        /*0030*/ 	.byte	0x02, 0x4c
        /*0032*/ 	.byte	0x01
	.zero		1


	//----- nvinfo : EIATTR_EXTERNS
	.align		4
        /*0034*/ 	.byte	0x04, 0x0f
        /*0036*/ 	.short	(.L_54 - .L_53)


	//   ....[0]....
	.align		4
.L_53:
        /*0038*/ 	.word	index@(vprintf)


	//   ....[1]....
	.align		4
        /*003c*/ 	.word	index@(__assertfail)


	//----- nvinfo : EIATTR_ANNOTATIONS
	.align		4
.L_54:
        /*0040*/ 	.byte	0x04, 0x55
        /*0042*/ 	.short	(.L_56 - .L_55)


	//   ....[0]....
.L_55:
        /*0044*/ 	.word	0x00000001
        /*0048*/ 	.byte	0x80, 0xc6, 0x00, 0x00, 0x01, 0x00, 0x00, 0x00, 0xe0, 0xc6, 0x00, 0x00, 0x01, 0x00, 0x00, 0x00
        /* <DEDUP_REMOVED lines=33> */
        /*0268*/ 	.byte	0x30, 0x38, 0x01, 0x00, 0x01, 0x00, 0x00, 0x00, 0x60, 0x3a, 0x01, 0x00


	//----- nvinfo : EIATTR_MERCURY_ISA_VERSION
	.align		4
.L_56:
        /*0274*/ 	.byte	0x03, 0x5f
        /*0276*/ 	.short	0x0101


	//----- nvinfo : EIATTR_INT_WARP_WIDE_INSTR_OFFSETS
	.align		4
        /*0278*/ 	.byte	0x04, 0x31
        /*027a*/ 	.short	(.L_58 - .L_57)


	//   ....[0]....
.L_57:
        /*027c*/ 	.word	0x00017170


	//   ....[1]....
        /*0280*/ 	.word	0x00017190


	//   ....[2]....
        /*0284*/ 	.word	0x000171c0


	//----- nvinfo : EIATTR_COOP_GROUP_MASK_REGIDS
	.align		4
.L_58:
        /*0288*/ 	.byte	0x04, 0x29
        /*028a*/ 	.short	(.L_60 - .L_59)


	//   ....[0]....
.L_59:
        /*028c*/ 	.word	0xffffffff


	//   ....[1]....
        /*0290*/ 	.word	0xffffffff


	//   ....[2]....
        /*0294*/ 	.word	0xffffffff


	//   ....[3]....
        /*0298*/ 	.word	0xffffffff


	//   ....[4]....
        /*029c*/ 	.word	0xffffffff


	//   ....[5]....
        /*02a0*/ 	.word	0xffffffff


	//   ....[6]....
        /*02a4*/ 	.word	0xffffffff


	//   ....[7]....
        /*02a8*/ 	.word	0xffffffff


	//   ....[8]....
        /*02ac*/ 	.word	0xffffffff


	//   ....[9]....
        /*02b0*/ 	.word	0xffffffff


	//   ....[10]....
        /*02b4*/ 	.word	0xffffffff


	//   ....[11]....
        /*02b8*/ 	.word	0xffffffff


	//   ....[12]....
        /*02bc*/ 	.word	0xffffffff


	//   ....[13]....
        /*02c0*/ 	.word	0xffffffff


	//   ....[14]....
        /*02c4*/ 	.word	0xffffffff


	//   ....[15]....
        /*02c8*/ 	.word	0xffffffff


	//   ....[16]....
        /*02cc*/ 	.word	0xffffffff


	//   ....[17]....
        /*02d0*/ 	.word	0xffffffff


	//   ....[18]....
        /*02d4*/ 	.word	0xffffffff


	//----- nvinfo : EIATTR_COOP_GROUP_INSTR_OFFSETS
	.align		4
.L_60:
        /*02d8*/ 	.byte	0x04, 0x28
        /*02da*/ 	.short	(.L_62 - .L_61)


	//   ....[0]....
.L_61:
        /*02dc*/ 	.word	0x00000110


	//   ....[1]....
        /*02e0*/ 	.word	0x000008d0


	//   ....[2]....
        /*02e4*/ 	.word	0x00000b00


	//   ....[3]....
        /*02e8*/ 	.word	0x00000c30


	//   ....[4]....
        /*02ec*/ 	.word	0x00000d70


	//   ....[5]....
        /*02f0*/ 	.word	0x00000fe0


	//   ....[6]....
        /*02f4*/ 	.word	0x000011d0


	//   ....[7]....
        /*02f8*/ 	.word	0x000012e0


	//   ....[8]....
        /*02fc*/ 	.word	0x00001440


	//   ....[9]....
        /*0300*/ 	.word	0x000015a0


	//   ....[10]....
        /*0304*/ 	.word	0x000019f0


	//   ....[11]....
        /*0308*/ 	.word	0x00001c00


	//   ....[12]....
        /*030c*/ 	.word	0x00001c10


	//   ....[13]....
        /*0310*/ 	.word	0x00007810


	//   ....[14]....
        /*0314*/ 	.word	0x00007b90


	//   ....[15]....
        /*0318*/ 	.word	0x00009900


	//   ....[16]....
        /*031c*/ 	.word	0x0000de70


	//   ....[17]....
        /*0320*/ 	.word	0x00017070


	//   ....[18]....
        /*0324*/ 	.word	0x00017290


	//----- nvinfo : EIATTR_REG_RECONFIG
	.align		4
.L_62:
        /*0328*/ 	.byte	0x01, 0x54
	.zero		2


	//----- nvinfo : EIATTR_VRC_CTA_INIT_COUNT
	.align		4
        /*032c*/ 	.byte	0x02, 0x4a
        /*032e*/ 	.byte	0x80
	.zero		1


	//----- nvinfo : EIATTR_SYSCALL_OFFSETS
	.align		4
        /*0330*/ 	.byte	0x04, 0x46
        /*0332*/ 	.short	(.L_64 - .L_63)


	//   ....[0]....
.L_63:
        /*0334*/ 	.word	0x00004380


	//   ....[1]....
        /*0338*/ 	.word	0x00004450


	//   ....[2]....
        /*033c*/ 	.word	0x000044c0


	//   ....[3]....
        /*0340*/ 	.word	0x00004530


	//   ....[4]....
        /*0344*/ 	.word	0x000045a0


	//   ....[5]....
        /*0348*/ 	.word	0x00004640


	//   ....[6]....
        /*034c*/ 	.word	0x00004720


	//   ....[7]....
        /*0350*/ 	.word	0x000047c0


	//   ....[8]....
        /*0354*/ 	.word	0x00004860


	//   ....[9]....
        /*0358*/ 	.word	0x00004900


	//   ....[10]....
        /*035c*/ 	.word	0x00004970


	//   ....[11]....
        /*0360*/ 	.word	0x00004a10


	//   ....[12]....
        /*0364*/ 	.word	0x00004ab0


	//   ....[13]....
        /*0368*/ 	.word	0x00004b20


	//   ....[14]....
        /*036c*/ 	.word	0x00004bc0


	//   ....[15]....
        /*0370*/ 	.word	0x00004c60


	//   ....[16]....
        /*0374*/ 	.word	0x00004d00


	//   ....[17]....
        /*0378*/ 	.word	0x00004da0


	//   ....[18]....
        /*037c*/ 	.word	0x00004e10


	//   ....[19]....
        /*0380*/ 	.word	0x00004eb0


	//   ....[20]....
        /*0384*/ 	.word	0x00004f50


	//   ....[21]....
        /*0388*/ 	.word	0x00004fc0


	//   ....[22]....
        /*038c*/ 	.word	0x00005060


	//   ....[23]....
        /*0390*/ 	.word	0x00005100


	//   ....[24]....
        /*0394*/ 	.word	0x000051a0


	//   ....[25]....
        /*0398*/ 	.word	0x00005240


	//   ....[26]....
        /*039c*/ 	.word	0x000052b0


	//   ....[27]....
        /*03a0*/ 	.word	0x00005350


	//   ....[28]....
        /*03a4*/ 	.word	0x000053f0


	//   ....[29]....
        /*03a8*/ 	.word	0x00005460


	//   ....[30]....
        /*03ac*/ 	.word	0x00005500


	//   ....[31]....
        /*03b0*/ 	.word	0x000055a0


	//   ....[32]....
        /*03b4*/ 	.word	0x00005640


	//   ....[33]....
        /*03b8*/ 	.word	0x000056e0


	//   ....[34]....
        /*03bc*/ 	.word	0x00005780


	//   ....[35]....
        /*03c0*/ 	.word	0x00005820


	//   ....[36]....
        /*03c4*/ 	.word	0x00005890


	//   ....[37]....
        /*03c8*/ 	.word	0x00005930


	//   ....[38]....
        /*03cc*/ 	.word	0x000059d0


	//   ....[39]....
        /*03d0*/ 	.word	0x00005a40


	//   ....[40]....
        /*03d4*/ 	.word	0x00005ae0


	//   ....[41]....
        /*03d8*/ 	.word	0x00005b80


	//   ....[42]....
        /*03dc*/ 	.word	0x00005c20


	//   ....[43]....
        /*03e0*/ 	.word	0x00005cc0


	//   ....[44]....
        /*03e4*/ 	.word	0x00005d30


	//   ....[45]....
        /*03e8*/ 	.word	0x00005dd0


	//   ....[46]....
        /*03ec*/ 	.word	0x00005e70


	//   ....[47]....
        /*03f0*/ 	.word	0x00005ee0


	//   ....[48]....
        /*03f4*/ 	.word	0x00005f70


	//   ....[49]....
        /*03f8*/ 	.word	0x00006010


	//   ....[50]....
        /*03fc*/ 	.word	0x000060b0


	//   ....[51]....
        /*0400*/ 	.word	0x00006150


	//   ....[52]....
        /*0404*/ 	.word	0x000061c0


	//   ....[53]....
        /*0408*/ 	.word	0x00006250


	//   ....[54]....
        /*040c*/ 	.word	0x000062f0


	//   ....[55]....
        /*0410*/ 	.word	0x00006360


	//   ....[56]....
        /*0414*/ 	.word	0x00006400


	//   ....[57]....
        /*0418*/ 	.word	0x000064a0


	//   ....[58]....
        /*041c*/ 	.word	0x00006540


	//   ....[59]....
        /*0420*/ 	.word	0x000065e0


	//   ....[60]....
        /*0424*/ 	.word	0x00009b40


	//   ....[61]....
        /*0428*/ 	.word	0x00009cb0


	//   ....[62]....
        /*042c*/ 	.word	0x00009e20


	//   ....[63]....
        /*0430*/ 	.word	0x00009f90


	//   ....[64]....
        /*0434*/ 	.word	0x0000a520


	//   ....[65]....
        /*0438*/ 	.word	0x0000d020


	//   ....[66]....
        /*043c*/ 	.word	0x0000d320


	//   ....[67]....
        /*0440*/ 	.word	0x0000dd20


	//   ....[68]....
        /*0444*/ 	.word	0x0000e0b0


	//   ....[69]....
        /*0448*/ 	.word	0x0000e220


	//   ....[70]....
        /*044c*/ 	.word	0x0000e390


	//   ....[71]....
        /*0450*/ 	.word	0x0000e500


	//   ....[72]....
        /*0454*/ 	.word	0x000102c0


	//   ....[73]....
        /*0458*/ 	.word	0x00012d40


	//   ....[74]....
        /*045c*/ 	.word	0x00013060


	//   ....[75]....
        /*0460*/ 	.word	0x00013a40


	//----- nvinfo : EIATTR_MBARRIER_INSTR_OFFSETS
	.align		4
.L_64:
        /*0464*/ 	.byte	0x04, 0x39
        /*0466*/ 	.short	(.L_66 - .L_65)


	//   ....[0]....
.L_65:
        /*0468*/ 	.word	0x000009b0
        /*046c*/ 	.word	0x000000ff
        /*0470*/ 	.word	0x00007000
        /*0474*/ 	.short	0x0100
        /*0476*/ 	.byte	0x05
	.zero		1


	//   ....[1]....
        /*0478*/ 	.word	0x000009c0
        /*047c*/ 	.word	0x000000ff
        /*0480*/ 	.word	0x00007010
        /*0484*/ 	.short	0x0100
        /*0486*/ 	.byte	0x05
	.zero		1


	//   ....[2]....
        /*0488*/ 	.word	0x000009d0
        /*048c*/ 	.word	0x000000ff
        /*0490*/ 	.word	0x00007008
        /*0494*/ 	.short	0x0100
        /*0496*/ 	.byte	0x05
	.zero		1


	//   ....[3]....
        /*0498*/ 	.word	0x000009e0
        /*049c*/ 	.word	0x000000ff
        /*04a0*/ 	.word	0x00007018
        /*04a4*/ 	.short	0x0100
        /*04a6*/ 	.byte	0x05
	.zero		1


	//   ....[4]....
        /*04a8*/ 	.word	0x00000bc0
        /*04ac*/ 	.word	0x000000ff
        /*04b0*/ 	.word	0x00007020
        /*04b4*/ 	.short	0x0100
        /*04b6*/ 	.byte	0x05
	.zero		1


	//   ....[5]....
        /*04b8*/ 	.word	0x00000bd0
        /*04bc*/ 	.word	0x000000ff
        /*04c0*/ 	.word	0x00007038
        /*04c4*/ 	.short	0x0100
        /*04c6*/ 	.byte	0x05
	.zero		1


	//   ....[6]....
        /*04c8*/ 	.word	0x00000be0
        /*04cc*/ 	.word	0x000000ff
        /*04d0*/ 	.word	0x00007028
        /*04d4*/ 	.short	0x0100
        /*04d6*/ 	.byte	0x05
	.zero		1


	//   ....[7]....
        /*04d8*/ 	.word	0x00000bf0
        /*04dc*/ 	.word	0x000000ff
        /*04e0*/ 	.word	0x00007040
        /*04e4*/ 	.short	0x0100
        /*04e6*/ 	.byte	0x05
	.zero		1


	//   ....[8]....
        /*04e8*/ 	.word	0x00000c00
        /*04ec*/ 	.word	0x000000ff
        /*04f0*/ 	.word	0x00007030
        /*04f4*/ 	.short	0x0100
        /*04f6*/ 	.byte	0x05
	.zero		1


	//   ....[9]....
        /*04f8*/ 	.word	0x00000c10
        /*04fc*/ 	.word	0x000000ff
        /*0500*/ 	.word	0x00007048
        /*0504*/ 	.short	0x0100
        /*0506*/ 	.byte	0x05
	.zero		1


	//   ....[10]....
        /*0508*/ 	.word	0x00000d40
        /*050c*/ 	.word	0x000000ff
        /*0510*/ 	.word	0x00007050
        /*0514*/ 	.short	0x0100
        /*0516*/ 	.byte	0x06
	.zero		1


	//   ....[11]....
        /*0518*/ 	.word	0x00000d50
        /*051c*/ 	.word	0x000000ff
        /*0520*/ 	.word	0x00007058
        /*0524*/ 	.short	0x0100
        /*0526*/ 	.byte	0x06
	.zero		1


	//   ....[12]....
        /*0528*/ 	.word	0x00000eb0
        /*052c*/ 	.word	0x000000ff
        /*0530*/ 	.word	0x00007060
        /*0534*/ 	.short	0x0100
        /*0536*/ 	.byte	0x07
	.zero		1


	//   ....[13]....
        /*0538*/ 	.word	0x00000ec0
        /*053c*/ 	.word	0x000000ff
        /*0540*/ 	.word	0x00007068
        /*0544*/ 	.short	0x0100
        /*0546*/ 	.byte	0x07
	.zero		1


	//   ....[14]....
        /*0548*/ 	.word	0x000010a0
        /*054c*/ 	.word	0x000000ff
        /*0550*/ 	.word	0x00007070
        /*0554*/ 	.short	0x0100
        /*0556*/ 	.byte	0x06
	.zero		1


	//   ....[15]....
        /*0558*/ 	.word	0x000010b0
        /*055c*/ 	.word	0x000000ff
        /*0560*/ 	.word	0x00007078
        /*0564*/ 	.short	0x0100
        /*0566*/ 	.byte	0x06
	.zero		1


	//   ....[16]....
        /*0568*/ 	.word	0x000012b0
        /*056c*/ 	.word	0x000000ff
        /*0570*/ 	.word	0x00007080
        /*0574*/ 	.short	0x0100
        /*0576*/ 	.byte	0x09
	.zero		1


	//   ....[17]....
        /*0578*/ 	.word	0x000012c0
        /*057c*/ 	.word	0x000000ff
        /*0580*/ 	.word	0x00007088
        /*0584*/ 	.short	0x0100
        /*0586*/ 	.byte	0x09
	.zero		1


	//   ....[18]....
        /*0588*/ 	.word	0x000013f0
        /*058c*/ 	.word	0x000000ff
        /*0590*/ 	.word	0x00007090
        /*0594*/ 	.short	0x0100
        /*0596*/ 	.byte	0x0a
	.zero		1


	//   ....[19]....
        /*0598*/ 	.word	0x00001400
        /*059c*/ 	.word	0x000000ff
        /*05a0*/ 	.word	0x000070a0
        /*05a4*/ 	.short	0x0100
        /*05a6*/ 	.byte	0x0a
	.zero		1


	//   ....[20]....
        /*05a8*/ 	.word	0x00001410
        /*05ac*/ 	.word	0x000000ff
        /*05b0*/ 	.word	0x00007098
        /*05b4*/ 	.short	0x0100
        /*05b6*/ 	.byte	0x0a
	.zero		1


	//   ....[21]....
        /*05b8*/ 	.word	0x00001420
        /*05bc*/ 	.word	0x000000ff
        /*05c0*/ 	.word	0x000070a8
        /*05c4*/ 	.short	0x0100
        /*05c6*/ 	.byte	0x0a
	.zero		1


	//   ....[22]....
        /*05c8*/ 	.word	0x00001550
        /*05cc*/ 	.word	0x000000ff
        /*05d0*/ 	.word	0x000070b0
        /*05d4*/ 	.short	0x0100
        /*05d6*/ 	.byte	0x0a
	.zero		1


	//   ....[23]....
        /*05d8*/ 	.word	0x00001560
        /*05dc*/ 	.word	0x000000ff
        /*05e0*/ 	.word	0x000070c0
        /*05e4*/ 	.short	0x0100
        /*05e6*/ 	.byte	0x0a
	.zero		1


	//   ....[24]....
        /*05e8*/ 	.word	0x00001570
        /*05ec*/ 	.word	0x000000ff
        /*05f0*/ 	.word	0x000070b8
        /*05f4*/ 	.short	0x0100
        /*05f6*/ 	.byte	0x0a
	.zero		1


	//   ....[25]....
        /*05f8*/ 	.word	0x00001580
        /*05fc*/ 	.word	0x000000ff
        /*0600*/ 	.word	0x000070c8
        /*0604*/ 	.short	0x0100
        /*0606*/ 	.byte	0x0a
	.zero		1


	//   ....[26]....
        /*0608*/ 	.word	0x00001680
        /*060c*/ 	.word	0x000000ff
        /*0610*/ 	.word	0x000070d0
        /*0614*/ 	.short	0x0100
        /*0616*/ 	.byte	0x09
	.zero		1


	//   ....[27]....
        /*0618*/ 	.word	0x00001690
        /*061c*/ 	.word	0x000000ff
        /*0620*/ 	.word	0x000070d8
        /*0624*/ 	.short	0x0100
        /*0626*/ 	.byte	0x09
	.zero		1


	//   ....[28]....
        /*0628*/ 	.word	0x00001ce0
        /*062c*/ 	.word	0x000000ff
        /*0630*/ 	.word	0x00007000
        /*0634*/ 	.short	0x010a
        /*0636*/ 	.byte	0x15
	.zero		1


	//   ....[29]....
        /*0638*/ 	.word	0x00001d60
        /*063c*/ 	.word	0x000000ff
        /*0640*/ 	.word	0x00007020
        /*0644*/ 	.short	0x010a
        /*0646*/ 	.byte	0x06
	.zero		1


	//   ....[30]....
        /*0648*/ 	.word	0x00001e20
        /*064c*/ 	.word	0x000000ff
        /*0650*/ 	.word	0x00007058
        /*0654*/ 	.short	0x010a
        /*0656*/ 	.byte	0x15
	.zero		1


	//   ....[31]....
        /*0658*/ 	.word	0x00001f30
        /*065c*/ 	.word	0x000000ff
        /*0660*/ 	.word	0x00007008
        /*0664*/ 	.short	0x010a
        /*0666*/ 	.byte	0x15
	.zero		1


	//   ....[32]....
        /*0668*/ 	.word	0x00001fb0
        /*066c*/ 	.word	0x000000ff
        /*0670*/ 	.word	0x00007068
        /*0674*/ 	.short	0x010a
        /*0676*/ 	.byte	0x15
	.zero		1


	//   ....[33]....
        /*0678*/ 	.word	0x00002110
        /*067c*/ 	.word	0x000000ff
        /*0680*/ 	.word	0x00007020
        /*0684*/ 	.short	0x010a
        /*0686*/ 	.byte	0x04
	.zero		1


	//   ....[34]....
        /*0688*/ 	.word	0x000021c0
        /*068c*/ 	.word	0x000000ff
        /*0690*/ 	.word	0x000070a0
        /*0694*/ 	.short	0x010a
        /*0696*/ 	.byte	0x15
	.zero		1


	//   ....[35]....
        /*0698*/ 	.word	0x00002240
        /*069c*/ 	.word	0x000000ff
        /*06a0*/ 	.word	0x00007058
        /*06a4*/ 	.short	0x010a
        /*06a6*/ 	.byte	0x15
	.zero		1


	//   ....[36]....
        /*06a8*/ 	.word	0x00002890
        /*06ac*/ 	.word	0x000000ff
        /*06b0*/ 	.word	0x00007020
        /*06b4*/ 	.short	0x010a
        /*06b6*/ 	.byte	0x07
	.zero		1


	//   ....[37]....
        /*06b8*/ 	.word	0x00002a00
        /*06bc*/ 	.word	0x000000ff
        /*06c0*/ 	.word	0x000070a8
        /*06c4*/ 	.short	0x010a
        /*06c6*/ 	.byte	0x15
	.zero		1


	//   ....[38]....
        /*06c8*/ 	.word	0x00002a80
        /*06cc*/ 	.word	0x000000ff
        /*06d0*/ 	.word	0x00007068
        /*06d4*/ 	.short	0x010a
        /*06d6*/ 	.byte	0x15
	.zero		1


	//   ....[39]....
        /*06d8*/ 	.word	0x00003120
        /*06dc*/ 	.word	0x000000ff
        /*06e0*/ 	.word	0x00007020
        /*06e4*/ 	.short	0x010a
        /*06e6*/ 	.byte	0x04
	.zero		1


	//   ....[40]....
        /*06e8*/ 	.word	0x000031b0
        /*06ec*/ 	.word	0x000000ff
        /*06f0*/ 	.word	0x000070a0
        /*06f4*/ 	.short	0x010a
        /*06f6*/ 	.byte	0x15
	.zero		1


	//   ....[41]....
        /*06f8*/ 	.word	0x00003240
        /*06fc*/ 	.word	0x000000ff
        /*0700*/ 	.word	0x00007058
        /*0704*/ 	.short	0x010a
        /*0706*/ 	.byte	0x15
	.zero		1


	//   ....[42]....
        /*0708*/ 	.word	0x00003820
        /*070c*/ 	.word	0x000000ff
        /*0710*/ 	.word	0x000070a8
        /*0714*/ 	.short	0x010a
        /*0716*/ 	.byte	0x15
	.zero		1


	//   ....[43]....
        /*0718*/ 	.word	0x000038a0
        /*071c*/ 	.word	0x000000ff
        /*0720*/ 	.word	0x00007068
        /*0724*/ 	.short	0x010a
        /*0726*/ 	.byte	0x15
	.zero		1


	//   ....[44]....
        /*0728*/ 	.word	0x00004280
        /*072c*/ 	.word	0x00000010
        /*0730*/ 	.word	0x000070c0
        /*0734*/ 	.short	0x010a
        /*0736*/ 	.byte	0xff
	.zero		1


	//   ....[45]....
        /*0738*/ 	.word	0x00006c70
        /*073c*/ 	.word	0x00000010
        /*0740*/ 	.word	0x000070b0
        /*0744*/ 	.short	0x0101
        /*0746*/ 	.byte	0xff
	.zero		1


	//   ....[46]....
        /*0748*/ 	.word	0x00006fa0
        /*074c*/ 	.word	0x00000010
        /*0750*/ 	.word	0x000070c8
        /*0754*/ 	.short	0x010a
        /*0756*/ 	.byte	0xff
	.zero		1


	//   ....[47]....
        /*0758*/ 	.word	0x000073a0
        /*075c*/ 	.word	0x00000010
        /*0760*/ 	.word	0x000070b8
        /*0764*/ 	.short	0x0101
        /*0766*/ 	.byte	0xff
	.zero		1


	//   ....[48]....
        /*0768*/ 	.word	0x00007450
        /*076c*/ 	.word	0x00000000
        /*0770*/ 	.word	0x00007070
        /*0774*/ 	.short	0x010a
        /*0776*/ 	.byte	0xff
	.zero		1


	//   ....[49]....
        /*0778*/ 	.word	0x000074e0
        /*077c*/ 	.word	0x00000004
        /*0780*/ 	.word	0x00000000
        /*0784*/ 	.short	0x0101
        /*0786*/ 	.byte	0xff
	.zero		1


	//   ....[50]....
        /*0788*/ 	.word	0x00007530
        /*078c*/ 	.word	0x00000000
        /*0790*/ 	.word	0x00007080
        /*0794*/ 	.short	0x010a
        /*0796*/ 	.byte	0xff
	.zero		1


	//   ....[51]....
        /*0798*/ 	.word	0x00007680
        /*079c*/ 	.word	0x00000000
        /*07a0*/ 	.word	0x00007070
        /*07a4*/ 	.short	0x010a
        /*07a6*/ 	.byte	0xff
	.zero		1


	//   ....[52]....
        /*07a8*/ 	.word	0x000077f0
        /*07ac*/ 	.word	0x00000000
        /*07b0*/ 	.word	0x00007090
        /*07b4*/ 	.short	0x010a
        /*07b6*/ 	.byte	0xff
	.zero		1


	//   ....[53]....
        /*07b8*/ 	.word	0x00007960
        /*07bc*/ 	.word	0x00000002
        /*07c0*/ 	.word	0x00000000
        /*07c4*/ 	.short	0x0101
        /*07c6*/ 	.byte	0xff
	.zero		1


	//   ....[54]....
        /*07c8*/ 	.word	0x000079e0
        /*07cc*/ 	.word	0x00000002
        /*07d0*/ 	.word	0x00000000
        /*07d4*/ 	.short	0x0101
        /*07d6*/ 	.byte	0xff
	.zero		1


	//   ....[55]....
        /*07d8*/ 	.word	0x00007a30
        /*07dc*/ 	.word	0x00000000
        /*07e0*/ 	.word	0x00007080
        /*07e4*/ 	.short	0x010a
        /*07e6*/ 	.byte	0xff
	.zero		1


	//   ....[56]....
        /*07e8*/ 	.word	0x00007b60
        /*07ec*/ 	.word	0x00000000
        /*07f0*/ 	.word	0x00007098
        /*07f4*/ 	.short	0x010a
        /*07f6*/ 	.byte	0xff
	.zero		1


	//   ....[57]....
        /*07f8*/ 	.word	0x00007cc0
        /*07fc*/ 	.word	0x00000004
        /*0800*/ 	.word	0x00000000
        /*0804*/ 	.short	0x0101
        /*0806*/ 	.byte	0xff
	.zero		1


	//   ....[58]....
        /*0808*/ 	.word	0x00007d40
        /*080c*/ 	.word	0x00000002
        /*0810*/ 	.word	0x00000000
        /*0814*/ 	.short	0x0101
        /*0816*/ 	.byte	0xff
	.zero		1


	//   ....[59]....
        /*0818*/ 	.word	0x00007dd0
        /*081c*/ 	.word	0x00000003
        /*0820*/ 	.word	0x00000000
        /*0824*/ 	.short	0x0101
        /*0826*/ 	.byte	0xff
	.zero		1


	//   ....[60]....
        /*0828*/ 	.word	0x00007e20
        /*082c*/ 	.word	0x00000000
        /*0830*/ 	.word	0x00007070
        /*0834*/ 	.short	0x010a
        /*0836*/ 	.byte	0xff
	.zero		1


	//   ....[61]....
        /*0838*/ 	.word	0x00007eb0
        /*083c*/ 	.word	0x00000004
        /*0840*/ 	.word	0x00000000
        /*0844*/ 	.short	0x0101
        /*0846*/ 	.byte	0xff
	.zero		1


	//   ....[62]....
        /*0848*/ 	.word	0x00007f00
        /*084c*/ 	.word	0x00000000
        /*0850*/ 	.word	0x00007090
        /*0854*/ 	.short	0x010a
        /*0856*/ 	.byte	0xff
	.zero		1


	//   ....[63]....
        /*0858*/ 	.word	0x00007f80
        /*085c*/ 	.word	0x00000000
        /*0860*/ 	.word	0x000070c0
        /*0864*/ 	.short	0x010a
        /*0866*/ 	.byte	0xff
	.zero		1


	//   ....[64]....
        /*0868*/ 	.word	0x000088b0
        /*086c*/ 	.word	0x00000002
        /*0870*/ 	.word	0x00000000
        /*0874*/ 	.short	0x0101
        /*0876*/ 	.byte	0xff
	.zero		1


	//   ....[65]....
        /*0878*/ 	.word	0x000088e0
        /*087c*/ 	.word	0x00000000
        /*0880*/ 	.word	0x000070b0
        /*0884*/ 	.short	0x0101
        /*0886*/ 	.byte	0xff
	.zero		1


	//   ....[66]....
        /*0888*/ 	.word	0x00008950
        /*088c*/ 	.word	0x00000000
        /*0890*/ 	.word	0x00007080
        /*0894*/ 	.short	0x010a
        /*0896*/ 	.byte	0xff
	.zero		1


	//   ....[67]....
        /*0898*/ 	.word	0x000089e0
        /*089c*/ 	.word	0x00000029
        /*08a0*/ 	.word	0x00000000
        /*08a4*/ 	.short	0x0101
        /*08a6*/ 	.byte	0xff
	.zero		1


	//   ....[68]....
        /*08a8*/ 	.word	0x00008a20
        /*08ac*/ 	.word	0x00000000
        /*08b0*/ 	.word	0x00007098
        /*08b4*/ 	.short	0x010a
        /*08b6*/ 	.byte	0xff
	.zero		1


	//   ....[69]....
        /*08b8*/ 	.word	0x00008aa0
        /*08bc*/ 	.word	0x00000000
        /*08c0*/ 	.word	0x000070c8
        /*08c4*/ 	.short	0x010a
        /*08c6*/ 	.byte	0xff
	.zero		1


	//   ....[70]....
        /*08c8*/ 	.word	0x00009380
        /*08cc*/ 	.word	0x00000003
        /*08d0*/ 	.word	0x00000000
        /*08d4*/ 	.short	0x0101
        /*08d6*/ 	.byte	0xff
	.zero		1


	//   ....[71]....
        /*08d8*/ 	.word	0x000093b0
        /*08dc*/ 	.word	0x00000000
        /*08e0*/ 	.word	0x000070b8
        /*08e4*/ 	.short	0x0101
        /*08e6*/ 	.byte	0xff
	.zero		1


	//   ....[72]....
        /*08e8*/ 	.word	0x000097a0
        /*08ec*/ 	.word	0x000000ff
        /*08f0*/ 	.word	0x00000000
        /*08f4*/ 	.short	0x010a
        /*08f6*/ 	.byte	0x06
	.zero		1


	//   ....[73]....
        /*08f8*/ 	.word	0x00009a20
        /*08fc*/ 	.word	0x000000ff
        /*0900*/ 	.word	0x00000000
        /*0904*/ 	.short	0x010a
        /*0906*/ 	.byte	0x05
	.zero		1


	//   ....[74]....
        /*0908*/ 	.word	0x0000a650
        /*090c*/ 	.word	0x000000ff
        /*0910*/ 	.word	0x00000000
        /*0914*/ 	.short	0x0101
        /*0916*/ 	.byte	0x04
	.zero		1


	//   ....[75]....
        /*0918*/ 	.word	0x0000a6c0
        /*091c*/ 	.word	0x000000ff
        /*0920*/ 	.word	0x00000000
        /*0924*/ 	.short	0x010a
        /*0926*/ 	.byte	0x29
	.zero		1


	//   ....[76]....
        /*0928*/ 	.word	0x0000aa20
        /*092c*/ 	.word	0x000000ff
        /*0930*/ 	.word	0x00000000
        /*0934*/ 	.short	0x0101
        /*0936*/ 	.byte	0x28
	.zero		1


	//   ....[77]....
        /*0938*/ 	.word	0x0000d420
        /*093c*/ 	.word	0x000000ff
        /*0940*/ 	.word	0x00000000
        /*0944*/ 	.short	0x0101
        /*0946*/ 	.byte	0x05
	.zero		1


	//   ....[78]....
        /*0948*/ 	.word	0x0000d5a0
        /*094c*/ 	.word	0x000000ff
        /*0950*/ 	.word	0x00000000
        /*0954*/ 	.short	0x010a
        /*0956*/ 	.byte	0x06
	.zero		1


	//   ....[79]....
        /*0958*/ 	.word	0x0000dc00
        /*095c*/ 	.word	0x000000ff
        /*0960*/ 	.word	0x00000000
        /*0964*/ 	.short	0x010a
        /*0966*/ 	.byte	0x06
	.zero		1


	//   ....[80]....
        /*0968*/ 	.word	0x0000df90
        /*096c*/ 	.word	0x000000ff
        /*0970*/ 	.word	0x00000000
        /*0974*/ 	.short	0x010a
        /*0976*/ 	.byte	0x04
	.zero		1


	//   ....[81]....
        /*0978*/ 	.word	0x000103b0
        /*097c*/ 	.word	0x000000ff
        /*0980*/ 	.word	0x00000000
        /*0984*/ 	.short	0x0101
        /*0986*/ 	.byte	0x04
	.zero		1


	//   ....[82]....
        /*0988*/ 	.word	0x000103d0
        /*098c*/ 	.word	0x000000ff
        /*0990*/ 	.word	0x00000000
        /*0994*/ 	.short	0x010a
        /*0996*/ 	.byte	0x29
	.zero		1


	//   ....[83]....
        /*0998*/ 	.word	0x00010560
        /*099c*/ 	.word	0x000000ff
        /*09a0*/ 	.word	0x00000000
        /*09a4*/ 	.short	0x0101
        /*09a6*/ 	.byte	0x28
	.zero		1


	//   ....[84]....
        /*09a8*/ 	.word	0x00013190
        /*09ac*/ 	.word	0x000000ff
        /*09b0*/ 	.word	0x00000000
        /*09b4*/ 	.short	0x0101
        /*09b6*/ 	.byte	0x05
	.zero		1


	//   ....[85]....
        /*09b8*/ 	.word	0x00013300
        /*09bc*/ 	.word	0x000000ff
        /*09c0*/ 	.word	0x00000000
        /*09c4*/ 	.short	0x010a
        /*09c6*/ 	.byte	0x05
	.zero		1


	//   ....[86]....
        /*09c8*/ 	.word	0x00013920
        /*09cc*/ 	.word	0x000000ff
        /*09d0*/ 	.word	0x00000000
        /*09d4*/ 	.short	0x010a
        /*09d6*/ 	.byte	0x05
	.zero		1


	//   ....[87]....
        /*09d8*/ 	.word	0x00013ba0
        /*09dc*/ 	.word	0x000000ff
        /*09e0*/ 	.word	0x00000000
        /*09e4*/ 	.short	0x0101
        /*09e6*/ 	.byte	0x04
	.zero		1


	//   ....[88]....
        /*09e8*/ 	.word	0x00013c30
        /*09ec*/ 	.word	0x000000ff
        /*09f0*/ 	.word	0x00000000
        /*09f4*/ 	.short	0x010a
        /*09f6*/ 	.byte	0x04
	.zero		1


	//   ....[89]....
        /*09f8*/ 	.word	0x00013ce0
        /*09fc*/ 	.word	0x000000ff
        /*0a00*/ 	.word	0x00000000
        /*0a04*/ 	.short	0x0101
        /*0a06*/ 	.byte	0x04
	.zero		1


	//   ....[90]....
        /*0a08*/ 	.word	0x00014320
        /*0a0c*/ 	.word	0x000000ff
        /*0a10*/ 	.word	0x00007010
        /*0a14*/ 	.short	0x010a
        /*0a16*/ 	.byte	0x08
	.zero		1


	//   ....[91]....
        /*0a18*/ 	.word	0x000144d0
        /*0a1c*/ 	.word	0x000000ff
        /*0a20*/ 	.word	0x00007038
        /*0a24*/ 	.short	0x010a
        /*0a26*/ 	.byte	0x11
	.zero		1


	//   ....[92]....
        /*0a28*/ 	.word	0x000146d0
        /*0a2c*/ 	.word	0x000000ff
        /*0a30*/ 	.word	0x00007018
        /*0a34*/ 	.short	0x010a
        /*0a36*/ 	.byte	0x08
	.zero		1


	//   ....[93]....
        /*0a38*/ 	.word	0x000148c0
        /*0a3c*/ 	.word	0x000000ff
        /*0a40*/ 	.word	0x00007038
        /*0a44*/ 	.short	0x010a
        /*0a46*/ 	.byte	0x11
	.zero		1


	//   ....[94]....
        /*0a48*/ 	.word	0x00014c00
        /*0a4c*/ 	.word	0x000000ff
        /*0a50*/ 	.word	0x00007038
        /*0a54*/ 	.short	0x010a
        /*0a56*/ 	.byte	0x11
	.zero		1


	//   ....[95]....
        /*0a58*/ 	.word	0x00014e30
        /*0a5c*/ 	.word	0x000000ff
        /*0a60*/ 	.word	0x00007038
        /*0a64*/ 	.short	0x010a
        /*0a66*/ 	.byte	0x11
	.zero		1


	//   ....[96]....
        /*0a68*/ 	.word	0x00015030
        /*0a6c*/ 	.word	0x000000ff
        /*0a70*/ 	.word	0x00007038
        /*0a74*/ 	.short	0x010a
        /*0a76*/ 	.byte	0x11
	.zero		1


	//   ....[97]....
        /*0a78*/ 	.word	0x00015230
        /*0a7c*/ 	.word	0x000000ff
        /*0a80*/ 	.word	0x00007038
        /*0a84*/ 	.short	0x010a
        /*0a86*/ 	.byte	0x11
	.zero		1


	//   ....[98]....
        /*0a88*/ 	.word	0x00015430
        /*0a8c*/ 	.word	0x000000ff
        /*0a90*/ 	.word	0x00007038
        /*0a94*/ 	.short	0x010a
        /*0a96*/ 	.byte	0x11
	.zero		1


	//   ....[99]....
        /*0a98*/ 	.word	0x00015630
        /*0a9c*/ 	.word	0x000000ff
        /*0aa0*/ 	.word	0x00007038
        /*0aa4*/ 	.short	0x010a
        /*0aa6*/ 	.byte	0x11
	.zero		1


	//   ....[100]....
        /*0aa8*/ 	.word	0x00015830
        /*0aac*/ 	.word	0x000000ff
        /*0ab0*/ 	.word	0x00007038
        /*0ab4*/ 	.short	0x010a
        /*0ab6*/ 	.byte	0x11
	.zero		1


	//   ....[101]....
        /*0ab8*/ 	.word	0x00015a30
        /*0abc*/ 	.word	0x000000ff
        /*0ac0*/ 	.word	0x00007038
        /*0ac4*/ 	.short	0x010a
        /*0ac6*/ 	.byte	0x11
	.zero		1


	//   ....[102]....
        /*0ac8*/ 	.word	0x00015ca0
        /*0acc*/ 	.word	0x000000ff
        /*0ad0*/ 	.word	0x00007038
        /*0ad4*/ 	.short	0x010a
        /*0ad6*/ 	.byte	0x11
	.zero		1


	//   ....[103]....
        /*0ad8*/ 	.word	0x00015ea0
        /*0adc*/ 	.word	0x000000ff
        /*0ae0*/ 	.word	0x00007038
        /*0ae4*/ 	.short	0x010a
        /*0ae6*/ 	.byte	0x11
	.zero		1


	//   ....[104]....
        /*0ae8*/ 	.word	0x000160c0
        /*0aec*/ 	.word	0x000000ff
        /*0af0*/ 	.word	0x00007038
        /*0af4*/ 	.short	0x010a
        /*0af6*/ 	.byte	0x11
	.zero		1


	//   ....[105]....
        /*0af8*/ 	.word	0x000162c0
        /*0afc*/ 	.word	0x000000ff
        /*0b00*/ 	.word	0x00007038
        /*0b04*/ 	.short	0x010a
        /*0b06*/ 	.byte	0x11
	.zero		1


	//   ....[106]....
        /*0b08*/ 	.word	0x000164f0
        /*0b0c*/ 	.word	0x000000ff
        /*0b10*/ 	.word	0x00007038
        /*0b14*/ 	.short	0x010a
        /*0b16*/ 	.byte	0x11
	.zero		1


	//   ....[107]....
        /*0b18*/ 	.word	0x000166f0
        /*0b1c*/ 	.word	0x000000ff
        /*0b20*/ 	.word	0x00007038
        /*0b24*/ 	.short	0x010a
        /*0b26*/ 	.byte	0x09
	.zero		1


	//   ....[108]....
        /*0b28*/ 	.word	0x00016d90
        /*0b2c*/ 	.word	0x000000ff
        /*0b30*/ 	.word	0x000070b0
        /*0b34*/ 	.short	0x010a
        /*0b36*/ 	.byte	0x11
	.zero		1


	//   ....[109]....
        /*0b38*/ 	.word	0x00016e30
        /*0b3c*/ 	.word	0x000000ff
        /*0b40*/ 	.word	0x000070b8
        /*0b44*/ 	.short	0x010a
        /*0b46*/ 	.byte	0x11
	.zero		1


	//   ....[110]....
        /*0b48*/ 	.word	0x00016f10
        /*0b4c*/ 	.word	0x000000ff
        /*0b50*/ 	.word	0x00000000
        /*0b54*/ 	.short	0x0101
        /*0b56*/ 	.byte	0x08
	.zero		1


	//   ....[111]....
        /*0b58*/ 	.word	0x00016f90
        /*0b5c*/ 	.word	0x000000ff
        /*0b60*/ 	.word	0x00000000
        /*0b64*/ 	.short	0x0101
        /*0b66*/ 	.byte	0x11
	.zero		1


	//   ....[112]....
        /*0b68*/ 	.word	0x000172c0
        /*0b6c*/ 	.word	0x00000003
        /*0b70*/ 	.word	0x00007000
        /*0b74*/ 	.short	0x010a
        /*0b76*/ 	.byte	0xff
	.zero		1


	//   ....[113]....
        /*0b78*/ 	.word	0x00017320
        /*0b7c*/ 	.word	0x00000000
        /*0b80*/ 	.word	0x00007020
        /*0b84*/ 	.short	0x010a
        /*0b86*/ 	.byte	0xff
	.zero		1


	//   ....[114]....
        /*0b88*/ 	.word	0x00017380
        /*0b8c*/ 	.word	0x00000002
        /*0b90*/ 	.word	0x00007058
        /*0b94*/ 	.short	0x010a
        /*0b96*/ 	.byte	0xff
	.zero		1


	//   ....[115]....
        /*0b98*/ 	.word	0x000173e0
        /*0b9c*/ 	.word	0x00000003
        /*0ba0*/ 	.word	0x00007008
        /*0ba4*/ 	.short	0x010a
        /*0ba6*/ 	.byte	0xff
	.zero		1


	//   ....[116]....
        /*0ba8*/ 	.word	0x00017440
        /*0bac*/ 	.word	0x00000002
        /*0bb0*/ 	.word	0x00007068
        /*0bb4*/ 	.short	0x010a
        /*0bb6*/ 	.byte	0xff
	.zero		1


	//   ....[117]....
        /*0bb8*/ 	.word	0x000174a0
        /*0bbc*/ 	.word	0x00000000
        /*0bc0*/ 	.word	0x00007020
        /*0bc4*/ 	.short	0x010a
        /*0bc6*/ 	.byte	0xff
	.zero		1


	//   ....[118]....
        /*0bc8*/ 	.word	0x00017500
        /*0bcc*/ 	.word	0x00000000
        /*0bd0*/ 	.word	0x000070a0
        /*0bd4*/ 	.short	0x010a
        /*0bd6*/ 	.byte	0xff
	.zero		1


	//   ....[119]....
        /*0bd8*/ 	.word	0x00017560
        /*0bdc*/ 	.word	0x00000000
        /*0be0*/ 	.word	0x00007058
        /*0be4*/ 	.short	0x010a
        /*0be6*/ 	.byte	0xff
	.zero		1


	//   ....[120]....
        /*0be8*/ 	.word	0x000175c0
        /*0bec*/ 	.word	0x00000002
        /*0bf0*/ 	.word	0x00007020
        /*0bf4*/ 	.short	0x010a
        /*0bf6*/ 	.byte	0xff
	.zero		1


	//   ....[121]....
        /*0bf8*/ 	.word	0x00017620
        /*0bfc*/ 	.word	0x00000000
        /*0c00*/ 	.word	0x000070a8
        /*0c04*/ 	.short	0x010a
        /*0c06*/ 	.byte	0xff
	.zero		1


	//   ....[122]....
        /*0c08*/ 	.word	0x00017680
        /*0c0c*/ 	.word	0x00000000
        /*0c10*/ 	.word	0x00007068
        /*0c14*/ 	.short	0x010a
        /*0c16*/ 	.byte	0xff
	.zero		1


	//   ....[123]....
        /*0c18*/ 	.word	0x000176e0
        /*0c1c*/ 	.word	0x00000000
        /*0c20*/ 	.word	0x00007020
        /*0c24*/ 	.short	0x010a
        /*0c26*/ 	.byte	0xff
	.zero		1


	//   ....[124]....
        /*0c28*/ 	.word	0x00017740
        /*0c2c*/ 	.word	0x00000000
        /*0c30*/ 	.word	0x000070a0
        /*0c34*/ 	.short	0x010a
        /*0c36*/ 	.byte	0xff
	.zero		1


	//   ....[125]....
        /*0c38*/ 	.word	0x000177a0
        /*0c3c*/ 	.word	0x00000000
        /*0c40*/ 	.word	0x00007058
        /*0c44*/ 	.short	0x010a
        /*0c46*/ 	.byte	0xff
	.zero		1


	//   ....[126]....
        /*0c48*/ 	.word	0x00017800
        /*0c4c*/ 	.word	0x00000000
        /*0c50*/ 	.word	0x000070a8
        /*0c54*/ 	.short	0x010a
        /*0c56*/ 	.byte	0xff
	.zero		1


	//   ....[127]....
        /*0c58*/ 	.word	0x00017860
        /*0c5c*/ 	.word	0x00000000
        /*0c60*/ 	.word	0x00007068
        /*0c64*/ 	.short	0x010a
        /*0c66*/ 	.byte	0xff
	.zero		1


	//   ....[128]....
        /*0c68*/ 	.word	0x000178b0
        /*0c6c*/ 	.word	0x00000010
        /*0c70*/ 	.word	0x000070c0
        /*0c74*/ 	.short	0x010a
        /*0c76*/ 	.byte	0xff
	.zero		1


	//   ....[129]....
        /*0c78*/ 	.word	0x00017900
        /*0c7c*/ 	.word	0x00000010
        /*0c80*/ 	.word	0x000070c8
        /*0c84*/ 	.short	0x010a
        /*0c86*/ 	.byte	0xff
	.zero		1


	//   ....[130]....
        /*0c88*/ 	.word	0x00017950
        /*0c8c*/ 	.word	0x00000000
        /*0c90*/ 	.word	0x00007070
        /*0c94*/ 	.short	0x010a
        /*0c96*/ 	.byte	0xff
	.zero		1


	//   ....[131]....
        /*0c98*/ 	.word	0x000179a0
        /*0c9c*/ 	.word	0x00000000
        /*0ca0*/ 	.word	0x00007080
        /*0ca4*/ 	.short	0x010a
        /*0ca6*/ 	.byte	0xff
	.zero		1


	//   ....[132]....
        /*0ca8*/ 	.word	0x000179f0
        /*0cac*/ 	.word	0x00000000
        /*0cb0*/ 	.word	0x00007070
        /*0cb4*/ 	.short	0x010a
        /*0cb6*/ 	.byte	0xff
	.zero		1


	//   ....[133]....
        /*0cb8*/ 	.word	0x00017a40
        /*0cbc*/ 	.word	0x00000000
        /*0cc0*/ 	.word	0x00007090
        /*0cc4*/ 	.short	0x010a
        /*0cc6*/ 	.byte	0xff
	.zero		1


	//   ....[134]....
        /*0cc8*/ 	.word	0x00017a90
        /*0ccc*/ 	.word	0x00000000
        /*0cd0*/ 	.word	0x00007080
        /*0cd4*/ 	.short	0x010a
        /*0cd6*/ 	.byte	0xff
	.zero		1


	//   ....[135]....
        /*0cd8*/ 	.word	0x00017ae0
        /*0cdc*/ 	.word	0x00000000
        /*0ce0*/ 	.word	0x00007098
        /*0ce4*/ 	.short	0x010a
        /*0ce6*/ 	.byte	0xff
	.zero		1


	//   ....[136]....
        /*0ce8*/ 	.word	0x00017b30
        /*0cec*/ 	.word	0x00000000
        /*0cf0*/ 	.word	0x00007070
        /*0cf4*/ 	.short	0x010a
        /*0cf6*/ 	.byte	0xff
	.zero		1


	//   ....[137]....
        /*0cf8*/ 	.word	0x00017b80
        /*0cfc*/ 	.word	0x00000000
        /*0d00*/ 	.word	0x00007090
        /*0d04*/ 	.short	0x010a
        /*0d06*/ 	.byte	0xff
	.zero		1


	//   ....[138]....
        /*0d08*/ 	.word	0x00017bd0
        /*0d0c*/ 	.word	0x00000000
        /*0d10*/ 	.word	0x000070c0
        /*0d14*/ 	.short	0x010a
        /*0d16*/ 	.byte	0xff
	.zero		1


	//   ....[139]....
        /*0d18*/ 	.word	0x00017c20
        /*0d1c*/ 	.word	0x00000000
        /*0d20*/ 	.word	0x00007080
        /*0d24*/ 	.short	0x010a
        /*0d26*/ 	.byte	0xff
	.zero		1


	//   ....[140]....
        /*0d28*/ 	.word	0x00017c70
        /*0d2c*/ 	.word	0x00000000
        /*0d30*/ 	.word	0x00007098
        /*0d34*/ 	.short	0x010a
        /*0d36*/ 	.byte	0xff
	.zero		1


	//   ....[141]....
        /*0d38*/ 	.word	0x00017cc0
        /*0d3c*/ 	.word	0x00000000
        /*0d40*/ 	.word	0x000070c8
        /*0d44*/ 	.short	0x010a
        /*0d46*/ 	.byte	0xff
	.zero		1


	//   ....[142]....
        /*0d48*/ 	.word	0x00017d20
        /*0d4c*/ 	.word	0x00000000
        /*0d50*/ 	.word	0x00000000
        /*0d54*/ 	.short	0x010a
        /*0d56*/ 	.byte	0xff
	.zero		1


	//   ....[143]....
        /*0d58*/ 	.word	0x00017d80
        /*0d5c*/ 	.word	0x00000000
        /*0d60*/ 	.word	0x00000000
        /*0d64*/ 	.short	0x010a
        /*0d66*/ 	.byte	0xff
	.zero		1


	//   ....[144]....
        /*0d68*/ 	.word	0x00017de0
        /*0d6c*/ 	.word	0x00000004
        /*0d70*/ 	.word	0x00000000
        /*0d74*/ 	.short	0x010a
        /*0d76*/ 	.byte	0xff
	.zero		1


	//   ....[145]....
        /*0d78*/ 	.word	0x00017e40
        /*0d7c*/ 	.word	0x00000005
        /*0d80*/ 	.word	0x00000000
        /*0d84*/ 	.short	0x010a
        /*0d86*/ 	.byte	0xff
	.zero		1


	//   ....[146]....
        /*0d88*/ 	.word	0x00017ea0
        /*0d8c*/ 	.word	0x00000003
        /*0d90*/ 	.word	0x00000000
        /*0d94*/ 	.short	0x010a
        /*0d96*/ 	.byte	0xff
	.zero		1


	//   ....[147]....
        /*0d98*/ 	.word	0x00017f00
        /*0d9c*/ 	.word	0x00000000
        /*0da0*/ 	.word	0x00000000
        /*0da4*/ 	.short	0x010a
        /*0da6*/ 	.byte	0xff
	.zero		1


	//   ....[148]....
        /*0da8*/ 	.word	0x00017f60
        /*0dac*/ 	.word	0x00000004
        /*0db0*/ 	.word	0x00000000
        /*0db4*/ 	.short	0x010a
        /*0db6*/ 	.byte	0xff
	.zero		1


	//   ....[149]....
        /*0db8*/ 	.word	0x00017fc0
        /*0dbc*/ 	.word	0x00000003
        /*0dc0*/ 	.word	0x00000000
        /*0dc4*/ 	.short	0x010a
        /*0dc6*/ 	.byte	0xff
	.zero		1


	//   ....[150]....
        /*0dc8*/ 	.word	0x00018020
        /*0dcc*/ 	.word	0x00000003
        /*0dd0*/ 	.word	0x00000000
        /*0dd4*/ 	.short	0x010a
        /*0dd6*/ 	.byte	0xff
	.zero		1


	//   ....[151]....
        /*0dd8*/ 	.word	0x00018080
        /*0ddc*/ 	.word	0x00000000
        /*0de0*/ 	.word	0x00000000
        /*0de4*/ 	.short	0x010a
        /*0de6*/ 	.byte	0xff
	.zero		1


	//   ....[152]....
        /*0de8*/ 	.word	0x000180e0
        /*0dec*/ 	.word	0x00000003
        /*0df0*/ 	.word	0x00007010
        /*0df4*/ 	.short	0x010a
        /*0df6*/ 	.byte	0xff
	.zero		1


	//   ....[153]....
        /*0df8*/ 	.word	0x00018140
        /*0dfc*/ 	.word	0x00000000
        /*0e00*/ 	.word	0x00007038
        /*0e04*/ 	.short	0x010a
        /*0e06*/ 	.byte	0xff
	.zero		1


	//   ....[154]....
        /*0e08*/ 	.word	0x000181a0
        /*0e0c*/ 	.word	0x00000003
        /*0e10*/ 	.word	0x00007018
        /*0e14*/ 	.short	0x010a
        /*0e16*/ 	.byte	0xff
	.zero		1


	//   ....[155]....
        /*0e18*/ 	.word	0x00018200
        /*0e1c*/ 	.word	0x00000000
        /*0e20*/ 	.word	0x00007038
        /*0e24*/ 	.short	0x010a
        /*0e26*/ 	.byte	0xff
	.zero		1


	//   ....[156]....
        /*0e28*/ 	.word	0x00018260
        /*0e2c*/ 	.word	0x00000000
        /*0e30*/ 	.word	0x00007038
        /*0e34*/ 	.short	0x010a
        /*0e36*/ 	.byte	0xff
	.zero		1


	//   ....[157]....
        /*0e38*/ 	.word	0x000182c0
        /*0e3c*/ 	.word	0x00000000
        /*0e40*/ 	.word	0x00007038
        /*0e44*/ 	.short	0x010a
        /*0e46*/ 	.byte	0xff
	.zero		1


	//   ....[158]....
        /*0e48*/ 	.word	0x00018320
        /*0e4c*/ 	.word	0x00000000
        /*0e50*/ 	.word	0x00007038
        /*0e54*/ 	.short	0x010a
        /*0e56*/ 	.byte	0xff
	.zero		1


	//   ....[159]....
        /*0e58*/ 	.word	0x00018380
        /*0e5c*/ 	.word	0x00000000
        /*0e60*/ 	.word	0x00007038
        /*0e64*/ 	.short	0x010a
        /*0e66*/ 	.byte	0xff
	.zero		1


	//   ....[160]....
        /*0e68*/ 	.word	0x000183e0
        /*0e6c*/ 	.word	0x00000000
        /*0e70*/ 	.word	0x00007038
        /*0e74*/ 	.short	0x010a
        /*0e76*/ 	.byte	0xff
	.zero		1


	//   ....[161]....
        /*0e78*/ 	.word	0x00018440
        /*0e7c*/ 	.word	0x00000000
        /*0e80*/ 	.word	0x00007038
        /*0e84*/ 	.short	0x010a
        /*0e86*/ 	.byte	0xff
	.zero		1


	//   ....[162]....
        /*0e88*/ 	.word	0x000184a0
        /*0e8c*/ 	.word	0x00000000
        /*0e90*/ 	.word	0x00007038
        /*0e94*/ 	.short	0x010a
        /*0e96*/ 	.byte	0xff
	.zero		1


	//   ....[163]....
        /*0e98*/ 	.word	0x00018500
        /*0e9c*/ 	.word	0x00000000
        /*0ea0*/ 	.word	0x00007038
        /*0ea4*/ 	.short	0x010a
        /*0ea6*/ 	.byte	0xff
	.zero		1


	//   ....[164]....
        /*0ea8*/ 	.word	0x00018560
        /*0eac*/ 	.word	0x00000000
        /*0eb0*/ 	.word	0x00007038
        /*0eb4*/ 	.short	0x010a
        /*0eb6*/ 	.byte	0xff
	.zero		1


	//   ....[165]....
        /*0eb8*/ 	.word	0x000185c0
        /*0ebc*/ 	.word	0x00000000
        /*0ec0*/ 	.word	0x00007038
        /*0ec4*/ 	.short	0x010a
        /*0ec6*/ 	.byte	0xff
	.zero		1


	//   ....[166]....
        /*0ec8*/ 	.word	0x00018620
        /*0ecc*/ 	.word	0x00000000
        /*0ed0*/ 	.word	0x00007038
        /*0ed4*/ 	.short	0x010a
        /*0ed6*/ 	.byte	0xff
	.zero		1


	//   ....[167]....
        /*0ed8*/ 	.word	0x00018680
        /*0edc*/ 	.word	0x00000000
        /*0ee0*/ 	.word	0x00007038
        /*0ee4*/ 	.short	0x010a
        /*0ee6*/ 	.byte	0xff
	.zero		1


	//   ....[168]....
        /*0ee8*/ 	.word	0x000186e0
        /*0eec*/ 	.word	0x00000000
        /*0ef0*/ 	.word	0x00007038
        /*0ef4*/ 	.short	0x010a
        /*0ef6*/ 	.byte	0xff
	.zero		1


	//   ....[169]....
        /*0ef8*/ 	.word	0x00018740
        /*0efc*/ 	.word	0x00000000
        /*0f00*/ 	.word	0x00007038
        /*0f04*/ 	.short	0x010a
        /*0f06*/ 	.byte	0xff
	.zero		1


	//   ....[170]....
        /*0f08*/ 	.word	0x000187a0
        /*0f0c*/ 	.word	0x00000000
        /*0f10*/ 	.word	0x000070b0
        /*0f14*/ 	.short	0x010a
        /*0f16*/ 	.byte	0xff
	.zero		1


	//   ....[171]....
        /*0f18*/ 	.word	0x00018800
        /*0f1c*/ 	.word	0x00000000
        /*0f20*/ 	.word	0x000070b8
        /*0f24*/ 	.short	0x010a
        /*0f26*/ 	.byte	0xff
	.zero		1


	//----- nvinfo : EIATTR_NUM_MBARRIERS
	.align		4
.L_66:
        /*0f28*/ 	.byte	0x03, 0x38
        /*0f2a*/ 	.short	0x001c


	//----- nvinfo : EIATTR_EXIT_INSTR_OFFSETS
	.align		4
        /*0f2c*/ 	.byte	0x04, 0x1c
        /*0f2e*/ 	.short	(.L_68 - .L_67)


	//   ....[0]....
.L_67:
        /*0f30*/ 	.word	0x00001790


	//   ....[1]....
        /*0f34*/ 	.word	0x00003e80


	//   ....[2]....
        /*0f38*/ 	.word	0x00003ee0


	//   ....[3]....
        /*0f3c*/ 	.word	0x00009450


	//   ....[4]....
        /*0f40*/ 	.word	0x000094c0


	//   ....[5]....
        /*0f44*/ 	.word	0x00013d80


	//   ....[6]....
        /*0f48*/ 	.word	0x00013e10


	//   ....[7]....
        /*0f4c*/ 	.word	0x00013e60


	//   ....[8]....
        /*0f50*/ 	.word	0x000168e0


	//   ....[9]....
        /*0f54*/ 	.word	0x00016930


	//   ....[10]....
        /*0f58*/ 	.word	0x00016fe0


	//   ....[11]....
        /*0f5c*/ 	.word	0x000172a0


	//----- nvinfo : EIATTR_INDIRECT_BRANCH_TARGETS
	.align		4
.L_68:
        /*0f60*/ 	.byte	0x04, 0x34
        /*0f62*/ 	.short	(.L_70 - .L_69)


	//   ....[0]....
.L_69:
        /*0f64*/ 	.word	.L_x_492@srel
        /*0f68*/ 	.short	0x0
        /*0f6a*/ 	.short	0x0
        /*0f6c*/ 	.word	0x3
        /*0f70*/ 	.word	.L_x_493@srel
        /*0f74*/ 	.word	.L_x_494@srel
        /*0f78*/ 	.word	.L_x_495@srel


	//----- nvinfo : EIATTR_MAX_THREADS
	.align		4
.L_70:
        /*0f7c*/ 	.byte	0x04, 0x05
        /*0f7e*/ 	.short	(.L_72 - .L_71)
.L_71:
        /*0f80*/ 	.word	0x00000200
        /*0f84*/ 	.word	0x00000001
        /*0f88*/ 	.word	0x00000001


	//----- nvinfo : EIATTR_CRS_STACK_SIZE
	.align		4
.L_72:
        /*0f8c*/ 	.byte	0x04, 0x1e
        /*0f8e*/ 	.short	(.L_74 - .L_73)
.L_73:
        /*0f90*/ 	.word	0x00000000


	//----- nvinfo : EIATTR_CBANK_PARAM_SIZE
	.align		4
.L_74:
        /*0f94*/ 	.byte	0x03, 0x19
        /*0f96*/ 	.short	0x0600


	//----- nvinfo : EIATTR_PARAM_CBANK
	.align		4
        /*0f98*/ 	.byte	0x04, 0x0a
        /*0f9a*/ 	.short	(.L_76 - .L_75)
	.align		4
.L_75:
        /*0f9c*/ 	.word	index@(.nv.constant0._ZN7cutlass13device_kernelINS_4fmha6kernel36Sm100FmhaFwdKernelTmaWarpspecializedIN4cute5tupleIJiiiNS5_IJNS5_IJiiEEEiEEEEEENS1_10collective38Sm100FmhaFwdMainloopTmaWarpspecializedINS_6half_tEffNS5_IJNS4_1CILi256EEENSC_ILi128EEENSC_ILi16EEEEEENS5_IJiNSC_ILi1EEES7_EEENS5_IJiSH_NS5_IJNS5_IJNSC_ILi0EEEiEEEiEEEEEESM_NS9_12ResidualMaskENS5_IJNSC_ILi2EEESH_SH_EEENSC_ILb0EEEEENS9_38Sm100FmhaFwdEpilogueTmaWarpspecializedISB_fNS5_IJSE_SF_SE_EEESI_NS5_IJSH_S7_EEESQ_EENS2_23PersistentTileSchedulerENS2_41Sm100FmhaCtxKernelWarpspecializedScheduleEEEEEvNT_6ParamsE)
        /*0fa0*/ 	.short	0x0380
        /*0fa2*/ 	.short	0x0600


	//----- nvinfo : EIATTR_SW_WAR
	.align		4
.L_76:
        /*0fa4*/ 	.byte	0x04, 0x36
        /*0fa6*/ 	.short	(.L_78 - .L_77)
.L_77:
        /*0fa8*/ 	.word	0x00000008
.L_78:


//--------------------- .nv.callgraph             --------------------------
	.section	.nv.callgraph,"",@"SHT_CUDA_CALLGRAPH"
	.align	4
	.sectionentsize	8
	.align		4
        /*0000*/ 	.word	0x00000000
	.align		4
        /*0004*/ 	.word	0xffffffff
	.align		4
        /*0008*/ 	.word	index@(_ZN7cutlass13device_kernelINS_4fmha6kernel36Sm100FmhaFwdKernelTmaWarpspecializedIN4cute5tupleIJiiiNS5_IJNS5_IJiiEEEiEEEEEENS1_10collective38Sm100FmhaFwdMainloopTmaWarpspecializedINS_6half_tEffNS5_IJNS4_1CILi256EEENSC_ILi128EEENSC_ILi16EEEEEENS5_IJiNSC_ILi1EEES7_EEENS5_IJiSH_NS5_IJNS5_IJNSC_ILi0EEEiEEEiEEEEEESM_NS9_12ResidualMaskENS5_IJNSC_ILi2EEESH_SH_EEENSC_ILb0EEEEENS9_38Sm100FmhaFwdEpilogueTmaWarpspecializedISB_fNS5_IJSE_SF_SE_EEESI_NS5_IJSH_S7_EEESQ_EENS2_23PersistentTileSchedulerENS2_41Sm100FmhaCtxKernelWarpspecializedScheduleEEEEEvNT_6ParamsE)
	.align		4
        /*000c*/ 	.word	index@(__assertfail)
	.align		4
        /*0010*/ 	.word	index@(_ZN7cutlass13device_kernelINS_4fmha6kernel36Sm100FmhaFwdKernelTmaWarpspecializedIN4cute5tupleIJiiiNS5_IJNS5_IJiiEEEiEEEEEENS1_10collective38Sm100FmhaFwdMainloopTmaWarpspecializedINS_6half_tEffNS5_IJNS4_1CILi256EEENSC_ILi128EEENSC_ILi16EEEEEENS5_IJiNSC_ILi1EEES7_EEENS5_IJiSH_NS5_IJNS5_IJNSC_ILi0EEEiEEEiEEEEEESM_NS9_12ResidualMaskENS5_IJNSC_ILi2EEESH_SH_EEENSC_ILb0EEEEENS9_38Sm100FmhaFwdEpilogueTmaWarpspecializedISB_fNS5_IJSE_SF_SE_EEESI_NS5_IJSH_S7_EEESQ_EENS2_23PersistentTileSchedulerENS2_41Sm100FmhaCtxKernelWarpspecializedScheduleEEEEEvNT_6ParamsE)
	.align		4
        /*0014*/ 	.word	index@(vprintf)
	.align		4
        /*0018*/ 	.word	0x00000000
	.align		4
        /*001c*/ 	.word	0xfffffffe
	.align		4
        /*0020*/ 	.word	0x00000000
	.align		4
        /*0024*/ 	.word	0xfffffffd
	.align		4
        /*0028*/ 	.word	0x00000000
	.align		4
        /*002c*/ 	.word	0xfffffffc


//--------------------- .nv.constant4             --------------------------
	.section	.nv.constant4,"a",@progbits
	.align	8
	.align		8
.nv.constant4:
        /*0000*/ 	.dword	vprintf
	.align		8
        /*0008*/ 	.dword	__assertfail
	.align		8
        /*0010*/ 	.dword	__unnamed_1
	.align		8
        /*0018*/ 	.dword	__unnamed_2
	.align		8
        /*0020*/ 	.dword	__unnamed_3
	.align		8
        /*0028*/ 	.dword	__unnamed_4
	.align		8
        /*0030*/ 	.dword	__unnamed_5
	.align		8
        /*0038*/ 	.dword	__unnamed_6
	.align		8
        /*0040*/ 	.dword	__unnamed_7
	.align		8
        /*0048*/ 	.dword	_ZN39_INTERNAL_b3f6c5be_4_k_cu_0bbf15ac_33884cuda3std3__45__cpo5beginE
	.align		8
        /*0050*/ 	.dword	_ZN39_INTERNAL_b3f6c5be_4_k_cu_0bbf15ac_33884cuda3std3__45__cpo3endE
	.align		8
        /*0058*/ 	.dword	_ZN39_INTERNAL_b3f6c5be_4_k_cu_0bbf15ac_33884cuda3std3__45__cpo6cbeginE
	.align		8
        /*0060*/ 	.dword	_ZN39_INTERNAL_b3f6c5be_4_k_cu_0bbf15ac_33884cuda3std3__45__cpo4cendE
	.align		8
        /*0068*/ 	.dword	_ZN39_INTERNAL_b3f6c5be_4_k_cu_0bbf15ac_33884cuda3std3__441_GLOBAL__N__b3f6c5be_4_k_cu_0bbf15ac_33886ignoreE
	.align		8
        /*0070*/ 	.dword	_ZN39_INTERNAL_b3f6c5be_4_k_cu_0bbf15ac_33884cuda3std3__419piecewise_constructE
	.align		8
        /*0078*/ 	.dword	_ZN39_INTERNAL_b3f6c5be_4_k_cu_0bbf15ac_33884cuda3std3__48in_placeE
	.align		8
        /*0080*/ 	.dword	_ZN39_INTERNAL_b3f6c5be_4_k_cu_0bbf15ac_33884cuda3std6ranges3__45__cpo4swapE
	.align		8
        /*0088*/ 	.dword	_ZN39_INTERNAL_b3f6c5be_4_k_cu_0bbf15ac_33884cuda3std6ranges3__45__cpo9iter_moveE
	.align		8
        /*0090*/ 	.dword	_ZN39_INTERNAL_b3f6c5be_4_k_cu_0bbf15ac_33884cute7productE
	.align		8
        /*0098*/ 	.dword	_ZN39_INTERNAL_b3f6c5be_4_k_cu_0bbf15ac_33884cute1_E
	.align		8
        /*00a0*/ 	.dword	$str$22
	.align		8
        /*00a8*/ 	.dword	$str$23
	.align		8
        /*00b0*/ 	.dword	$str$26
	.align		8
        /*00b8*/ 	.dword	$str$27
	.align		8
        /*00c0*/ 	.dword	$str$28
	.align		8
        /*00c8*/ 	.dword	$str$29
	.align		8
        /*00d0*/ 	.dword	$str$30
	.align		8
        /*00d8*/ 	.dword	$str$31
	.align		8
        /*00e0*/ 	.dword	$str$32
	.align		8
        /*00e8*/ 	.dword	$str$33
	.align		8
        /*00f0*/ 	.dword	$str$34
	.align		8
        /*00f8*/ 	.dword	$str$35
	.align		8
        /*0100*/ 	.dword	$str$36
	.align		8
        /*0108*/ 	.dword	$str$37


//--------------------- .nv.constant2._ZN7cutlass13device_kernelINS_4fmha6kernel36Sm100FmhaFwdKernelTmaWarpspecializedIN4cute5tupleIJiiiNS5_IJNS5_IJiiEEEiEEEEEENS1_10collective38Sm100FmhaFwdMainloopTmaWarpspecializedINS_6half_tEffNS5_IJNS4_1CILi256EEENSC_ILi128EEENSC_ILi16EEEEEENS5_IJiNSC_ILi1EEES7_EEENS5_IJiSH_NS5_IJNS5_IJNSC_ILi0EEEiEEEiEEEEEESM_NS9_12ResidualMaskENS5_IJNSC_ILi2EEESH_SH_EEENSC_ILb0EEEEENS9_38Sm100FmhaFwdEpilogueTmaWarpspecializedISB_fNS5_IJSE_SF_SE_EEESI_NS5_IJSH_S7_EEESQ_EENS2_23PersistentTileSchedulerENS2_41Sm100FmhaCtxKernelWarpspecializedScheduleEEEEEvNT_6ParamsE --------------------------
	.section	.nv.constant2._ZN7cutlass13device_kernelINS_4fmha6kernel36Sm100FmhaFwdKernelTmaWarpspecializedIN4cute5tupleIJiiiNS5_IJNS5_IJiiEEEiEEEEEENS1_10collective38Sm100FmhaFwdMainloopTmaWarpspecializedINS_6half_tEffNS5_IJNS4_1CILi256EEENSC_ILi128EEENSC_ILi16EEEEEENS5_IJiNSC_ILi1EEES7_EEENS5_IJiSH_NS5_IJNS5_IJNSC_ILi0EEEiEEEiEEEEEESM_NS9_12ResidualMaskENS5_IJNSC_ILi2EEESH_SH_EEENSC_ILb0EEEEENS9_38Sm100FmhaFwdEpilogueTmaWarpspecializedISB_fNS5_IJSE_SF_SE_EEESI_NS5_IJSH_S7_EEESQ_EENS2_23PersistentTileSchedulerENS2_41Sm100FmhaCtxKernelWarpspecializedScheduleEEEEEvNT_6ParamsE,"a",@progbits
	.sectionflags	@""
	.align	4
.nv.constant2._ZN7cutlass13device_kernelINS_4fmha6kernel36Sm100FmhaFwdKernelTmaWarpspecializedIN4cute5tupleIJiiiNS5_IJNS5_IJiiEEEiEEEEEENS1_10collective38Sm100FmhaFwdMainloopTmaWarpspecializedINS_6half_tEffNS5_IJNS4_1CILi256EEENSC_ILi128EEENSC_ILi16EEEEEENS5_IJiNSC_ILi1EEES7_EEENS5_IJiSH_NS5_IJNS5_IJNSC_ILi0EEEiEEEiEEEEEESM_NS9_12ResidualMaskENS5_IJNSC_ILi2EEESH_SH_EEENSC_ILb0EEEEENS9_38Sm100FmhaFwdEpilogueTmaWarpspecializedISB_fNS5_IJSE_SF_SE_EEESI_NS5_IJSH_S7_EEESQ_EENS2_23PersistentTileSchedulerENS2_41Sm100FmhaCtxKernelWarpspecializedScheduleEEEEEvNT_6ParamsE:
        /*0000*/ 	.byte	0x20, 0x3e, 0x01, 0x00, 0xf0, 0x68, 0x01, 0x00, 0xf0, 0x3d, 0x01, 0x00


//--------------------- .text._ZN7cutlass13device_kernelINS_4fmha6kernel36Sm100FmhaFwdKernelTmaWarpspecializedIN4cute5tupleIJiiiNS5_IJNS5_IJiiEEEiEEEEEENS1_10collective38Sm100FmhaFwdMainloopTmaWarpspecializedINS_6half_tEffNS5_IJNS4_1CILi256EEENSC_ILi128EEENSC_ILi16EEEEEENS5_IJiNSC_ILi1EEES7_EEENS5_IJiSH_NS5_IJNS5_IJNSC_ILi0EEEiEEEiEEEEEESM_NS9_12ResidualMaskENS5_IJNSC_ILi2EEESH_SH_EEENSC_ILb0EEEEENS9_38Sm100FmhaFwdEpilogueTmaWarpspecializedISB_fNS5_IJSE_SF_SE_EEESI_NS5_IJSH_S7_EEESQ_EENS2_23PersistentTileSchedulerENS2_41Sm100FmhaCtxKernelWarpspecializedScheduleEEEEEvNT_6ParamsE --------------------------
	.section	.text._ZN7cutlass13device_kernelINS_4fmha6kernel36Sm100FmhaFwdKernelTmaWarpspecializedIN4cute5tupleIJiiiNS5_IJNS5_IJiiEEEiEEEEEENS1_10collective38Sm100FmhaFwdMainloopTmaWarpspecializedINS_6half_tEffNS5_IJNS4_1CILi256EEENSC_ILi128EEENSC_ILi16EEEEEENS5_IJiNSC_ILi1EEES7_EEENS5_IJiSH_NS5_IJNS5_IJNSC_ILi0EEEiEEEiEEEEEESM_NS9_12ResidualMaskENS5_IJNSC_ILi2EEESH_SH_EEENSC_ILb0EEEEENS9_38Sm100FmhaFwdEpilogueTmaWarpspecializedISB_fNS5_IJSE_SF_SE_EEESI_NS5_IJSH_S7_EEESQ_EENS2_23PersistentTileSchedulerENS2_41Sm100FmhaCtxKernelWarpspecializedScheduleEEEEEvNT_6ParamsE,"ax",@progbits
	.align	128
.text._ZN7cutlass13device_kernelINS_4fmha6kernel36Sm100FmhaFwdKernelTmaWarpspecializedIN4cute5tupleIJiiiNS5_IJNS5_IJiiEEEiEEEEEENS1_10collective38Sm100FmhaFwdMainloopTmaWarpspecializedINS_6half_tEffNS5_IJNS4_1CILi256EEENSC_ILi128EEENSC_ILi16EEEEEENS5_IJiNSC_ILi1EEES7_EEENS5_IJiSH_NS5_IJNS5_IJNSC_ILi0EEEiEEEiEEEEEESM_NS9_12ResidualMaskENS5_IJNSC_ILi2EEESH_SH_EEENSC_ILb0EEEEENS9_38Sm100FmhaFwdEpilogueTmaWarpspecializedISB_fNS5_IJSE_SF_SE_EEESI_NS5_IJSH_S7_EEESQ_EENS2_23PersistentTileSchedulerENS2_41Sm100FmhaCtxKernelWarpspecializedScheduleEEEEEvNT_6ParamsE:
        .type           _ZN7cutlass13device_kernelINS_4fmha6kernel36Sm100FmhaFwdKernelTmaWarpspecializedIN4cute5tupleIJiiiNS5_IJNS5_IJiiEEEiEEEEEENS1_10collective38Sm100FmhaFwdMainloopTmaWarpspecializedINS_6half_tEffNS5_IJNS4_1CILi256EEENSC_ILi128EEENSC_ILi16EEEEEENS5_IJiNSC_ILi1EEES7_EEENS5_IJiSH_NS5_IJNS5_IJNSC_ILi0EEEiEEEiEEEEEESM_NS9_12ResidualMaskENS5_IJNSC_ILi2EEESH_SH_EEENSC_ILb0EEEEENS9_38Sm100FmhaFwdEpilogueTmaWarpspecializedISB_fNS5_IJSE_SF_SE_EEESI_NS5_IJSH_S7_EEESQ_EENS2_23PersistentTileSchedulerENS2_41Sm100FmhaCtxKernelWarpspecializedScheduleEEEEEvNT_6ParamsE,@function
        .size           _ZN7cutlass13device_kernelINS_4fmha6kernel36Sm100FmhaFwdKernelTmaWarpspecializedIN4cute5tupleIJiiiNS5_IJNS5_IJiiEEEiEEEEEENS1_10collective38Sm100FmhaFwdMainloopTmaWarpspecializedINS_6half_tEffNS5_IJNS4_1CILi256EEENSC_ILi128EEENSC_ILi16EEEEEENS5_IJiNSC_ILi1EEES7_EEENS5_IJiSH_NS5_IJNS5_IJNSC_ILi0EEEiEEEiEEEEEESM_NS9_12ResidualMaskENS5_IJNSC_ILi2EEESH_SH_EEENSC_ILb0EEEEENS9_38Sm100FmhaFwdEpilogueTmaWarpspecializedISB_fNS5_IJSE_SF_SE_EEESI_NS5_IJSH_S7_EEESQ_EENS2_23PersistentTileSchedulerENS2_41Sm100FmhaCtxKernelWarpspecializedScheduleEEEEEvNT_6ParamsE,(.L_x_496 - _ZN7cutlass13device_kernelINS_4fmha6kernel36Sm100FmhaFwdKernelTmaWarpspecializedIN4cute5tupleIJiiiNS5_IJNS5_IJiiEEEiEEEEEENS1_10collective38Sm100FmhaFwdMainloopTmaWarpspecializedINS_6half_tEffNS5_IJNS4_1CILi256EEENSC_ILi128EEENSC_ILi16EEEEEENS5_IJiNSC_ILi1EEES7_EEENS5_IJiSH_NS5_IJNS5_IJNSC_ILi0EEEiEEEiEEEEEESM_NS9_12ResidualMaskENS5_IJNSC_ILi2EEESH_SH_EEENSC_ILb0EEEEENS9_38Sm100FmhaFwdEpilogueTmaWarpspecializedISB_fNS5_IJSE_SF_SE_EEESI_NS5_IJSH_S7_EEESQ_EENS2_23PersistentTileSchedulerENS2_41Sm100FmhaCtxKernelWarpspecializedScheduleEEEEEvNT_6ParamsE)
        .other          _ZN7cutlass13device_kernelINS_4fmha6kernel36Sm100FmhaFwdKernelTmaWarpspecializedIN4cute5tupleIJiiiNS5_IJNS5_IJiiEEEiEEEEEENS1_10collective38Sm100FmhaFwdMainloopTmaWarpspecializedINS_6half_tEffNS5_IJNS4_1CILi256EEENSC_ILi128EEENSC_ILi16EEEEEENS5_IJiNSC_ILi1EEES7_EEENS5_IJiSH_NS5_IJNS5_IJNSC_ILi0EEEiEEEiEEEEEESM_NS9_12ResidualMaskENS5_IJNSC_ILi2EEESH_SH_EEENSC_ILb0EEEEENS9_38Sm100FmhaFwdEpilogueTmaWarpspecializedISB_fNS5_IJSE_SF_SE_EEESI_NS5_IJSH_S7_EEESQ_EENS2_23PersistentTileSchedulerENS2_41Sm100FmhaCtxKernelWarpspecializedScheduleEEEEEvNT_6ParamsE,@"STO_CUDA_ENTRY STV_DEFAULT"
_ZN7cutlass13device_kernelINS_4fmha6kernel36Sm100FmhaFwdKernelTmaWarpspecializedIN4cute5tupleIJiiiNS5_IJNS5_IJiiEEEiEEEEEENS1_10collective38Sm100FmhaFwdMainloopTmaWarpspecializedINS_6half_tEffNS5_IJNS4_1CILi256EEENSC_ILi128EEENSC_ILi16EEEEEENS5_IJiNSC_ILi1EEES7_EEENS5_IJiSH_NS5_IJNS5_IJNSC_ILi0EEEiEEEiEEEEEESM_NS9_12ResidualMaskENS5_IJNSC_ILi2EEESH_SH_EEENSC_ILb0EEEEENS9_38Sm100FmhaFwdEpilogueTmaWarpspecializedISB_fNS5_IJSE_SF_SE_EEESI_NS5_IJSH_S7_EEESQ_EENS2_23PersistentTileSchedulerENS2_41Sm100FmhaCtxKernelWarpspecializedScheduleEEEEEvNT_6ParamsE:
[----:B------:R-:W1:Y:S02]  /*0000*/  LDC R1, c[0x0][0x37c] ;  /* 0x0000df00ff017b82 */ /* 0x000e640000000800 */
[----:B-1----:R-:W-:Y:S01]  /*0010*/  IADD3 R1, PT, PT, R1, -0x70, RZ ;  /* 0xffffff9001017810 */ /* 0x002fe20007ffe0ff */
[----:B------:R-:W1:Y:S01]  /*0020*/  S2R R31, SR_TID.X ;  /* 0x00000000001f7919 */ /* 0x000e620000002100 */
[----:B------:R-:W2:Y:S01]  /*0030*/  LDCU UR5, c[0x0][0x2f8] ;  /* 0x00005f00ff0577ac */ /* 0x000ea20008000800 */
[----:B------:R-:W3:Y:S01]  /*0040*/  LDCU UR4, c[0x0][0x2fc] ;  /* 0x00005f80ff0477ac */ /* 0x000ee20008000800 */
[----:B------:R-:W-:Y:S02]  /*0050*/  UPLOP3.LUT UP2, UPT, UPT, UPT, UPT, 0x40, 0x4 ;  /* 0x000000000004789c */ /* 0x000fe40003f4e870 */
[----:B------:R-:W-:Y:S02]  /*0060*/  UPLOP3.LUT UP1, UPT, UPT, UPT, UPT, 0x80, 0x8 ;  /* 0x000000000008789c */ /* 0x000fe40003f2f070 */
[----:B------:R-:W-:-:S02]  /*0070*/  UP2UR UR39, UPR, URZ, 0x4 ;  /* 0x00000004ff277883 */ /* 0x000fc40008000000 */
[----:B------:R-:W-:Y:S02]  /*0080*/  UPLOP3.LUT UP2, UPT, UPT, UPT, UPT, 0x80, 0x8 ;  /* 0x000000000008789c */ /* 0x000fe40003f4f070 */
[----:B------:R-:W-:Y:S01]  /*0090*/  UPLOP3.LUT UP0, UPT, UPT, UPT, UPT, 0x40, 0x4 ;  /* 0x000000000004789c */ /* 0x000fe20003f0e870 */
[----:B--2---:R-:W-:Y:S01]  /*00a0*/  IADD3 R29, P0, PT, R1, UR5, RZ ;  /* 0x00000005011d7c10 */ /* 0x004fe2000ff1e0ff */
[----:B------:R-:W-:Y:S02]  /*00b0*/  UPLOP3.LUT UP6, UPT, UPT, UPT, UPT, 0x40, 0x4 ;  /* 0x000000000004789c */ /* 0x000fe40003fce870 */
[----:B------:R-:W-:Y:S02]  /*00c0*/  UPLOP3.LUT UP5, UPT, UPT, UPT, UPT, 0x40, 0x4 ;  /* 0x000000000004789c */ /* 0x000fe40003fae870 */
[----:B------:R-:W-:Y:S01]  /*00d0*/  UPLOP3.LUT UP4, UPT, UPT, UPT, UPT, 0x40, 0x4 ;  /* 0x000000000004789c */ /* 0x000fe20003f8e870 */
[----:B---3--:R-:W-:Y:S01]  /*00e0*/  IMAD.X R28, RZ, RZ, UR4, P0 ;  /* 0x00000004ff1c7e24 */ /* 0x008fe200080e06ff */
[----:B------:R-:W-:Y:S01]  /*00f0*/  UP2UR UR50, UPR, URZ, 0x4 ;  /* 0x00000004ff327883 */ /* 0x000fe20008000000 */
[----:B-1----:R-:W-:-:S05]  /*0100*/  SHF.R.U32.HI R3, RZ, 0x5, R31 ;  /* 0x00000005ff037819 */ /* 0x002fca000001161f */
[----:B------:R-:W1:Y:S02]  /*0110*/  SHFL.IDX PT, R0, R3, RZ, 0x1f ;  /* 0x00001fff03007589 */ /* 0x000e6400000e0000 */
[----:B-1----:R-:W-:-:S04]  /*0120*/  SHF.R.S32.HI R5, RZ, 0x1f, R0 ;  /* 0x0000001fff057819 */ /* 0x002fc80000011400 */
[----:B------:R-:W-:-:S04]  /*0130*/  LEA.HI R2, R5, R0, RZ, 0x2 ;  /* 0x0000000005027211 */ /* 0x000fc800078f10ff */
[----:B------:R-:W-:-:S04]  /*0140*/  SHF.R.S32.HI R2, RZ, 0x2, R2 ;  /* 0x00000002ff027819 */ /* 0x000fc80000011402 */
[----:B------:R-:W-:-:S13]  /*0150*/  ISETP.NE.AND P1, PT, R2, RZ, PT ;  /* 0x000000ff0200720c */ /* 0x000fda0003f25270 */
[----:B------:R-:W-:Y:S05]  /*0160*/  @!P1 BRA `(.L_x_0) ;  /* 0x0000000400249947 */ /* 0x000fea0003800000 */
[----:B------:R-:W-:-:S13]  /*0170*/  ISETP.NE.AND P0, PT, R2, 0x2, PT ;  /* 0x000000020200780c */ /* 0x000fda0003f05270 */
[----:B------:R-:W-:Y:S05]  /*0180*/  @!P0 BRA `(.L_x_1) ;  /* 0x0000000000f48947 */ /* 0x000fea0003800000 */
[----:B------:R-:W-:-:S13]  /*0190*/  ISETP.NE.AND P0, PT, R2, 0x1, PT ;  /* 0x000000010200780c */ /* 0x000fda0003f05270 */
[----:B------:R-:W-:Y:S05]  /*01a0*/  @P0 BRA `(.L_x_2) ;  /* 0x00000000002c0947 */ /* 0x000fea0003800000 */
[----:B------:R-:W-:Y:S01]  /*01b0*/  HFMA2 R2, -RZ, RZ, 0, 5.9604644775390625e-08 ;  /* 0x00000001ff027431 */ /* 0x000fe200000001ff */
[----:B------:R-:W-:Y:S02]  /*01c0*/  UPLOP3.LUT UP3, UPT, UPT, UPT, UPT, 0x40, 0x4 ;  /* 0x000000000004789c */ /* 0x000fe40003f6e870 */
[----:B------:R-:W-:Y:S02]  /*01d0*/  UPLOP3.LUT UP2, UPT, UPT, UPT, UPT, 0x40, 0x4 ;  /* 0x000000000004789c */ /* 0x000fe40003f4e870 */
[----:B------:R-:W-:Y:S02]  /*01e0*/  UPLOP3.LUT UP1, UPT, UPT, UPT, UPT, 0x80, 0x8 ;  /* 0x000000000008789c */ /* 0x000fe40003f2f070 */
[----:B------:R-:W-:Y:S02]  /*01f0*/  UPLOP3.LUT UP0, UPT, UPT, UPT, UPT, 0x40, 0x4 ;  /* 0x000000000004789c */ /* 0x000fe40003f0e870 */
[----:B------:R-:W-:Y:S02]  /*0200*/  UPLOP3.LUT UP6, UPT, UPT, UPT, UPT, 0x40, 0x4 ;  /* 0x000000000004789c */ /* 0x000fe40003fce870 */
[----:B------:R-:W-:-:S02]  /*0210*/  UPLOP3.LUT UP5, UPT, UPT, UPT, UPT, 0x40, 0x4 ;  /* 0x000000000004789c */ /* 0x000fc40003fae870 */
[----:B------:R-:W-:Y:S02]  /*0220*/  UPLOP3.LUT UP4, UPT, UPT, UPT, UPT, 0x80, 0x8 ;  /* 0x000000000008789c */ /* 0x000fe40003f8f070 */
[----:B------:R-:W-:Y:S02]  /*0230*/  UP2UR UR39, UPR, URZ, 0x8 ;  /* 0x00000008ff277883 */ /* 0x000fe40008000000 */
[----:B------:R-:W-:Y:S01]  /*0240*/  UP2UR UR50, UPR, URZ, 0x4 ;  /* 0x00000004ff327883 */ /* 0x000fe20008000000 */
[----:B------:R-:W-:Y:S11]  /*0250*/  BRA `(.L_x_0) ;  /* 0x0000000000e87947 */ /* 0x000ff60003800000 */
.L_x_2:
[----:B------:R-:W-:Y:S01]  /*0260*/  ISETP.NE.AND P0, PT, R0, 0xc, PT ;  /* 0x0000000c0000780c */ /* 0x000fe20003f05270 */
[----:B------:R-:W-:Y:S01]  /*0270*/  UPLOP3.LUT UP2, UPT, UPT, UPT, UPT, 0x40, 0x4 ;  /* 0x000000000004789c */ /* 0x000fe20003f4e870 */
[----:B------:R-:W-:Y:S01]  /*0280*/  HFMA2 R2, -RZ, RZ, 0, 1.78813934326171875e-07 ;  /* 0x00000003ff027431 */ /* 0x000fe200000001ff */
[----:B------:R-:W-:Y:S02]  /*0290*/  UPLOP3.LUT UP1, UPT, UPT, UPT, UPT, 0x80, 0x8 ;  /* 0x000000000008789c */ /* 0x000fe40003f2f070 */
[----:B------:R-:W-:Y:S02]  /*02a0*/  UP2UR UR39, UPR, URZ, 0x4 ;  /* 0x00000004ff277883 */ /* 0x000fe40008000000 */
[----:B------:R-:W-:Y:S02]  /*02b0*/  UPLOP3.LUT UP2, UPT, UPT, UPT, UPT, 0x40, 0x4 ;  /* 0x000000000004789c */ /* 0x000fe40003f4e870 */
[----:B------:R-:W-:Y:S02]  /*02c0*/  UPLOP3.LUT UP0, UPT, UPT, UPT, UPT, 0x40, 0x4 ;  /* 0x000000000004789c */ /* 0x000fe40003f0e870 */
[----:B------:R-:W-:-:S02]  /*02d0*/  UPLOP3.LUT UP6, UPT, UPT, UPT, UPT, 0x40, 0x4 ;  /* 0x000000000004789c */ /* 0x000fc40003fce870 */
[----:B------:R-:W-:Y:S02]  /*02e0*/  UPLOP3.LUT UP5, UPT, UPT, UPT, UPT, 0x80, 0x8 ;  /* 0x000000000008789c */ /* 0x000fe40003faf070 */
[----:B------:R-:W-:Y:S02]  /*02f0*/  UPLOP3.LUT UP4, UPT, UPT, UPT, UPT, 0x40, 0x4 ;  /* 0x000000000004789c */ /* 0x000fe40003f8e870 */
[----:B------:R-:W-:Y:S01]  /*0300*/  UP2UR UR50, UPR, URZ, 0x4 ;  /* 0x00000004ff327883 */ /* 0x000fe20008000000 */
[----:B------:R-:W-:Y:S11]  /*0310*/  @!P0 BRA `(.L_x_0) ;  /* 0x0000000000b88947 */ /* 0x000ff60003800000 */
[----:B------:R-:W-:-:S13]  /*0320*/  ISETP.NE.AND P0, PT, R0, 0xe, PT ;  /* 0x0000000e0000780c */ /* 0x000fda0003f05270 */
[----:B------:R-:W-:Y:S05]  /*0330*/  @!P0 BRA `(.L_x_3) ;  /* 0x00000000005c8947 */ /* 0x000fea0003800000 */
[----:B------:R-:W-:-:S13]  /*0340*/  ISETP.NE.AND P0, PT, R0, 0xd, PT ;  /* 0x0000000d0000780c */ /* 0x000fda0003f05270 */
[----:B------:R-:W-:Y:S05]  /*0350*/  @P0 BRA `(.L_x_4) ;  /* 0x00000000002c0947 */ /* 0x000fea0003800000 */
[----:B------:R-:W-:Y:S01]  /*0360*/  HFMA2 R2, -RZ, RZ, 0, 2.384185791015625e-07 ;  /* 0x00000004ff027431 */ /* 0x000fe200000001ff */
        /* <DEDUP_REMOVED lines=10> */
.L_x_4:
[----:B------:R-:W-:Y:S01]  /*0410*/  HFMA2 R2, -RZ, RZ, 0, 3.5762786865234375e-07 ;  /* 0x00000006ff027431 */ /* 0x000fe200000001ff */
[----:B------:R-:W-:Y:S02]  /*0420*/  UPLOP3.LUT UP3, UPT, UPT, UPT, UPT, 0x40, 0x4 ;  /* 0x000000000004789c */ /* 0x000fe40003f6e870 */
[----:B------:R-:W-:Y:S02]  /*0430*/  UPLOP3.LUT UP2, UPT, UPT, UPT, UPT, 0x40, 0x4 ;  /* 0x000000000004789c */ /* 0x000fe40003f4e870 */
[----:B------:R-:W-:Y:S02]  /*0440*/  UPLOP3.LUT UP0, UPT, UPT, UPT, UPT, 0x40, 0x4 ;  /* 0x000000000004789c */ /* 0x000fe40003f0e870 */
[----:B------:R-:W-:Y:S02]  /*0450*/  UPLOP3.LUT UP6, UPT, UPT, UPT, UPT, 0x40, 0x4 ;  /* 0x000000000004789c */ /* 0x000fe40003fce870 */
[----:B------:R-:W-:Y:S02]  /*0460*/  UPLOP3.LUT UP5, UPT, UPT, UPT, UPT, 0x40, 0x4 ;  /* 0x000000000004789c */ /* 0x000fe40003fae870 */
[----:B------:R-:W-:-:S02]  /*0470*/  UPLOP3.LUT UP4, UPT, UPT, UPT, UPT, 0x40, 0x4 ;  /* 0x000000000004789c */ /* 0x000fc40003f8e870 */
[----:B------:R-:W-:Y:S02]  /*0480*/  UP2UR UR39, UPR, URZ, 0x8 ;  /* 0x00000008ff277883 */ /* 0x000fe40008000000 */
[----:B------:R-:W-:Y:S01]  /*0490*/  UP2UR UR50, UPR, URZ, 0x4 ;  /* 0x00000004ff327883 */ /* 0x000fe20008000000 */
[----:B------:R-:W-:Y:S11]  /*04a0*/  BRA `(.L_x_0) ;  /* 0x0000000000547947 */ /* 0x000ff60003800000 */
.L_x_3:
[----:B------:R-:W-:Y:S01]  /*04b0*/  HFMA2 R2, -RZ, RZ, 0, 2.98023223876953125e-07 ;  /* 0x00000005ff027431 */ /* 0x000fe200000001ff */
        /* <DEDUP_REMOVED lines=10> */
.L_x_1:
[----:B------:R-:W-:Y:S01]  /*0560*/  HFMA2 R2, -RZ, RZ, 0, 1.1920928955078125e-07 ;  /* 0x00000002ff027431 */ /* 0x000fe200000001ff */
        /* <DEDUP_REMOVED lines=8> */
[----:B------:R-:W-:-:S12]  /*05f0*/  UP2UR UR50, UPR, URZ, 0x4 ;  /* 0x00000004ff327883 */ /* 0x000fd80008000000 */
.L_x_0:
[----:B------:R-:W-:Y:S01]  /*0600*/  ELECT P0, URZ, PT ;  /* 0x0000000000ff782f */ /* 0x000fe20003800000 */
[----:B------:R-:W-:Y:S03]  /*0610*/  BSSY.RECONVERGENT B0, `(.L_x_5) ;  /* 0x000000f000007945 */ /* 0x000fe60003800200 */
[----:B------:R-:W-:Y:S02]  /*0620*/  PLOP3.LUT P2, PT, P0, PT, UP0, 0x5d, 0xd5 ;  /* 0x0000000000d5781c */ /* 0x000fe4000074eb0d */
[----:B------:R-:W-:-:S11]  /*0630*/  PLOP3.LUT P1, PT, P0, PT, UP6, 0x5d, 0xd5 ;  /* 0x0000000000d5781c */ /* 0x000fd6000072eb6d */
[----:B------:R-:W-:Y:S05]  /*0640*/  @P2 BRA `(.L_x_6) ;  /* 0x00000000002c2947 */ /* 0x000fea0003800000 */
[----:B------:R-:W1:Y:S02]  /*0650*/  LDCU.64 UR4, c[0x0][0x348] ;  /* 0x00006900ff0477ac */ /* 0x000e640008000a00 */
[----:B-1----:R-:W-:-:S04]  /*0660*/  UIADD3 UR8, UP0, UPT, UR4, 0x80, URZ ;  /* 0x0000008004087890 */ /* 0x002fc8000ff1e0ff */
[----:B------:R-:W-:Y:S02]  /*0670*/  UIADD3.X UR9, UPT, UPT, URZ, UR5, URZ, UP0, !UPT ;  /* 0x00000005ff097290 */ /* 0x000fe400087fe4ff */
[----:B------:R-:W-:-:S04]  /*0680*/  UIADD3 UR6, UP0, UPT, UR4, 0x180, URZ ;  /* 0x0000018004067890 */ /* 0x000fc8000ff1e0ff */
[----:B------:R-:W-:Y:S02]  /*0690*/  UIADD3.X UR7, UPT, UPT, URZ, UR5, URZ, UP0, !UPT ;  /* 0x00000005ff077290 */ /* 0x000fe400087fe4ff */
[----:B------:R-:W-:Y:S01]  /*06a0*/  UIADD3 UR4, UP0, UPT, UR4, 0x280, URZ ;  /* 0x0000028004047890 */ /* 0x000fe2000ff1e0ff */
[----:B------:R1:W-:Y:S03]  /*06b0*/  UTMACCTL.PF [UR8] ;  /* 0x00000000080079b9 */ /* 0x0003e60008040000 */
[----:B------:R-:W-:-:S03]  /*06c0*/  UIADD3.X UR5, UPT, UPT, URZ, UR5, URZ, UP0, !UPT ;  /* 0x00000005ff057290 */ /* 0x000fc600087fe4ff */
[----:B------:R1:W-:Y:S06]  /*06d0*/  UTMACCTL.PF [UR6] ;  /* 0x00000000060079b9 */ /* 0x0003ec0008040000 */
[----:B------:R1:W-:Y:S02]  /*06e0*/  UTMACCTL.PF [UR4] ;  /* 0x00000000040079b9 */ /* 0x0003e40008040000 */
[----:B-1----:R-:W-:Y:S01]  /*06f0*/  NOP ;  /* 0x0000000000007918 */ /* 0x002fe20000000000 */
.L_x_6:
[----:B------:R-:W-:Y:S05]  /*0700*/  BSYNC.RECONVERGENT B0 ;  /* 0x0000000000007941 */ /* 0x000fea0003800200 */
.L_x_5:
[----:B------:R-:W-:Y:S04]  /*0710*/  BSSY.RECONVERGENT B0, `(.L_x_7) ;  /* 0x000001b000007945 */ /* 0x000fe80003800200 */
[----:B------:R-:W-:Y:S05]  /*0720*/  @P1 BRA `(.L_x_8) ;  /* 0x0000000000241947 */ /* 0x000fea0003800000 */
[----:B------:R-:W1:Y:S01]  /*0730*/  LDCU.64 UR4, c[0x0][0x348] ;  /* 0x00006900ff0477ac */ /* 0x000e620008000a00 */
[----:B------:R-:W-:Y:S02]  /*0740*/  PLOP3.LUT P6, PT, PT, PT, PT, 0x80, 0x8 ;  /* 0x000000000008781c */ /* 0x000fe40003fcf070 */
[----:B------:R-:W-:Y:S02]  /*0750*/  PLOP3.LUT P5, PT, PT, PT, PT, 0x8, 0x80 ;  /* 0x000000000080781c */ /* 0x000fe40003fae170 */
[----:B------:R-:W-:Y:S02]  /*0760*/  PLOP3.LUT P4, PT, PT, PT, PT, 0x80, 0x8 ;  /* 0x000000000008781c */ /* 0x000fe40003f8f070 */
[----:B------:R-:W-:Y:S01]  /*0770*/  PLOP3.LUT P3, PT, PT, PT, PT, 0x80, 0x8 ;  /* 0x000000000008781c */ /* 0x000fe20003f6f070 */
[----:B-1----:R-:W-:-:S04]  /*0780*/  UIADD3 UR4, UP0, UPT, UR4, 0x400, URZ ;  /* 0x0000040004047890 */ /* 0x002fc8000ff1e0ff */
[----:B------:R-:W-:-:S09]  /*0790*/  UIADD3.X UR5, UPT, UPT, URZ, UR5, URZ, UP0, !UPT ;  /* 0x00000005ff057290 */ /* 0x000fd200087fe4ff */
[----:B------:R1:W-:Y:S02]  /*07a0*/  UTMACCTL.PF [UR4] ;  /* 0x00000000040079b9 */ /* 0x0003e40008040000 */
[----:B-1----:R-:W-:Y:S05]  /*07b0*/  BRA `(.L_x_9) ;  /* 0x0000000000407947 */ /* 0x002fea0003800000 */
.L_x_8:
[----:B------:R-:W-:-:S13]  /*07c0*/  ISETP.NE.AND P1, PT, R2, 0x3, PT ;  /* 0x000000030200780c */ /* 0x000fda0003f25270 */
[----:B------:R-:W-:Y:S05]  /*07d0*/  @!P1 BRA `(.L_x_10) ;  /* 0x0000000000289947 */ /* 0x000fea0003800000 */
[----:B------:R-:W-:Y:S02]  /*07e0*/  ISETP.NE.AND P1, PT, R2, 0x4, PT ;  /* 0x000000040200780c */ /* 0x000fe40003f25270 */
[----:B------:R-:W-:Y:S02]  /*07f0*/  PLOP3.LUT P4, PT, PT, PT, PT, 0x80, 0x8 ;  /* 0x000000000008781c */ /* 0x000fe40003f8f070 */
[----:B------:R-:W-:Y:S02]  /*0800*/  PLOP3.LUT P5, PT, PT, PT, PT, 0x8, 0x80 ;  /* 0x000000000080781c */ /* 0x000fe40003fae170 */
[----:B------:R-:W-:Y:S02]  /*0810*/  PLOP3.LUT P6, PT, PT, PT, PT, 0x80, 0x8 ;  /* 0x000000000008781c */ /* 0x000fe40003fcf070 */
[----:B------:R-:W-:-:S05]  /*0820*/  PLOP3.LUT P3, PT, PT, PT, PT, 0x80, 0x8 ;  /* 0x000000000008781c */ /* 0x000fca0003f6f070 */
[----:B------:R-:W-:Y:S08]  /*0830*/  @P1 BRA `(.L_x_9) ;  /* 0x0000000000201947 */ /* 0x000ff00003800000 */
[----:B------:R-:W-:Y:S02]  /*0840*/  PLOP3.LUT P5, PT, PT, PT, PT, 0x8, 0x80 ;  /* 0x000000000080781c */ /* 0x000fe40003fae170 */
[----:B------:R-:W-:Y:S02]  /*0850*/  PLOP3.LUT P6, PT, PT, PT, PT, 0x8, 0x80 ;  /* 0x000000000080781c */ /* 0x000fe40003fce170 */
[----:B------:R-:W-:Y:S01]  /*0860*/  PLOP3.LUT P3, PT, PT, PT, PT, 0x8, 0x80 ;  /* 0x000000000080781c */ /* 0x000fe20003f6e170 */
[----:B------:R-:W-:-:S12]  /*0870*/  BRA `(.L_x_9) ;  /* 0x0000000000107947 */ /* 0x000fd80003800000 */
.L_x_10:
[----:B------:R-:W-:Y:S02]  /*0880*/  PLOP3.LUT P6, PT, PT, PT, PT, 0x8, 0x80 ;  /* 0x000000000080781c */ /* 0x000fe40003fce170 */
[----:B------:R-:W-:Y:S02]  /*0890*/  PLOP3.LUT P5, PT, PT, PT, PT, 0x80, 0x8 ;  /* 0x000000000008781c */ /* 0x000fe40003faf070 */
[----:B------:R-:W-:Y:S02]  /*08a0*/  PLOP3.LUT P4, PT, PT, PT, PT, 0x8, 0x80 ;  /* 0x000000000080781c */ /* 0x000fe40003f8e170 */
[----:B------:R-:W-:-:S13]  /*08b0*/  PLOP3.LUT P3, PT, PT, PT, PT, 0x80, 0x8 ;  /* 0x000000000008781c */ /* 0x000fda0003f6f070 */
.L_x_9:
[----:B------:R-:W-:Y:S05]  /*08c0*/  BSYNC.RECONVERGENT B0 ;  /* 0x0000000000007941 */ /* 0x000fea0003800200 */
.L_x_7:
[----:B------:R-:W1:Y:S01]  /*08d0*/  SHFL.IDX PT, R0, R3, RZ, 0x1f ;  /* 0x00001fff03007589 */ /* 0x000e6200000e0000 */
[----:B------:R-:W-:Y:S02]  /*08e0*/  ISETP.NE.AND P1, PT, R2, 0x3, PT ;  /* 0x000000030200780c */ /* 0x000fe40003f25270 */
[----:B------:R-:W-:Y:S02]  /*08f0*/  PLOP3.LUT P0, PT, P0, PT, UP1, 0xae, 0xea ;  /* 0x0000000000ea781c */ /* 0x000fe4000070f51e */
[----:B-1----:R-:W-:-:S13]  /*0900*/  ISETP.NE.AND P2, PT, R0, RZ, PT ;  /* 0x000000ff0000720c */ /* 0x002fda0003f45270 */
[----:B------:R-:W-:Y:S05]  /*0910*/  @P2 BRA `(.L_x_11) ;  /* 0x0000000000382947 */ /* 0x000fea0003800000 */
[----:B------:R-:W1:Y:S01]  /*0920*/  S2UR UR5, SR_CgaCtaId ;  /* 0x00000000000579c3 */ /* 0x000e620000008800 */
[----:B------:R-:W-:Y:S01]  /*0930*/  UMOV UR6, 0x400 ;  /* 0x0000040000067882 */ /* 0x000fe20000000000 */
[----:B------:R-:W-:Y:S01]  /*0940*/  UMOV UR4, 0x1 ;  /* 0x0000000100047882 */ /* 0x000fe20000000000 */
[----:B------:R-:W-:Y:S01]  /*0950*/  ELECT P2, URZ, PT ;  /* 0x0000000000ff782f */ /* 0x000fe20003840000 */
[----:B-1----:R-:W-:Y:S02]  /*0960*/  ULEA UR5, UR5, UR6, 0x18 ;  /* 0x0000000605057291 */ /* 0x002fe4000f8ec0ff */
[----:B------:R-:W-:-:S04]  /*0970*/  UIADD3 UR6, UPT, UPT, -UR4, 0x100000, URZ ;  /* 0x0010000004067890 */ /* 0x000fc8000fffe1ff */
[----:B------:R-:W-:Y:S02]  /*0980*/  USHF.L.U32 UR7, UR6, 0xb, URZ ;  /* 0x0000000b06077899 */ /* 0x000fe400080006ff */
[----:B------:R-:W-:Y:S01]  /*0990*/  USHF.L.U32 UR6, UR6, 0x1, URZ ;  /* 0x0000000106067899 */ /* 0x000fe200080006ff */
[----:B------:R-:W1:Y:S11]  /*09a0*/  FENCE.VIEW.ASYNC.S ;  /* 0x00000000000073c6 */ /* 0x000e760000000000 */
[----:B-1----:R1:W2:Y:S01]  /*09b0*/  SYNCS.EXCH.64 URZ, [UR5+0x7000], UR6 ;  /* 0x0070000605ff75b2 */ /* 0x0022a20008000100 */
[----:B------:R1:W3:Y:S01]  /*09c0*/  SYNCS.EXCH.64 URZ, [UR5+0x7010], UR6 ;  /* 0x0070100605ff75b2 */ /* 0x0002e20008000100 */
[----:B------:R1:W4:Y:S01]  /*09d0*/  SYNCS.EXCH.64 URZ, [UR5+0x7008], UR6 ;  /* 0x0070080605ff75b2 */ /* 0x0003220008000100 */
[----:B------:R1:W1:Y:S01]  /*09e0*/  SYNCS.EXCH.64 URZ, [UR5+0x7018], UR6 ;  /* 0x0070180605ff75b2 */ /* 0x0002620008000100 */
[----:B------:R-:W-:Y:S01]  /*09f0*/  NOP ;  /* 0x0000000000007918 */ /* 0x000fe20000000000 */
.L_x_11:
[----:B------:R-:W-:Y:S01]  /*0a00*/  NOP ;  /* 0x0000000000007918 */ /* 0x000fe20000000000 */
[----:B------:R-:W-:Y:S05]  /*0a10*/  @!P1 BRA `(.L_x_12) ;  /* 0x0000000000289947 */ /* 0x000fea0003800000 */
[----:B------:R-:W-:Y:S01]  /*0a20*/  ISETP.NE.AND P1, PT, R2, 0x4, PT ;  /* 0x000000040200780c */ /* 0x000fe20003f25270 */
[----:B------:R-:W-:Y:S02]  /*0a30*/  UPLOP3.LUT UP3, UPT, UPT, UPT, UPT, 0x80, 0x8 ;  /* 0x000000000008789c */ /* 0x000fe40003f6f070 */
[----:B------:R-:W-:Y:S02]  /*0a40*/  UPLOP3.LUT UP2, UPT, UPT, UPT, UPT, 0x40, 0x4 ;  /* 0x000000000004789c */ /* 0x000fe40003f4e870 */
[----:B------:R-:W-:Y:S02]  /*0a50*/  UPLOP3.LUT UP1, UPT, UPT, UPT, UPT, 0x80, 0x8 ;  /* 0x000000000008789c */ /* 0x000fe40003f2f070 */
[----:B------:R-:W-:-:S06]  /*0a60*/  UPLOP3.LUT UP0, UPT, UPT, UPT, UPT, 0x80, 0x8 ;  /* 0x000000000008789c */ /* 0x000fcc0003f0f070 */
[----:B------:R-:W-:Y:S05]  /*0a70*/  @P1 BRA `(.L_x_13) ;  /* 0x0000000000201947 */ /* 0x000fea0003800000 */
[----:B------:R-:W-:Y:S02]  /*0a80*/  UPLOP3.LUT UP2, UPT, UPT, UPT, UPT, 0x40, 0x4 ;  /* 0x000000000004789c */ /* 0x000fe40003f4e870 */
[----:B------:R-:W-:Y:S02]  /*0a90*/  UPLOP3.LUT UP3, UPT, UPT, UPT, UPT, 0x40, 0x4 ;  /* 0x000000000004789c */ /* 0x000fe40003f6e870 */
[----:B------:R-:W-:Y:S01]  /*0aa0*/  UPLOP3.LUT UP0, UPT, UPT, UPT, UPT, 0x40, 0x4 ;  /* 0x000000000004789c */ /* 0x000fe20003f0e870 */
[----:B------:R-:W-:Y:S05]  /*0ab0*/  BRA `(.L_x_13) ;  /* 0x0000000000107947 */ /* 0x000fea0003800000 */
.L_x_12:
[----:B------:R-:W-:Y:S02]  /*0ac0*/  UPLOP3.LUT UP3, UPT, UPT, UPT, UPT, 0x40, 0x4 ;  /* 0x000000000004789c */ /* 0x000fe40003f6e870 */
[----:B------:R-:W-:Y:S02]  /*0ad0*/  UPLOP3.LUT UP2, UPT, UPT, UPT, UPT, 0x80, 0x8 ;  /* 0x000000000008789c */ /* 0x000fe40003f4f070 */
[----:B------:R-:W-:Y:S02]  /*0ae0*/  UPLOP3.LUT UP1, UPT, UPT, UPT, UPT, 0x40, 0x4 ;  /* 0x000000000004789c */ /* 0x000fe40003f2e870 */
[----:B------:R-:W-:Y:S02]  /*0af0*/  UPLOP3.LUT UP0, UPT, UPT, UPT, UPT, 0x80, 0x8 ;  /* 0x000000000008789c */ /* 0x000fe40003f0f070 */
.L_x_13:
[----:B------:R-:W5:Y:S02]  /*0b00*/  SHFL.IDX PT, R0, R3, RZ, 0x1f ;  /* 0x00001fff03007589 */ /* 0x000f6400000e0000 */
[----:B-----5:R-:W-:-:S13]  /*0b10*/  ISETP.NE.AND P1, PT, R0, RZ, PT ;  /* 0x000000ff0000720c */ /* 0x020fda0003f25270 */
[----:B------:R-:W-:Y:S05]  /*0b20*/  @P1 BRA `(.L_x_14) ;  /* 0x0000000000401947 */ /* 0x000fea0003800000 */
[----:B-1----:R-:W1:Y:S01]  /*0b30*/  S2UR UR5, SR_CgaCtaId ;  /* 0x00000000000579c3 */ /* 0x002e620000008800 */
        /* <DEDUP_REMOVED lines=8> */
[----:B-1----:R1:W1:Y:S01]  /*0bc0*/  SYNCS.EXCH.64 URZ, [UR5+0x7020], UR6 ;  /* 0x0070200605ff75b2 */ /* 0x0022620008000100 */
[----:B------:R1:W1:Y:S01]  /*0bd0*/  SYNCS.EXCH.64 URZ, [UR5+0x7038], UR6 ;  /* 0x0070380605ff75b2 */ /* 0x0002620008000100 */
[----:B------:R1:W1:Y:S01]  /*0be0*/  SYNCS.EXCH.64 URZ, [UR5+0x7028], UR6 ;  /* 0x0070280605ff75b2 */ /* 0x0002620008000100 */
[----:B------:R1:W1:Y:S01]  /*0bf0*/  SYNCS.EXCH.64 URZ, [UR5+0x7040], UR6 ;  /* 0x0070400605ff75b2 */ /* 0x0002620008000100 */
[----:B------:R1:W1:Y:S01]  /*0c00*/  SYNCS.EXCH.64 URZ, [UR5+0x7030], UR6 ;  /* 0x0070300605ff75b2 */ /* 0x0002620008000100 */
[----:B------:R1:W1:Y:S01]  /*0c10*/  SYNCS.EXCH.64 URZ, [UR5+0x7048], UR6 ;  /* 0x0070480605ff75b2 */ /* 0x0002620008000100 */
[----:B------:R-:W-:Y:S01]  /*0c20*/  NOP ;  /* 0x0000000000007918 */ /* 0x000fe20000000000 */
.L_x_14:
[----:B------:R-:W5:Y:S01]  /*0c30*/  SHFL.IDX PT, R0, R3, RZ, 0x1f ;  /* 0x00001fff03007589 */ /* 0x000f6200000e0000 */
[----:B------:R-:W-:Y:S01]  /*0c40*/  NOP ;  /* 0x0000000000007918 */ /* 0x000fe20000000000 */
[----:B-----5:R-:W-:-:S13]  /*0c50*/  ISETP.NE.AND P1, PT, R0, RZ, PT ;  /* 0x000000ff0000720c */ /* 0x020fda0003f25270 */
[----:B------:R-:W-:Y:S05]  /*0c60*/  @P1 BRA `(.L_x_15) ;  /* 0x0000000000401947 */ /* 0x000fea0003800000 */
[----:B-1----:R-:W1:Y:S01]  /*0c70*/  S2UR UR6, SR_CgaCtaId ;  /* 0x00000000000679c3 */ /* 0x002e620000008800 */
[----:B------:R-:W-:Y:S01]  /*0c80*/  UMOV UR7, 0x400 ;  /* 0x0000040000077882 */ /* 0x000fe20000000000 */
[----:B------:R-:W-:Y:S01]  /*0c90*/  UMOV UR5, 0x1 ;  /* 0x0000000100057882 */ /* 0x000fe20000000000 */
[----:B------:R-:W-:Y:S01]  /*0ca0*/  UMOV UR4, 0x80 ;  /* 0x0000008000047882 */ /* 0x000fe20000000000 */
[----:B------:R-:W-:-:S04]  /*0cb0*/  UIADD3 UR8, UPT, UPT, -UR5, 0x100000, URZ ;  /* 0x0010000005087890 */ /* 0x000fc8000fffe1ff */
[----:B------:R-:W-:Y:S02]  /*0cc0*/  USHF.L.U32 UR9, UR8, 0xb, URZ ;  /* 0x0000000b08097899 */ /* 0x000fe400080006ff */
[----:B------:R-:W-:Y:S02]  /*0cd0*/  USHF.L.U32 UR8, UR8, 0x1, URZ ;  /* 0x0000000108087899 */ /* 0x000fe400080006ff */
[----:B------:R-:W-:-:S04]  /*0ce0*/  UIADD3 UR4, UPT, UPT, -UR4, 0x100000, URZ ;  /* 0x0010000004047890 */ /* 0x000fc8000fffe1ff */
[----:B------:R-:W-:Y:S02]  /*0cf0*/  USHF.L.U32 UR5, UR4, 0xb, URZ ;  /* 0x0000000b04057899 */ /* 0x000fe400080006ff */
[----:B------:R-:W-:Y:S01]  /*0d00*/  USHF.L.U32 UR4, UR4, 0x1, URZ ;  /* 0x0000000104047899 */ /* 0x000fe200080006ff */
[----:B------:R-:W-:Y:S01]  /*0d10*/  ELECT P1, URZ, PT ;  /* 0x0000000000ff782f */ /* 0x000fe20003820000 */
[----:B-1----:R-:W-:Y:S01]  /*0d20*/  ULEA UR6, UR6, UR7, 0x18 ;  /* 0x0000000706067291 */ /* 0x002fe2000f8ec0ff */
[----:B------:R-:W1:Y:S11]  /*0d30*/  FENCE.VIEW.ASYNC.S ;  /* 0x00000000000073c6 */ /* 0x000e760000000000 */
[----:B-1----:R1:W1:Y:S01]  /*0d40*/  SYNCS.EXCH.64 URZ, [UR6+0x7050], UR8 ;  /* 0x0070500806ff75b2 */ /* 0x0022620008000100 */
[----:B------:R1:W1:Y:S01]  /*0d50*/  SYNCS.EXCH.64 URZ, [UR6+0x7058], UR4 ;  /* 0x0070580406ff75b2 */ /* 0x0002620008000100 */
[----:B------:R-:W-:Y:S01]  /*0d60*/  NOP ;  /* 0x0000000000007918 */ /* 0x000fe20000000000 */
.L_x_15:
[----:B------:R-:W5:Y:S01]  /*0d70*/  SHFL.IDX PT, R0, R3, RZ, 0x1f ;  /* 0x00001fff03007589 */ /* 0x000f6200000e0000 */
[----:B-1----:R-:W-:Y:S01]  /*0d80*/  USEL UR5, URZ, 0x2, !UP4 ;  /* 0x00000002ff057887 */ /* 0x002fe2000e000000 */
[----:B------:R-:W-:Y:S01]  /*0d90*/  ISETP.NE.AND P2, PT, R2, 0x2, PT ;  /* 0x000000020200780c */ /* 0x000fe20003f45270 */
[----:B------:R-:W-:Y:S02]  /*0da0*/  NOP ;  /* 0x0000000000007918 */ /* 0x000fe40000000000 */
[----:B------:R-:W-:Y:S01]  /*0db0*/  USEL UR5, UR5, 0x1, !UP5 ;  /* 0x0000000105057887 */ /* 0x000fe2000e800000 */
[----:B-----5:R-:W-:-:S13]  /*0dc0*/  ISETP.NE.AND P1, PT, R0, RZ, PT ;  /* 0x000000ff0000720c */ /* 0x020fda0003f25270 */
[----:B------:R-:W-:Y:S05]  /*0dd0*/  @P1 BRA `(.L_x_16) ;  /* 0x0000000000401947 */ /* 0x000fea0003800000 */
[----:B------:R-:W1:Y:S01]  /*0de0*/  S2UR UR7, SR_CgaCtaId ;  /* 0x00000000000779c3 */ /* 0x000e620000008800 */
[----:B------:R-:W-:Y:S01]  /*0df0*/  UMOV UR8, 0x400 ;  /* 0x0000040000087882 */ /* 0x000fe20000000000 */
[----:B------:R-:W-:Y:S01]  /*0e00*/  UMOV UR6, 0x1 ;  /* 0x0000000100067882 */ /* 0x000fe20000000000 */
[----:B------:R-:W-:Y:S01]  /*0e10*/  UMOV UR4, 0x80 ;  /* 0x0000008000047882 */ /* 0x000fe20000000000 */
[----:B------:R-:W-:Y:S01]  /*0e20*/  ELECT P1, URZ, PT ;  /* 0x0000000000ff782f */ /* 0x000fe20003820000 */
[----:B------:R-:W-:-:S04]  /*0e30*/  UIADD3 UR10, UPT, UPT, -UR4, 0x100000, URZ ;  /* 0x00100000040a7890 */ /* 0x000fc8000fffe1ff */
[----:B------:R-:W-:Y:S02]  /*0e40*/  USHF.L.U32 UR11, UR10, 0xb, URZ ;  /* 0x0000000b0a0b7899 */ /* 0x000fe400080006ff */
[----:B------:R-:W-:Y:S02]  /*0e50*/  USHF.L.U32 UR10, UR10, 0x1, URZ ;  /* 0x000000010a0a7899 */ /* 0x000fe400080006ff */
[----:B-1----:R-:W-:Y:S02]  /*0e60*/  ULEA UR7, UR7, UR8, 0x18 ;  /* 0x0000000807077291 */ /* 0x002fe4000f8ec0ff */
[----:B------:R-:W-:-:S04]  /*0e70*/  UIADD3 UR8, UPT, UPT, -UR6, 0x100000, URZ ;  /* 0x0010000006087890 */ /* 0x000fc8000fffe1ff */
[----:B------:R-:W-:Y:S02]  /*0e80*/  USHF.L.U32 UR9, UR8, 0xb, URZ ;  /* 0x0000000b08097899 */ /* 0x000fe400080006ff */
[----:B------:R-:W-:Y:S01]  /*0e90*/  USHF.L.U32 UR8, UR8, 0x1, URZ ;  /* 0x0000000108087899 */ /* 0x000fe200080006ff */
[----:B------:R-:W1:Y:S11]  /*0ea0*/  FENCE.VIEW.ASYNC.S ;  /* 0x00000000000073c6 */ /* 0x000e760000000000 */
[----:B-1----:R1:W1:Y:S01]  /*0eb0*/  SYNCS.EXCH.64 URZ, [UR7+0x7060], UR8 ;  /* 0x0070600807ff75b2 */ /* 0x0022620008000100 */
[----:B------:R1:W1:Y:S01]  /*0ec0*/  SYNCS.EXCH.64 URZ, [UR7+0x7068], UR10 ;  /* 0x0070680a07ff75b2 */ /* 0x0002620008000100 */
[----:B------:R-:W-:Y:S01]  /*0ed0*/  NOP ;  /* 0x0000000000007918 */ /* 0x000fe20000000000 */
.L_x_16:
[----:B------:R-:W-:Y:S01]  /*0ee0*/  NOP ;  /* 0x0000000000007918 */ /* 0x000fe20000000000 */
[----:B------:R-:W-:Y:S05]  /*0ef0*/  @!P2 BRA `(.L_x_17) ;  /* 0x000000000024a947 */ /* 0x000fea0003800000 */
[----:B------:R-:W-:Y:S01]  /*0f00*/  ISETP.NE.AND P1, PT, R2, RZ, PT ;  /* 0x000000ff0200720c */ /* 0x000fe20003f25270 */
[----:B------:R-:W-:Y:S02]  /*0f10*/  UP2UR UR4, UPR, URZ, 0x1 ;  /* 0x00000001ff047883 */ /* 0x000fe40008000000 */
[----:B------:R-:W-:Y:S01]  /*0f20*/  UPLOP3.LUT UP0, UPT, UPT, UPT, UPT, 0x80, 0x8 ;  /* 0x000000000008789c */ /* 0x000fe20003f0f070 */
[----:B-1----:R-:W-:-:S03]  /*0f30*/  UMOV UR7, URZ ;  /* 0x000000ff00077c82 */ /* 0x002fc60008000000 */
[----:B------:R-:W-:Y:S02]  /*0f40*/  UP2UR UR38, UPR, URZ, 0x1 ;  /* 0x00000001ff267883 */ /* 0x000fe40008000000 */
[----:B------:R-:W-:-:S04]  /*0f50*/  UISETP.NE.AND UP0, UPT, UR4, URZ, UPT ;  /* 0x000000ff0400728c */ /* 0x000fc8000bf05270 */
[----:B------:R-:W-:Y:S07]  /*0f60*/  @P1 BRA `(.L_x_18) ;  /* 0x00000000001c1947 */ /* 0x000fee0003800000 */
[----:B------:R-:W-:Y:S01]  /*0f70*/  UMOV UR7, 0x1 ;  /* 0x0000000100077882 */ /* 0x000fe20000000000 */
[----:B------:R-:W-:Y:S05]  /*0f80*/  BRA `(.L_x_18) ;  /* 0x0000000000147947 */ /* 0x000fea0003800000 */
.L_x_17:
[----:B------:R-:W-:Y:S02]  /*0f90*/  UP2UR UR4, UPR, URZ, 0x1 ;  /* 0x00000001ff047883 */ /* 0x000fe40008000000 */
[----:B------:R-:W-:Y:S01]  /*0fa0*/  UPLOP3.LUT UP0, UPT, UPT, UPT, UPT, 0x40, 0x4 ;  /* 0x000000000004789c */ /* 0x000fe20003f0e870 */
[----:B-1----:R-:W-:-:S03]  /*0fb0*/  UMOV UR7, 0x2 ;  /* 0x0000000200077882 */ /* 0x002fc60000000000 */
[----:B------:R-:W-:Y:S02]  /*0fc0*/  UP2UR UR38, UPR, URZ, 0x1 ;  /* 0x00000001ff267883 */ /* 0x000fe40008000000 */
[----:B------:R-:W-:Y:S02]  /*0fd0*/  UISETP.NE.AND UP0, UPT, UR4, URZ, UPT ;  /* 0x000000ff0400728c */ /* 0x000fe4000bf05270 */
.L_x_18:
[----:B------:R-:W1:Y:S02]  /*0fe0*/  SHFL.IDX PT, R0, R3, RZ, 0x1f ;  /* 0x00001fff03007589 */ /* 0x000e6400000e0000 */
        /* <DEDUP_REMOVED lines=14> */
.L_x_19:
[----:B------:R-:W-:Y:S01]  /*10d0*/  NOP ;  /* 0x0000000000007918 */ /* 0x000fe20000000000 */
[----:B------:R-:W-:Y:S05]  /*10e0*/  @!P2 BRA `(.L_x_20) ;  /* 0x000000000024a947 */ /* 0x000fea0003800000 */
[----:B------:R-:W-:Y:S01]  /*10f0*/  ISETP.NE.AND P1, PT, R2, 0x1, PT ;  /* 0x000000010200780c */ /* 0x000fe20003f25270 */
        /* <DEDUP_REMOVED lines=8> */
.L_x_20:
[----:B------:R-:W-:Y:S02]  /*1180*/  UP2UR UR4, UPR, URZ, 0x1 ;  /* 0x00000001ff047883 */ /* 0x000fe40008000000 */
[----:B------:R-:W-:Y:S01]  /*1190*/  UPLOP3.LUT UP0, UPT, UPT, UPT, UPT, 0x40, 0x4 ;  /* 0x000000000004789c */ /* 0x000fe20003f0e870 */
[----:B-1----:R-:W-:-:S03]  /*11a0*/  UMOV UR6, 0x2 ;  /* 0x0000000200067882 */ /* 0x002fc60000000000 */
[----:B------:R-:W-:Y:S02]  /*11b0*/  UP2UR UR37, UPR, URZ, 0x1 ;  /* 0x00000001ff257883 */ /* 0x000fe40008000000 */
[----:B------:R-:W-:Y:S02]  /*11c0*/  UISETP.NE.AND UP0, UPT, UR4, URZ, UPT ;  /* 0x000000ff0400728c */ /* 0x000fe4000bf05270 */
.L_x_21:
[----:B------:R-:W1:Y:S01]  /*11d0*/  SHFL.IDX PT, R0, R3, RZ, 0x1f ;  /* 0x00001fff03007589 */ /* 0x000e6200000e0000 */
[----:B------:R-:W-:Y:S02]  /*11e0*/  USEL UR8, URZ, 0x1, !UP4 ;  /* 0x00000001ff087887 */ /* 0x000fe4000e000000 */
[----:B------:R-:W-:Y:S01]  /*11f0*/  USEL UR49, URZ, 0x1, UP4 ;  /* 0x00000001ff317887 */ /* 0x000fe2000a000000 */
        /* <DEDUP_REMOVED lines=14> */
.L_x_22:
        /* <DEDUP_REMOVED lines=19> */
[----:B------:R1:W1:Y:S01]  /*1410*/  SYNCS.EXCH.64 URZ, [UR10+0x7098], UR12 ;  /* 0x0070980c0aff75b2 */ /* 0x0002620008000100 */
[----:B------:R1:W1:Y:S01]  /*1420*/  SYNCS.EXCH.64 URZ, [UR10+0x70a8], UR14 ;  /* 0x0070a80e0aff75b2 */ /* 0x0002620008000100 */
[----:B------:R-:W-:Y:S01]  /*1430*/  NOP ;  /* 0x0000000000007918 */ /* 0x000fe20000000000 */
.L_x_23:
        /* <DEDUP_REMOVED lines=22> */
.L_x_24:
[----:B------:R-:W5:Y:S01]  /*15a0*/  SHFL.IDX PT, R3, R3, RZ, 0x1f ;  /* 0x00001fff03037589 */ /* 0x000f6200000e0000 */
[----:B------:R-:W1:Y:S01]  /*15b0*/  S2UR UR36, SR_CTAID.X ;  /* 0x00000000002479c3 */ /* 0x000e620000002500 */
[----:B------:R-:W-:Y:S01]  /*15c0*/  NOP ;  /* 0x0000000000007918 */ /* 0x000fe20000000000 */
[----:B-----5:R-:W-:-:S13]  /*15d0*/  ISETP.NE.AND P1, PT, R3, RZ, PT ;  /* 0x000000ff0300720c */ /* 0x020fda0003f25270 */
[----:B-1----:R-:W-:Y:S05]  /*15e0*/  @P1 BRA `(.L_x_25) ;  /* 0x0000000000301947 */ /* 0x002fea0003800000 */
        /* <DEDUP_REMOVED lines=12> */
.L_x_25:
[----:B------:R-:W-:Y:S01]  /*16b0*/  ISETP.GT.AND P1, PT, R2, 0x3, PT ;  /* 0x000000030200780c */ /* 0x000fe20003f24270 */
[----:B------:R-:W-:Y:S01]  /*16c0*/  NOP ;  /* 0x0000000000007918 */ /* 0x000fe20000000000 */
[----:B-1234-:R-:W-:Y:S11]  /*16d0*/  BAR.SYNC.DEFER_BLOCKING 0x0 ;  /* 0x0000000000007b1d */ /* 0x01eff60000010000 */
[----:B------:R-:W-:Y:S05]  /*16e0*/  @P1 BRA `(.L_x_26) ;  /* 0x0000012400a81947 */ /* 0x000fea0003800000 */
[----:B------:R-:W-:Y:S01]  /*16f0*/  ISETP.GE.U32.AND P0, PT, R2, 0x2, PT ;  /* 0x000000020200780c */ /* 0x000fe20003f06070 */
[----:B------:R-:W-:-:S04]  /*1700*/  UISETP.NE.AND UP0, UPT, UR50, URZ, UPT ;  /* 0x000000ff3200728c */ /* 0x000fc8000bf05270 */
[----:B------:R-:W-:-:S04]  /*1710*/  USEL UR4, URZ, 0x2, !UP0 ;  /* 0x00000002ff047887 */ /* 0x000fc8000c000000 */
[----:B------:R-:W-:-:S04]  /*1720*/  USEL UR4, UR4, 0x1, !UP5 ;  /* 0x0000000104047887 */ /* 0x000fc8000e800000 */
[----:B------:R-:W-:Y:S08]  /*1730*/  @!P0 BRA `(.L_x_27) ;  /* 0x0000007c00488947 */ /* 0x000ff00003800000 */
[----:B------:R-:W-:Y:S05]  /*1740*/  @!P2 BRA `(.L_x_28) ;  /* 0x0000002400d0a947 */ /* 0x000fea0003800000 */
[----:B------:R-:W-:-:S08]  /*1750*/  NOP ;  /* 0x0000000000007918 */ /* 0x000fd00000000000 */
[----:B------:R-:W1:-:S00]  /*1760*/  USETMAXREG.DEALLOC.CTAPOOL 0x20 ;  /* 0x00000020000079c8 */ /* 0x000e4000080e0500 */
[----:B-1----:R-:W1:Y:S02]  /*1770*/  LDC R0, c[0x0][0x900] ;  /* 0x00024000ff007b82 */ /* 0x002e640000000800 */
[----:B-1----:R-:W-:-:S13]  /*1780*/  ISETP.LE.AND P0, PT, R0, UR36, PT ;  /* 0x0000002400007c0c */ /* 0x002fda000bf03270 */
[----:B------:R-:W-:Y:S05]  /*1790*/  @P0 EXIT ;  /* 0x000000000000094d */ /* 0x000fea0003800000 */
[----:B------:R-:W1:Y:S01]  /*17a0*/  S2UR UR68, SR_CgaCtaId ;  /* 0x00000000004479c3 */ /* 0x000e620000008800 */
[----:B------:R-:W-:Y:S01]  /*17b0*/  UMOV UR6, 0x400 ;  /* 0x0000040000067882 */ /* 0x000fe20000000000 */
[----:B------:R-:W-:Y:S01]  /*17c0*/  HFMA2 R5, -RZ, RZ, 0, 0 ;  /* 0x00000000ff057431 */ /* 0x000fe200000001ff */
[----:B------:R-:W-:Y:S01]  /*17d0*/  PRMT R6, RZ, 0x7610, R6 ;  /* 0x00007610ff067816 */ /* 0x000fe20000000006 */
[----:B------:R-:W-:Y:S02]  /*17e0*/  ULOP3.LUT UR23, UR4, 0x1, URZ, 0xc0, !UPT ;  /* 0x0000000104177892 */ /* 0x000fe4000f8ec0ff */
[----:B------:R-:W-:Y:S01]  /*17f0*/  ULOP3.LUT UR22, UR5, 0x1, URZ, 0xc0, !UPT ;  /* 0x0000000105167892 */ /* 0x000fe2000f8ec0ff */
[----:B------:R-:W-:Y:S01]  /*1800*/  UMOV UR32, URZ ;  /* 0x000000ff00207c82 */ /* 0x000fe20008000000 */
[----:B------:R-:W-:Y:S01]  /*1810*/  UMOV UR31, 0x1 ;  /* 0x00000001001f7882 */ /* 0x000fe20000000000 */
[----:B------:R-:W-:Y:S01]  /*1820*/  UMOV UR30, 0x1 ;  /* 0x00000001001e7882 */ /* 0x000fe20000000000 */
[----:B------:R-:W-:Y:S01]  /*1830*/  UMOV UR29, 0x1 ;  /* 0x00000001001d7882 */ /* 0x000fe20000000000 */
[----:B------:R-:W-:Y:S01]  /*1840*/  UMOV UR4, URZ ;  /* 0x000000ff00047c82 */ /* 0x000fe20008000000 */
[----:B------:R-:W-:Y:S01]  /*1850*/  UMOV UR28, URZ ;  /* 0x000000ff001c7c82 */ /* 0x000fe20008000000 */
[----:B------:R-:W-:Y:S01]  /*1860*/  UMOV UR69, 0xc0004010 ;  /* 0xc000401000457882 */ /* 0x000fe20000000000 */
[----:B-1----:R-:W-:-:S04]  /*1870*/  ULEA UR68, UR68, UR6, 0x18 ;  /* 0x0000000644447291 */ /* 0x002fc8000f8ec0ff */
[----:B------:R-:W-:Y:S02]  /*1880*/  UIADD3 UR33, UPT, UPT, UR68, 0x2000, URZ ;  /* 0x0000200044217890 */ /* 0x000fe4000fffe0ff */
[----:B------:R-:W-:Y:S02]  /*1890*/  USHF.R.U32.HI UR68, URZ, 0x4, UR68 ;  /* 0x00000004ff447899 */ /* 0x000fe40008011644 */
[----:B------:R-:W-:Y:S02]  /*18a0*/  USHF.R.U32.HI UR33, URZ, 0x4, UR33 ;  /* 0x00000004ff217899 */ /* 0x000fe40008011621 */
[----:B------:R-:W-:Y:S02]  /*18b0*/  ULOP3.LUT UR68, UR68, 0x3fff, URZ, 0xc0, !UPT ;  /* 0x00003fff44447892 */ /* 0x000fe4000f8ec0ff */
[----:B------:R-:W-:Y:S02]  /*18c0*/  ULOP3.LUT UR33, UR33, 0x3fff, URZ, 0xc0, !UPT ;  /* 0x00003fff21217892 */ /* 0x000fe4000f8ec0ff */
[----:B------:R-:W-:-:S02]  /*18d0*/  ULOP3.LUT UR68, UR68, 0x10000, URZ, 0xfc, !UPT ;  /* 0x0001000044447892 */ /* 0x000fc4000f8efcff */
[----:B------:R-:W-:-:S12]  /*18e0*/  ULOP3.LUT UR24, UR33, 0x10000, URZ, 0xfc, !UPT ;  /* 0x0001000021187892 */ /* 0x000fd8000f8efcff */
.L_x_89:
[----:B------:R-:W1:Y:S01]  /*18f0*/  LDCU.64 UR6, c[0x0][0x908] ;  /* 0x00012100ff0677ac */ /* 0x000e620008000a00 */
[----:B--2---:R-:W2:Y:S01]  /*1900*/  LDCU UR5, c[0x0][0x904] ;  /* 0x00012080ff0577ac */ /* 0x004ea20008000800 */
[----:B-1----:R-:W-:Y:S01]  /*1910*/  UIMAD.WIDE.U32 UR8, UR36, UR6, URZ ;  /* 0x00000006240872a5 */ /* 0x002fe2000f8e00ff */
[----:B------:R-:W1:Y:S01]  /*1920*/  LDCU UR6, c[0x0][0x380] ;  /* 0x00007000ff0677ac */ /* 0x000e620008000800 */
[----:B--2---:R-:W-:Y:S02]  /*1930*/  UISETP.NE.AND UP0, UPT, UR5, 0x1, UPT ;  /* 0x000000010500788c */ /* 0x004fe4000bf05270 */
[----:B------:R-:W-:-:S04]  /*1940*/  USHF.R.U32.HI UR7, URZ, UR7, UR9 ;  /* 0x00000007ff077299 */ /* 0x000fc80008011609 */
[----:B------:R-:W-:-:S04]  /*1950*/  USEL UR7, UR36, UR7, !UP0 ;  /* 0x0000000724077287 */ /* 0x000fc8000c000000 */
[----:B------:R-:W-:-:S04]  /*1960*/  UIADD3 UR7, UPT, UPT, -UR7, URZ, URZ ;  /* 0x000000ff07077290 */ /* 0x000fc8000fffe1ff */
[----:B------:R-:W-:-:S04]  /*1970*/  UIMAD UR5, UR5, UR7, UR36 ;  /* 0x00000007050572a4 */ /* 0x000fc8000f8e0224 */
[----:B------:R-:W-:-:S04]  /*1980*/  USHF.L.U32 UR5, UR5, 0x8, URZ ;  /* 0x0000000805057899 */ /* 0x000fc800080006ff */
[----:B-1----:R-:W-:-:S09]  /*1990*/  UISETP.GE.AND UP0, UPT, UR5, UR6, UPT ;  /* 0x000000060500728c */ /* 0x002fd2000bf06270 */
[----:B------:R-:W-:Y:S05]  /*19a0*/  BRA.U UP0, `(.L_x_29) ;  /* 0x0000002500207547 */ /* 0x000fea000b800000 */
[----:B------:R-:W-:-:S13]  /*19b0*/  LOP3.LUT P0, RZ, R6, 0xff, RZ, 0xc0, !PT ;  /* 0x000000ff06ff7812 */ /* 0x000fda000780c0ff */
[----:B------:R-:W-:Y:S05]  /*19c0*/  @P0 BRA `(.L_x_30) ;  /* 0x0000000000940947 */ /* 0x000fea0003800000 */
[----:B------:R-:W1:Y:S01]  /*19d0*/  S2UR UR6, SR_CgaCtaId ;  /* 0x00000000000679c3 */ /* 0x000e620000008800 */
[----:B------:R-:W-:Y:S01]  /*19e0*/  UMOV UR7, 0x40 ;  /* 0x0000004000077882 */ /* 0x000fe20000000000 */
[----:B------:R-:W-:Y:S01]  /*19f0*/  NOP ;  /* 0x0000000000007918 */ /* 0x000fe20000000000 */
[----:B------:R-:W-:Y:S01]  /*1a00*/  UMOV UR5, 0x400 ;  /* 0x0000040000057882 */ /* 0x000fe20000000000 */
[----:B-1----:R-:W-:Y:S02]  /*1a10*/  ULEA UR7, UR6, UR7, 0x18 ;  /* 0x0000000706077291 */ /* 0x002fe4000f8ec0ff */
[----:B------:R-:W-:-:S07]  /*1a20*/  ULEA UR6, UR6, UR5, 0x18 ;  /* 0x0000000506067291 */ /* 0x000fce000f8ec0ff */
[----:B------:R-:W1:Y:S02]  /*1a30*/  LDS.U8 R0, [UR7+0x1c] ;  /* 0x00001c07ff007984 */ /* 0x000e640008000000 */
[----:B-1----:R-:W-:-:S13]  /*1a40*/  ISETP.NE.AND P0, PT, R0, RZ, PT ;  /* 0x000000ff0000720c */ /* 0x002fda0003f05270 */
[----:B------:R-:W-:Y:S05]  /*1a50*/  @P0 BRA `(.L_x_31) ;  /* 0x0000000000580947 */ /* 0x000fea0003800000 */
[----:B------:R-:W-:-:S13]  /*1a60*/  ELECT P0, URZ, PT ;  /* 0x0000000000ff782f */ /* 0x000fda0003800000 */
[----:B------:R-:W-:Y:S05]  /*1a70*/  @!P0 BRA `(.L_x_32) ;  /* 0x0000000000608947 */ /* 0x000fea0003800000 */
[----:B------:R-:W-:Y:S01]  /*1a80*/  UMOV UR5, 0x10 ;  /* 0x0000001000057882 */ /* 0x000fe20000000000 */
[----:B------:R-:W-:Y:S01]  /*1a90*/  HFMA2 R0, -RZ, RZ, 0, 5.9604644775390625e-08 ;  /* 0x00000001ff007431 */ /* 0x000fe200000001ff */
[----:B------:R-:W-:-:S03]  /*1aa0*/  MOV R2, 0xffff ;  /* 0x0000ffff00027802 */ /* 0x000fc60000000f00 */
[----:B------:R-:W-:Y:S04]  /*1ab0*/  DEPBAR.LE SB1, 0x36 ;  /* 0x00009d800000791a */ /* 0x000fe80000000000 */
[----:B------:R-:W1:Y:S02]  /*1ac0*/  UTCATOMSWS.FIND_AND_SET.ALIGN UP0, UR5, UR5 ;  /* 0x00000005000575e3 */ /* 0x000e640008000800 */
[----:B-1----:R-:W-:Y:S01]  /*1ad0*/  MOV R3, UR5 ;  /* 0x0000000500037c02 */ /* 0x002fe20008000f00 */
[----:B------:R-:W-:Y:S06]  /*1ae0*/  BRA.U UP0, `(.L_x_33) ;  /* 0x0000000100187547 */ /* 0x000fec000b800000 */
.L_x_34:
[----:B------:R-:W-:Y:S05]  /*1af0*/  NANOSLEEP 0x64 ;  /* 0x000000640000795d */ /* 0x000fea0003800000 */
[----:B------:R-:W-:-:S05]  /*1b00*/  UMOV UR5, 0x10 ;  /* 0x0000001000057882 */ /* 0x000fca0000000000 */
[----:B------:R-:W-:Y:S04]  /*1b10*/  DEPBAR.LE SB1, 0x36 ;  /* 0x00009d800000791a */ /* 0x000fe80000000000 */
[----:B------:R-:W1:Y:S02]  /*1b20*/  UTCATOMSWS.FIND_AND_SET.ALIGN UP0, UR5, UR5 ;  /* 0x00000005000575e3 */ /* 0x000e640008000800 */
[----:B-1----:R-:W-:Y:S01]  /*1b30*/  MOV R3, UR5 ;  /* 0x0000000500037c02 */ /* 0x002fe20008000f00 */
[----:B------:R-:W-:Y:S05]  /*1b40*/  BRA.U !UP0, `(.L_x_34) ;  /* 0xfffffffd08e87547 */ /* 0x000fea000b83ffff */
.L_x_33:
[-C--:B------:R-:W-:Y:S02]  /*1b50*/  SHF.L.U32 R2, R2, R3.reuse, RZ ;  /* 0x0000000302027219 */ /* 0x080fe400000006ff */
[----:B------:R-:W-:Y:S01]  /*1b60*/  SHF.L.U32 R0, R0, R3, RZ ;  /* 0x0000000300007219 */ /* 0x000fe200000006ff */
[----:B------:R-:W-:Y:S02]  /*1b70*/  IMAD.SHL.U32 R3, R3, 0x20, RZ ;  /* 0x0000002003037824 */ /* 0x000fe400078e00ff */
[----:B------:R1:W-:Y:S04]  /*1b80*/  ATOMS.OR RZ, [UR7+0x14], R2 ;  /* 0x00001402ffff798c */ /* 0x0003e8000b000007 */
[----:B------:R1:W-:Y:S04]  /*1b90*/  ATOMS.OR RZ, [UR7+0x18], R0 ;  /* 0x00001800ffff798c */ /* 0x0003e8000b000007 */
[----:B------:R1:W-:Y:S01]  /*1ba0*/  STS [UR6+0x70e0], R3 ;  /* 0x0070e003ff007988 */ /* 0x0003e20008000806 */
[----:B------:R-:W-:Y:S05]  /*1bb0*/  BRA `(.L_x_32) ;  /* 0x0000000000107947 */ /* 0x000fea0003800000 */
.L_x_31:
[----:B------:R-:W-:Y:S02]  /*1bc0*/  MOV R0, 0xffffffff ;  /* 0xffffffff00007802 */ /* 0x000fe40000000f00 */
[----:B------:R-:W-:-:S03]  /*1bd0*/  MOV R2, 0x1c00 ;  /* 0x00001c0000027802 */ /* 0x000fc60000000f00 */
[----:B------:R1:W-:Y:S04]  /*1be0*/  STS [UR6+0x70e0], R0 ;  /* 0x0070e000ff007988 */ /* 0x0003e80008000806 */
[----:B-1----:R-:W-:Y:S05]  /*1bf0*/  CALL.REL.NOINC `($__internal_1_$__cuda_sm10x_tcgen05_guardrail_trap_phase_invalid_during_alloc) ;  /* 0x0000016c00207944 */ /* 0x002fea0003c00000 */
.L_x_32:
[----:B------:R-:W-:Y:S05]  /*1c00*/  WARPSYNC.ALL ;  /* 0x0000000000007948 */ /* 0x000fea0003800000 */
[----:B------:R-:W-:Y:S01]  /*1c10*/  NOP ;  /* 0x0000000000007918 */ /* 0x000fe20000000000 */
.L_x_30:
[----:B------:R-:W2:Y:S01]  /*1c20*/  LDCU UR5, c[0x0][0x384] ;  /* 0x00007080ff0577ac */ /* 0x000ea20008000800 */
[----:B------:R-:W-:Y:S01]  /*1c30*/  HFMA2 R6, -RZ, RZ, 0, 5.9604644775390625e-08 ;  /* 0x00000001ff067431 */ /* 0x000fe200000001ff */
[----:B--2---:R-:W-:-:S09]  /*1c40*/  UISETP.NE.AND UP0, UPT, UR5, URZ, UPT ;  /* 0x000000ff0500728c */ /* 0x004fd2000bf05270 */
[----:B------:R-:W-:Y:S05]  /*1c50*/  BRA.U !UP0, `(.L_x_29) ;  /* 0x0000002108747547 */ /* 0x000fea000b800000 */
[----:B------:R-:W-:Y:S04]  /*1c60*/  BSSY.RECONVERGENT B0, `(.L_x_35) ;  /* 0x0000003000007945 */ /* 0x000fe80003800200 */
[----:B------:R-:W-:Y:S05]  /*1c70*/  @!P4 BRA `(.L_x_36) ;  /* 0x000000000004c947 */ /* 0x000fea0003800000 */
[----:B------:R-:W-:Y:S05]  /*1c80*/  BPT.TRAP 0x1 ;  /* 0x000000040000795c */ /* 0x000fea0000300000 */
.L_x_36:
[----:B------:R-:W-:Y:S05]  /*1c90*/  BSYNC.RECONVERGENT B0 ;  /* 0x0000000000007941 */ /* 0x000fea0003800200 */
.L_x_35:
[----:B------:R-:W2:Y:S01]  /*1ca0*/  S2UR UR21, SR_CgaCtaId ;  /* 0x00000000001579c3 */ /* 0x000ea20000008800 */
[----:B------:R-:W-:Y:S01]  /*1cb0*/  UMOV UR6, 0x400 ;  /* 0x0000040000067882 */ /* 0x000fe20000000000 */
[----:B------:R-:W-:Y:S01]  /*1cc0*/  SHF.L.U32 R4, R5, 0x1f, RZ ;  /* 0x0000001f05047819 */ /* 0x000fe200000006ff */
[----:B--2---:R-:W-:-:S09]  /*1cd0*/  ULEA UR21, UR21, UR6, 0x18 ;  /* 0x0000000615157291 */ /* 0x004fd2000f8ec0ff */
[----:B------:R-:W2:Y:S02]  /*1ce0*/  SYNCS.PHASECHK.TRANS64.TRYWAIT P0, [UR21+0x7000], R4 ;  /* 0x00700004ff0075a7 */ /* 0x000ea40008001115 */
[----:B--2---:R-:W-:Y:S05]  /*1cf0*/  @!P0 BRA `(.L_x_37) ;  /* 0x00000154006c8947 */ /* 0x004fea0003800000 */
.L_x_377:
[----:B------:R-:W-:Y:S05]  /*1d00*/  BRA.U !UP1, `(.L_x_38) ;  /* 0x0000000109047547 */ /* 0x000fea000b800000 */
[----:B------:R-:W-:Y:S05]  /*1d10*/  BPT.TRAP 0x1 ;  /* 0x000000040000795c */ /* 0x000fea0000300000 */
.L_x_38:
[----:B------:R-:W-:Y:S01]  /*1d20*/  ULEA UR6, UR4, UR21, 0x3 ;  /* 0x0000001504067291 */ /* 0x000fe2000f8e18ff */
[----:B-1----:R-:W-:Y:S01]  /*1d30*/  MOV R3, UR28 ;  /* 0x0000001c00037c02 */ /* 0x002fe20008000f00 */
[----:B------:R-:W-:-:S03]  /*1d40*/  UISETP.NE.AND UP4, UPT, UR23, URZ, UPT ;  /* 0x000000ff1700728c */ /* 0x000fc6000bf85270 */
[----:B------:R-:W-:-:S04]  /*1d50*/  SHF.L.U32 R3, R3, 0x1f, RZ ;  /* 0x0000001f03037819 */ /* 0x000fc800000006ff */
[----:B------:R-:W1:Y:S02]  /*1d60*/  SYNCS.PHASECHK.TRANS64.TRYWAIT P0, [UR6+0x7020], R3 ;  /* 0x00702003ff0075a7 */ /* 0x000e640008001106 */
[----:B-1----:R-:W-:Y:S05]  /*1d70*/  @!P0 BRA `(.L_x_39) ;  /* 0x0000015400648947 */ /* 0x002fea0003800000 */
.L_x_379:
[----:B------:R-:W-:-:S04]  /*1d80*/  UIADD3 UR27, UPT, UPT, UR4, 0x1, URZ ;  /* 0x00000001041b7890 */ /* 0x000fc8000fffe0ff */
[----:B------:R-:W-:-:S04]  /*1d90*/  UISETP.NE.AND UP0, UPT, UR27, 0x3, UPT ;  /* 0x000000031b00788c */ /* 0x000fc8000bf05270 */
[----:B------:R-:W-:Y:S02]  /*1da0*/  USEL UR7, URZ, 0x1, UP0 ;  /* 0x00000001ff077887 */ /* 0x000fe40008000000 */
[----:B------:R-:W-:Y:S02]  /*1db0*/  USEL UR27, UR27, URZ, UP0 ;  /* 0x000000ff1b1b7287 */ /* 0x000fe40008000000 */
[----:B------:R-:W-:Y:S01]  /*1dc0*/  ULOP3.LUT UR28, UR28, UR7, URZ, 0x3c, !UPT ;  /* 0x000000071c1c7292 */ /* 0x000fe2000f8e3cff */
[----:B------:R-:W-:Y:S11]  /*1dd0*/  BRA.U UP4, `(.L_x_40) ;  /* 0x0000000104047547 */ /* 0x000ff6000b800000 */
[----:B------:R-:W-:Y:S05]  /*1de0*/  BPT.TRAP 0x1 ;  /* 0x000000040000795c */ /* 0x000fea0000300000 */
.L_x_40:
[----:B-1----:R-:W-:Y:S01]  /*1df0*/  IMAD.U32 R3, RZ, RZ, UR29 ;  /* 0x0000001dff037e24 */ /* 0x002fe2000f8e00ff */
[----:B------:R-:W-:-:S04]  /*1e00*/  MOV R0, RZ ;  /* 0x000000ff00007202 */ /* 0x000fc80000000f00 */
[----:B------:R-:W-:-:S04]  /*1e10*/  SHF.L.U32 R3, R3, 0x1f, RZ ;  /* 0x0000001f03037819 */ /* 0x000fc800000006ff */
[----:B------:R-:W1:Y:S02]  /*1e20*/  SYNCS.PHASECHK.TRANS64.TRYWAIT P0, [UR21+0x7058], R3 ;  /* 0x00705803ff0075a7 */ /* 0x000e640008001115 */
[----:B-1----:R-:W-:Y:S05]  /*1e30*/  @!P0 BRA `(.L_x_41) ;  /* 0x00000154004c8947 */ /* 0x002fea0003800000 */
.L_x_381:
[----:B------:R-:W-:Y:S01]  /*1e40*/  R2UR UR7, R0 ;  /* 0x00000000000772ca */ /* 0x000fe200000e0000 */
[----:B------:R-:W-:Y:S01]  /*1e50*/  ULEA UR10, UR4, UR24, 0x8 ;  /* 0x00000018040a7291 */ /* 0x000fe2000f8e40ff */
[----:B------:R-:W-:Y:S01]  /*1e60*/  UMOV UR8, 0x0 ;  /* 0x0000000000087882 */ /* 0x000fe20000000000 */
[----:B------:R-:W-:Y:S01]  /*1e70*/  UMOV UR9, 0x8200010 ;  /* 0x0820001000097882 */ /* 0x000fe20000000000 */
[----:B------:R-:W-:-:S09]  /*1e80*/  UMOV UR11, 0xc0004010 ;  /* 0xc0004010000b7882 */ /* 0x000fd20000000000 */
[----:B------:R2:W-:Y:S01]  /*1e90*/  UTCHMMA gdesc[UR68], gdesc[UR10], tmem[UR7], tmem[UR8], idesc[UR9], !UPT ;  /* 0x00ff080a440075ea */ /* 0x0005e2000f800007 */
[----:B------:R-:W-:Y:S05]  /*1ea0*/  BRA.U UP4, `(.L_x_42) ;  /* 0x0000000104047547 */ /* 0x000fea000b800000 */
[----:B--2---:R-:W-:Y:S05]  /*1eb0*/  BPT.TRAP 0x1 ;  /* 0x000000040000795c */ /* 0x004fea0000300000 */
.L_x_42:
[----:B------:R-:W-:Y:S01]  /*1ec0*/  UIADD3 UR4, UPT, UPT, UR21, 0x7050, URZ ;  /* 0x0000705015047890 */ /* 0x000fe2000fffe0ff */
[----:B------:R-:W-:Y:S01]  /*1ed0*/  BSSY.RECONVERGENT B0, `(.L_x_43) ;  /* 0x0000005000007945 */ /* 0x000fe20003800200 */
[----:B------:R-:W-:-:S07]  /*1ee0*/  ULOP3.LUT UR20, UR29, 0x1, URZ, 0x3c, !UPT ;  /* 0x000000011d147892 */ /* 0x000fce000f8e3cff */
[----:B------:R3:W-:Y:S01]  /*1ef0*/  UTCBAR [UR4], URZ ;  /* 0x000000ff040073e9 */ /* 0x0007e200080000ff */
[----:B------:R-:W-:Y:S05]  /*1f00*/  @!P4 BRA `(.L_x_44) ;  /* 0x000000000004c947 */ /* 0x000fea0003800000 */
[----:B--23--:R-:W-:Y:S05]  /*1f10*/  BPT.TRAP 0x1 ;  /* 0x000000040000795c */ /* 0x00cfea0000300000 */
.L_x_44:
[----:B--23--:R-:W-:Y:S05]  /*1f20*/  BSYNC.RECONVERGENT B0 ;  /* 0x0000000000007941 */ /* 0x00cfea0003800200 */
.L_x_43:
[----:B------:R-:W2:Y:S01]  /*1f30*/  SYNCS.PHASECHK.TRANS64.TRYWAIT P0, [UR21+0x7008], R4 ;  /* 0x00700804ff0075a7 */ /* 0x000ea20008001115 */
[----:B------:R-:W-:Y:S01]  /*1f40*/  UISETP.NE.AND UP3, UPT, UR22, URZ, UPT ;  /* 0x000000ff1600728c */ /* 0x000fe2000bf65270 */
[----:B--2---:R-:W-:Y:S10]  /*1f50*/  @!P0 BRA `(.L_x_45) ;  /* 0x00000154001c8947 */ /* 0x004ff40003800000 */
.L_x_383:
[----:B------:R-:W-:Y:S05]  /*1f60*/  BRA.U UP3, `(.L_x_46) ;  /* 0x0000000103047547 */ /* 0x000fea000b800000 */
[----:B------:R-:W-:Y:S05]  /*1f70*/  BPT.TRAP 0x1 ;  /* 0x000000040000795c */ /* 0x000fea0000300000 */
.L_x_46:
[----:B-1----:R-:W-:Y:S02]  /*1f80*/  IMAD.U32 R3, RZ, RZ, UR30 ;  /* 0x0000001eff037e24 */ /* 0x002fe4000f8e00ff */
[----:B------:R-:W-:-:S03]  /*1f90*/  HFMA2 R0, -RZ, RZ, 0, 7.62939453125e-06 ;  /* 0x00000080ff007431 */ /* 0x000fc600000001ff */
[----:B------:R-:W-:-:S04]  /*1fa0*/  SHF.L.U32 R3, R3, 0x1f, RZ ;  /* 0x0000001f03037819 */ /* 0x000fc800000006ff */
[----:B------:R-:W1:Y:S02]  /*1fb0*/  SYNCS.PHASECHK.TRANS64.TRYWAIT P0, [UR21+0x7068], R3 ;  /* 0x00706803ff0075a7 */ /* 0x000e640008001115 */
[----:B-1----:R-:W-:Y:S05]  /*1fc0*/  @!P0 BRA `(.L_x_47) ;  /* 0x0000015400188947 */ /* 0x002fea0003800000 */
.L_x_385:
[----:B------:R-:W-:Y:S01]  /*1fd0*/  R2UR UR4, R0 ;  /* 0x00000000000472ca */ /* 0x000fe200000e0000 */
[----:B------:R-:W-:Y:S01]  /*1fe0*/  UIADD3 UR12, UPT, UPT, UR68, 0x100, URZ ;  /* 0x00000100440c7890 */ /* 0x000fe2000fffe0ff */
[----:B------:R-:W-:Y:S01]  /*1ff0*/  UMOV UR11, 0xc0004010 ;  /* 0xc0004010000b7882 */ /* 0x000fe20000000000 */
[----:B------:R-:W-:Y:S01]  /*2000*/  UMOV UR8, 0x0 ;  /* 0x0000000000087882 */ /* 0x000fe20000000000 */
[----:B------:R-:W-:Y:S01]  /*2010*/  UMOV UR9, 0x8200010 ;  /* 0x0820001000097882 */ /* 0x000fe20000000000 */
[----:B------:R-:W-:-:S08]  /*2020*/  UMOV UR13, 0xc0004010 ;  /* 0xc0004010000d7882 */ /* 0x000fd00000000000 */
[----:B------:R2:W-:Y:S01]  /*2030*/  UTCHMMA gdesc[UR12], gdesc[UR10], tmem[UR4], tmem[UR8], idesc[UR9], !UPT ;  /* 0x00ff080a0c0075ea */ /* 0x0005e2000f800004 */
[----:B------:R-:W-:Y:S05]  /*2040*/  BRA.U UP3, `(.L_x_48) ;  /* 0x0000000103047547 */ /* 0x000fea000b800000 */
[----:B--2---:R-:W-:Y:S05]  /*2050*/  BPT.TRAP 0x1 ;  /* 0x000000040000795c */ /* 0x004fea0000300000 */
.L_x_48:
[----:B--2---:R-:W-:-:S09]  /*2060*/  UIADD3 UR4, UPT, UPT, UR21, 0x7060, URZ ;  /* 0x0000706015047890 */ /* 0x004fd2000fffe0ff */
[----:B------:R2:W-:Y:S01]  /*2070*/  UTCBAR [UR4], URZ ;  /* 0x000000ff040073e9 */ /* 0x0005e200080000ff */
[----:B------:R-:W-:Y:S05]  /*2080*/  BRA.U !UP1, `(.L_x_49) ;  /* 0x0000000109047547 */ /* 0x000fea000b800000 */
[----:B--2---:R-:W-:Y:S05]  /*2090*/  BPT.TRAP 0x1 ;  /* 0x000000040000795c */ /* 0x004fea0000300000 */
.L_x_49:
[----:B------:R-:W-:-:S09]  /*20a0*/  UIADD3 UR6, UPT, UPT, UR6, 0x7038, URZ ;  /* 0x0000703806067890 */ /* 0x000fd2000fffe0ff */
[----:B------:R3:W-:Y:S01]  /*20b0*/  UTCBAR [UR6], URZ ;  /* 0x000000ff060073e9 */ /* 0x0007e200080000ff */
[----:B------:R-:W-:Y:S05]  /*20c0*/  BRA.U !UP1, `(.L_x_50) ;  /* 0x0000000109047547 */ /* 0x000fea000b800000 */
[----:B--23--:R-:W-:Y:S05]  /*20d0*/  BPT.TRAP 0x1 ;  /* 0x000000040000795c */ /* 0x00cfea0000300000 */
.L_x_50:
[----:B--2---:R-:W-:Y:S01]  /*20e0*/  ULEA UR4, UR27, UR21, 0x3 ;  /* 0x000000151b047291 */ /* 0x004fe2000f8e18ff */
[----:B-1----:R-:W-:-:S04]  /*20f0*/  MOV R3, UR28 ;  /* 0x0000001c00037c02 */ /* 0x002fc80008000f00 */
[----:B------:R-:W-:-:S04]  /*2100*/  SHF.L.U32 R3, R3, 0x1f, RZ ;  /* 0x0000001f03037819 */ /* 0x000fc800000006ff */
[----:B------:R-:W1:Y:S02]  /*2110*/  SYNCS.PHASECHK.TRANS64.TRYWAIT P0, [UR4+0x7020], R3 ;  /* 0x00702003ff0075a7 */ /* 0x000e640008001104 */
[----:B-1----:R-:W-:Y:S05]  /*2120*/  @!P0 BRA `(.L_x_51) ;  /* 0x0000015000d88947 */ /* 0x002fea0003800000 */
.L_x_387:
[----:B------:R-:W-:-:S04]  /*2130*/  UIADD3 UR4, UPT, UPT, UR27, 0x1, URZ ;  /* 0x000000011b047890 */ /* 0x000fc8000fffe0ff */
[----:B------:R-:W-:-:S04]  /*2140*/  UISETP.NE.AND UP0, UPT, UR4, 0x3, UPT ;  /* 0x000000030400788c */ /* 0x000fc8000bf05270 */
[----:B---3--:R-:W-:Y:S02]  /*2150*/  USEL UR6, URZ, 0x1, UP0 ;  /* 0x00000001ff067887 */ /* 0x008fe40008000000 */
[----:B------:R-:W-:Y:S02]  /*2160*/  USEL UR4, UR4, URZ, UP0 ;  /* 0x000000ff04047287 */ /* 0x000fe40008000000 */
[----:B------:R-:W-:Y:S01]  /*2170*/  ULOP3.LUT UR28, UR28, UR6, URZ, 0x3c, !UPT ;  /* 0x000000061c1c7292 */ /* 0x000fe2000f8e3cff */
[----:B------:R-:W-:Y:S11]  /*2180*/  BRA.U UP5, `(.L_x_52) ;  /* 0x0000000105047547 */ /* 0x000ff6000b800000 */
[----:B------:R-:W-:Y:S05]  /*2190*/  BPT.TRAP 0x1 ;  /* 0x000000040000795c */ /* 0x000fea0000300000 */
.L_x_52:
[----:B-1----:R-:W-:-:S04]  /*21a0*/  MOV R3, UR31 ;  /* 0x0000001f00037c02 */ /* 0x002fc80008000f00 */
[----:B------:R-:W-:-:S04]  /*21b0*/  SHF.L.U32 R3, R3, 0x1f, RZ ;  /* 0x0000001f03037819 */ /* 0x000fc800000006ff */
[----:B------:R-:W1:Y:S02]  /*21c0*/  SYNCS.PHASECHK.TRANS64.TRYWAIT P0, [UR21+0x70a0], R3 ;  /* 0x0070a003ff0075a7 */ /* 0x000e640008001115 */
[----:B-1----:R-:W-:Y:S05]  /*21d0*/  @!P0 BRA `(.L_x_53) ;  /* 0x0000015000c48947 */ /* 0x002fea0003800000 */
.L_x_389:
[----:B------:R-:W-:Y:S05]  /*21e0*/  BRA.U UP4, `(.L_x_54) ;  /* 0x0000000104047547 */ /* 0x000fea000b800000 */
[----:B------:R-:W-:Y:S05]  /*21f0*/  BPT.TRAP 0x1 ;  /* 0x000000040000795c */ /* 0x000fea0000300000 */
.L_x_54:
[----:B------:R-:W-:Y:S01]  /*2200*/  IMAD.U32 R7, RZ, RZ, UR20 ;  /* 0x00000014ff077e24 */ /* 0x000fe2000f8e00ff */
[----:B------:R-:W-:Y:S01]  /*2210*/  MOV R4, 0x20 ;  /* 0x0000002000047802 */ /* 0x000fe20000000f00 */
[----:B-1----:R-:W-:-:S03]  /*2220*/  IMAD.MOV.U32 R3, RZ, RZ, 0x100 ;  /* 0x00000100ff037424 */ /* 0x002fc600078e00ff */
[----:B------:R-:W-:-:S04]  /*2230*/  SHF.L.U32 R7, R7, 0x1f, RZ ;  /* 0x0000001f07077819 */ /* 0x000fc800000006ff */
[----:B------:R-:W1:Y:S02]  /*2240*/  SYNCS.PHASECHK.TRANS64.TRYWAIT P0, [UR21+0x7058], R7 ;  /* 0x00705807ff0075a7 */ /* 0x000e640008001115 */
[----:B-1----:R-:W-:Y:S05]  /*2250*/  @!P0 BRA `(.L_x_55) ;  /* 0x0000015000bc8947 */ /* 0x002fea0003800000 */
.L_x_391:
[----:B------:R-:W-:Y:S01]  /*2260*/  IMAD.MOV.U32 R2, RZ, RZ, 0x28 ;  /* 0x00000028ff027424 */ /* 0x000fe200078e00ff */
[----:B------:R-:W-:Y:S01]  /*2270*/  R2UR UR25, R4 ;  /* 0x00000000041972ca */ /* 0x000fe200000e0000 */
[----:B------:R-:W-:Y:S01]  /*2280*/  IMAD.MOV.U32 R4, RZ, RZ, 0x30 ;  /* 0x00000030ff047424 */ /* 0x000fe200078e00ff */
[----:B------:R-:W-:Y:S01]  /*2290*/  R2UR UR26, R3 ;  /* 0x00000000031a72ca */ /* 0x000fe200000e0000 */
[----:B-1----:R-:W-:Y:S01]  /*22a0*/  IMAD.MOV.U32 R0, RZ, RZ, 0x100 ;  /* 0x00000100ff007424 */ /* 0x002fe200078e00ff */
[----:B------:R-:W-:Y:S01]  /*22b0*/  R2UR UR18, R2 ;  /* 0x00000000021272ca */ /* 0x000fe200000e0000 */
[----:B------:R-:W-:Y:S01]  /*22c0*/  IMAD.MOV.U32 R2, RZ, RZ, 0x38 ;  /* 0x00000038ff027424 */ /* 0x000fe200078e00ff */
[----:B------:R-:W-:Y:S01]  /*22d0*/  R2UR UR16, R4 ;  /* 0x00000000041072ca */ /* 0x000fe200000e0000 */
[----:B------:R-:W-:Y:S01]  /*22e0*/  IMAD.MOV.U32 R3, RZ, RZ, 0x100 ;  /* 0x00000100ff037424 */ /* 0x000fe200078e00ff */
[----:B------:R-:W-:Y:S01]  /*22f0*/  R2UR UR19, R0 ;  /* 0x00000000001372ca */ /* 0x000fe200000e0000 */
[----:B------:R-:W-:Y:S01]  /*2300*/  IMAD.MOV.U32 R4, RZ, RZ, 0x40 ;  /* 0x00000040ff047424 */ /* 0x000fe200078e00ff */
[----:B------:R-:W-:Y:S01]  /*2310*/  R2UR UR14, R2 ;  /* 0x00000000020e72ca */ /* 0x000fe200000e0000 */
[----:B------:R-:W-:Y:S01]  /*2320*/  IMAD.MOV.U32 R2, RZ, RZ, 0x48 ;  /* 0x00000048ff027424 */ /* 0x000fe200078e00ff */
[----:B------:R-:W-:Y:S01]  /*2330*/  ULEA UR66, UR27, UR33, 0x8 ;  /* 0x000000211b427291 */ /* 0x000fe2000f8e40ff */
[C---:B------:R-:W-:Y:S01]  /*2340*/  R2UR UR17, R3.reuse ;  /* 0x00000000031172ca */ /* 0x040fe200000e0000 */
[----:B------:R-:W-:Y:S01]  /*2350*/  UMOV UR50, 0x0 ;  /* 0x0000000000327882 */ /* 0x000fe20000000000 */
[----:B------:R-:W-:Y:S01]  /*2360*/  R2UR UR15, R0 ;  /* 0x00000000000f72ca */ /* 0x000fe200000e0000 */
[----:B------:R-:W-:Y:S01]  /*2370*/  UIADD3 UR64, UPT, UPT, UR66, 0x20, URZ ;  /* 0x0000002042407890 */ /* 0x000fe2000fffe0ff */
[----:B------:R-:W-:Y:S01]  /*2380*/  R2UR UR10, R2 ;  /* 0x00000000020a72ca */ /* 0x000fe200000e0000 */
[----:B------:R-:W-:Y:S01]  /*2390*/  IMAD.MOV.U32 R2, RZ, RZ, 0x50 ;  /* 0x00000050ff027424 */ /* 0x000fe200078e00ff */
[----:B------:R-:W-:Y:S01]  /*23a0*/  R2UR UR12, R4 ;  /* 0x00000000040c72ca */ /* 0x000fe200000e0000 */
[----:B------:R-:W-:Y:S01]  /*23b0*/  UIADD3 UR62, UPT, UPT, UR66, 0x40, URZ ;  /* 0x00000040423e7890 */ /* 0x000fe2000fffe0ff */
[----:B------:R-:W-:Y:S01]  /*23c0*/  R2UR UR13, R3 ;  /* 0x00000000030d72ca */ /* 0x000fe200000e0000 */
[----:B------:R-:W-:Y:S01]  /*23d0*/  UIADD3 UR60, UPT, UPT, UR66, 0x60, URZ ;  /* 0x00000060423c7890 */ /* 0x000fe2000fffe0ff */
[----:B------:R-:W-:Y:S01]  /*23e0*/  R2UR UR8, R2 ;  /* 0x00000000020872ca */ /* 0x000fe200000e0000 */
[----:B------:R-:W-:Y:S01]  /*23f0*/  IMAD.MOV.U32 R2, RZ, RZ, 0x58 ;  /* 0x00000058ff027424 */ /* 0x000fe200078e00ff */
[C---:B------:R-:W-:Y:S01]  /*2400*/  R2UR UR11, R0.reuse ;  /* 0x00000000000b72ca */ /* 0x040fe200000e0000 */
[----:B------:R-:W-:Y:S01]  /*2410*/  UIADD3 UR58, UPT, UPT, UR66, 0x80, URZ ;  /* 0x00000080423a7890 */ /* 0x000fe2000fffe0ff */
[----:B------:R-:W-:Y:S01]  /*2420*/  R2UR UR9, R0 ;  /* 0x00000000000972ca */ /* 0x000fe200000e0000 */
[----:B------:R-:W-:Y:S01]  /*2430*/  UIADD3 UR56, UPT, UPT, UR66, 0xa0, URZ ;  /* 0x000000a042387890 */ /* 0x000fe2000fffe0ff */
[----:B------:R-:W-:Y:S01]  /*2440*/  R2UR UR6, R2 ;  /* 0x00000000020672ca */ /* 0x000fe200000e0000 */
[----:B------:R-:W-:Y:S01]  /*2450*/  UIADD3 UR54, UPT, UPT, UR66, 0xc0, URZ ;  /* 0x000000c042367890 */ /* 0x000fe2000fffe0ff */
[----:B------:R-:W-:Y:S01]  /*2460*/  R2UR UR7, R0 ;  /* 0x00000000000772ca */ /* 0x000fe200000e0000 */
[----:B------:R-:W-:Y:S01]  /*2470*/  UMOV UR51, 0x8050010 ;  /* 0x0805001000337882 */ /* 0x000fe20000000000 */
[----:B------:R-:W-:Y:S01]  /*2480*/  UMOV UR67, 0xc0004010 ;  /* 0xc000401000437882 */ /* 0x000fe20000000000 */
[----:B------:R-:W-:Y:S01]  /*2490*/  UIADD3 UR52, UPT, UPT, UR66, 0xe0, URZ ;  /* 0x000000e042347890 */ /* 0x000fe2000fffe0ff */
[----:B------:R1:W-:Y:S01]  /*24a0*/  UTCHMMA tmem[UR25], gdesc[UR66], tmem[UR26], tmem[UR50], idesc[UR51], !UPT ;  /* 0x00ff3242190079ea */ /* 0x0003e2000f80001a */
[----:B------:R-:W-:Y:S01]  /*24b0*/  UMOV UR48, 0x0 ;  /* 0x0000000000307882 */ /* 0x000fe20000000000 */
        /* <DEDUP_REMOVED lines=8> */
[----:B------:R1:W-:Y:S01]  /*2540*/  UTCHMMA tmem[UR18], gdesc[UR64], tmem[UR19], tmem[UR48], idesc[UR49], UPT ;  /* 0x00ff3040120079ea */ /* 0x0003e2000b800013 */
        /* <DEDUP_REMOVED lines=16> */
[----:B------:R1:W-:Y:S01]  /*2650*/  UTCHMMA tmem[UR8], gdesc[UR54], tmem[UR9], tmem[UR38], idesc[UR39], UPT ;  /* 0x00ff2636080079ea */ /* 0x0003e2000b800009 */
[----:B------:R1:W-:Y:S01]  /*2660*/  UTCHMMA tmem[UR6], gdesc[UR52], tmem[UR7], tmem[UR34], idesc[UR35], UPT ;  /* 0x00ff2234060079ea */ /* 0x0003e2000b800007 */
[----:B------:R-:W-:Y:S05]  /*2670*/  BRA.U UP5, `(.L_x_56) ;  /* 0x0000000105047547 */ /* 0x000fea000b800000 */
[----:B-1----:R-:W-:Y:S05]  /*2680*/  BPT.TRAP 0x1 ;  /* 0x000000040000795c */ /* 0x002fea0000300000 */
.L_x_56:
[----:B-1----:R-:W-:Y:S02]  /*2690*/  UIADD3 UR8, UPT, UPT, UR21, 0x7090, URZ ;  /* 0x0000709015087890 */ /* 0x002fe4000fffe0ff */
[----:B------:R-:W-:Y:S02]  /*26a0*/  UISETP.GE.AND UP0, UPT, UR5, 0x81, UPT ;  /* 0x000000810500788c */ /* 0x000fe4000bf06270 */
[----:B------:R-:W-:Y:S01]  /*26b0*/  ULOP3.LUT UR7, UR30, 0x1, URZ, 0x3c, !UPT ;  /* 0x000000011e077892 */ /* 0x000fe2000f8e3cff */
[----:B------:R-:W-:Y:S01]  /*26c0*/  UMOV UR6, URZ ;  /* 0x000000ff00067c82 */ /* 0x000fe20008000000 */
[----:B------:R-:W-:Y:S01]  /*26d0*/  UMOV UR26, UR32 ;  /* 0x00000020001a7c82 */ /* 0x000fe20008000000 */
[----:B------:R-:W-:Y:S02]  /*26e0*/  UMOV UR25, UR27 ;  /* 0x0000001b00197c82 */ /* 0x000fe40008000000 */
[----:B------:R1:W-:Y:S02]  /*26f0*/  UTCBAR [UR8], URZ ;  /* 0x000000ff080073e9 */ /* 0x0003e400080000ff */
[----:B------:R-:W-:Y:S05]  /*2700*/  BRA.U !UP0, `(.L_x_57) ;  /* 0x0000001108047547 */ /* 0x000fea000b800000 */
[----:B------:R-:W-:Y:S01]  /*2710*/  UIADD3 UR6, UPT, UPT, UR5, 0x7f, URZ ;  /* 0x0000007f05067890 */ /* 0x000fe2000fffe0ff */
[----:B------:R-:W-:-:S03]  /*2720*/  UMOV UR25, UR27 ;  /* 0x0000001b00197c82 */ /* 0x000fc60008000000 */
[----:B------:R-:W-:-:S04]  /*2730*/  USHF.R.S32.HI UR5, URZ, 0x1f, UR6 ;  /* 0x0000001fff057899 */ /* 0x000fc80008011406 */
[----:B------:R-:W-:-:S04]  /*2740*/  ULEA.HI UR6, UR5, UR6, URZ, 0x7 ;  /* 0x0000000605067291 */ /* 0x000fc8000f8f38ff */
[----:B------:R-:W-:-:S04]  /*2750*/  USHF.R.S32.HI UR6, URZ, 0x7, UR6 ;  /* 0x00000007ff067899 */ /* 0x000fc80008011406 */
[----:B------:R-:W-:-:S04]  /*2760*/  UISETP.LT.AND UP0, UPT, UR6, 0x2, UPT ;  /* 0x000000020600788c */ /* 0x000fc8000bf01270 */
[----:B------:R-:W-:-:S04]  /*2770*/  USEL UR5, UR6, 0x2, UP0 ;  /* 0x0000000206057887 */ /* 0x000fc80008000000 */
[----:B------:R-:W-:-:S03]  /*2780*/  UIADD3 UR5, UPT, UPT, -UR5, UR32, UR6 ;  /* 0x0000002005057290 */ /* 0x000fc6000fffe106 */
[----:B------:R-:W-:Y:S01]  /*2790*/  UMOV UR6, URZ ;  /* 0x000000ff00067c82 */ /* 0x000fe20008000000 */
[----:B------:R-:W-:-:S03]  /*27a0*/  UIADD3 UR26, UPT, UPT, UR5, 0x1, URZ ;  /* 0x00000001051a7890 */ /* 0x000fc6000fffe0ff */
[----:B------:R-:W-:-:S09]  /*27b0*/  UMOV UR5, UR27 ;  /* 0x0000001b00057c82 */ /* 0x000fd20008000000 */
.L_x_76:
[----:B------:R-:W-:Y:S01]  /*27c0*/  UIADD3 UR32, UPT, UPT, UR32, 0x1, URZ ;  /* 0x0000000120207890 */ /* 0x000fe2000fffe0ff */
[----:B------:R-:W-:Y:S01]  /*27d0*/  UMOV UR29, UR20 ;  /* 0x00000014001d7c82 */ /* 0x000fe20008000000 */
[----:B------:R-:W-:Y:S02]  /*27e0*/  UMOV UR30, UR7 ;  /* 0x00000007001e7c82 */ /* 0x000fe40008000000 */
[----:B------:R-:W-:Y:S01]  /*27f0*/  UISETP.NE.AND UP2, UPT, UR32, UR26, UPT ;  /* 0x0000001a2000728c */ /* 0x000fe2000bf45270 */
[----:B--2---:R-:W-:Y:S10]  /*2800*/  BRA.U !UP1, `(.L_x_58) ;  /* 0x0000000109047547 */ /* 0x004ff4000b800000 */
[----:B-1----:R-:W-:Y:S05]  /*2810*/  BPT.TRAP 0x1 ;  /* 0x000000040000795c */ /* 0x002fea0000300000 */
.L_x_58:
[----:B------:R-:W2:Y:S01]  /*2820*/  S2UR UR21, SR_CgaCtaId ;  /* 0x00000000001579c3 */ /* 0x000ea20000008800 */
[----:B------:R-:W-:Y:S01]  /*2830*/  UMOV UR7, 0x400 ;  /* 0x0000040000077882 */ /* 0x000fe20000000000 */
[----:B------:R-:W-:Y:S05]  /*2840*/  IMAD.U32 R0, RZ, RZ, UR28 ;  /* 0x0000001cff007e24 */ /* 0x000fea000f8e00ff */
[----:B------:R-:W-:Y:S01]  /*2850*/  SHF.L.U32 R3, R0, 0x1f, RZ ;  /* 0x0000001f00037819 */ /* 0x000fe200000006ff */
[----:B------:R-:W-:Y:S01]  /*2860*/  HFMA2 R0, -RZ, RZ, 0, 0 ;  /* 0x00000000ff007431 */ /* 0x000fe200000001ff */
[----:B--2---:R-:W-:Y:S04]  /*2870*/  ULEA UR21, UR21, UR7, 0x18 ;  /* 0x0000000715157291 */ /* 0x004fe8000f8ec0ff */
[----:B------:R-:W-:Y:S09]  /*2880*/  ULEA UR7, UR4, UR21, 0x3 ;  /* 0x0000001504077291 */ /* 0x000ff2000f8e18ff */
[----:B------:R-:W2:Y:S02]  /*2890*/  SYNCS.PHASECHK.TRANS64.TRYWAIT P0, [UR7+0x7020], R3 ;  /* 0x00702003ff0075a7 */ /* 0x000ea40008001107 */
[----:B--2---:R-:W-:Y:S05]  /*28a0*/  @!P0 BRA `(.L_x_59) ;  /* 0x0000014c00408947 */ /* 0x004fea0003800000 */
.L_x_393:
[----:B------:R-:W-:Y:S01]  /*28b0*/  ULEA UR34, UR4, UR24, 0x8 ;  /* 0x0000001804227291 */ /* 0x000fe2000f8e40ff */
[----:B------:R-:W-:Y:S01]  /*28c0*/  R2UR UR7, R0 ;  /* 0x00000000000772ca */ /* 0x000fe200000e0000 */
[----:B------:R-:W-:Y:S02]  /*28d0*/  UISETP.NE.AND UP4, UPT, UR23, URZ, UPT ;  /* 0x000000ff1700728c */ /* 0x000fe4000bf85270 */
[----:B------:R-:W-:Y:S01]  /*28e0*/  UIADD3 UR27, UPT, UPT, UR4, 0x1, URZ ;  /* 0x00000001041b7890 */ /* 0x000fe2000fffe0ff */
[----:B-1----:R-:W-:Y:S01]  /*28f0*/  UMOV UR8, 0x0 ;  /* 0x0000000000087882 */ /* 0x002fe20000000000 */
[----:B------:R-:W-:Y:S02]  /*2900*/  UMOV UR9, 0x8200010 ;  /* 0x0820001000097882 */ /* 0x000fe40000000000 */
[----:B------:R-:W-:Y:S01]  /*2910*/  UISETP.NE.AND UP0, UPT, UR27, 0x3, UPT ;  /* 0x000000031b00788c */ /* 0x000fe2000bf05270 */
[----:B------:R-:W-:Y:S03]  /*2920*/  UMOV UR35, 0xc0004010 ;  /* 0xc000401000237882 */ /* 0x000fe60000000000 */
[----:B------:R-:W-:Y:S02]  /*2930*/  USEL UR4, URZ, 0x1, UP0 ;  /* 0x00000001ff047887 */ /* 0x000fe40008000000 */
[----:B------:R-:W-:Y:S01]  /*2940*/  USEL UR27, UR27, URZ, UP0 ;  /* 0x000000ff1b1b7287 */ /* 0x000fe20008000000 */
[----:B------:R1:W-:Y:S01]  /*2950*/  UTCHMMA gdesc[UR68], gdesc[UR34], tmem[UR7], tmem[UR8], idesc[UR9], !UPT ;  /* 0x00ff0822440075ea */ /* 0x0003e2000f800007 */
[----:B------:R-:W-:Y:S01]  /*2960*/  ULOP3.LUT UR28, UR28, UR4, URZ, 0x3c, !UPT ;  /* 0x000000041c1c7292 */ /* 0x000fe2000f8e3cff */
[----:B------:R-:W-:Y:S11]  /*2970*/  BRA.U UP4, `(.L_x_60) ;  /* 0x0000000104047547 */ /* 0x000ff6000b800000 */
[----:B-1----:R-:W-:Y:S05]  /*2980*/  BPT.TRAP 0x1 ;  /* 0x000000040000795c */ /* 0x002fea0000300000 */
.L_x_60:
[----:B------:R-:W-:Y:S09]  /*2990*/  UIADD3 UR4, UPT, UPT, UR21, 0x7050, URZ ;  /* 0x0000705015047890 */ /* 0x000ff2000fffe0ff */
[----:B------:R3:W-:Y:S01]  /*29a0*/  UTCBAR [UR4], URZ ;  /* 0x000000ff040073e9 */ /* 0x0007e200080000ff */
[----:B------:R-:W-:Y:S05]  /*29b0*/  BRA.U UP5, `(.L_x_61) ;  /* 0x0000000105047547 */ /* 0x000fea000b800000 */
[----:B-1-3--:R-:W-:Y:S05]  /*29c0*/  BPT.TRAP 0x1 ;  /* 0x000000040000795c */ /* 0x00afea0000300000 */
.L_x_61:
[----:B------:R-:W-:Y:S01]  /*29d0*/  MOV R0, UR31 ;  /* 0x0000001f00007c02 */ /* 0x000fe20008000f00 */
[----:B------:R-:W-:Y:S03]  /*29e0*/  UISETP.NE.AND UP3, UPT, UR22, URZ, UPT ;  /* 0x000000ff1600728c */ /* 0x000fe6000bf65270 */
[----:B--2---:R-:W-:Y:S04]  /*29f0*/  SHF.L.U32 R3, R0, 0x1f, RZ ;  /* 0x0000001f00037819 */ /* 0x004fe800000006ff */
[----:B------:R-:W2:Y:S02]  /*2a00*/  SYNCS.PHASECHK.TRANS64.TRYWAIT P0, [UR21+0x70a8], R3 ;  /* 0x0070a803ff0075a7 */ /* 0x000ea40008001115 */
[----:B--2---:R-:W-:Y:S05]  /*2a10*/  @!P0 BRA `(.L_x_62) ;  /* 0x0000014800fc8947 */ /* 0x004fea0003800000 */
.L_x_395:
[----:B------:R-:W-:Y:S05]  /*2a20*/  BRA.U UP3, `(.L_x_63) ;  /* 0x0000000103047547 */ /* 0x000fea000b800000 */
[----:B-1-3--:R-:W-:Y:S05]  /*2a30*/  BPT.TRAP 0x1 ;  /* 0x000000040000795c */ /* 0x00afea0000300000 */
.L_x_63:
[----:B--2---:R-:W-:Y:S01]  /*2a40*/  IMAD.U32 R0, RZ, RZ, UR30 ;  /* 0x0000001eff007e24 */ /* 0x004fe2000f8e00ff */
[----:B------:R-:W-:Y:S01]  /*2a50*/  MOV R4, 0xa0 ;  /* 0x000000a000047802 */ /* 0x000fe20000000f00 */
[----:B------:R-:W-:Y:S03]  /*2a60*/  IMAD.MOV.U32 R3, RZ, RZ, 0x180 ;  /* 0x00000180ff037424 */ /* 0x000fe600078e00ff */
[----:B------:R-:W-:Y:S04]  /*2a70*/  SHF.L.U32 R7, R0, 0x1f, RZ ;  /* 0x0000001f00077819 */ /* 0x000fe800000006ff */
[----:B------:R-:W2:Y:S02]  /*2a80*/  SYNCS.PHASECHK.TRANS64.TRYWAIT P0, [UR21+0x7068], R7 ;  /* 0x00706807ff0075a7 */ /* 0x000ea40008001115 */
[----:B--2---:R-:W-:Y:S05]  /*2a90*/  @!P0 BRA `(.L_x_64) ;  /* 0x0000014800f48947 */ /* 0x004fea0003800000 */
.L_x_397:
[----:B------:R-:W-:Y:S01]  /*2aa0*/  UISETP.NE.U32.AND UP0, UPT, UR6, URZ, UPT ;  /* 0x000000ff0600728c */ /* 0x000fe2000bf05070 */
[----:B------:R-:W-:Y:S01]  /*2ab0*/  IMAD.MOV.U32 R2, RZ, RZ, 0xa8 ;  /* 0x000000a8ff027424 */ /* 0x000fe200078e00ff */
[----:B------:R-:W-:Y:S01]  /*2ac0*/  ULEA UR70, UR5, UR33, 0x8 ;  /* 0x0000002105467291 */ /* 0x000fe2000f8e40ff */
[----:B------:R-:W-:Y:S01]  /*2ad0*/  R2UR UR18, R4 ;  /* 0x00000000041272ca */ /* 0x000fe200000e0000 */
[----:B------:R-:W-:Y:S01]  /*2ae0*/  IMAD.MOV.U32 R4, RZ, RZ, 0xb0 ;  /* 0x000000b0ff047424 */ /* 0x000fe200078e00ff */
[----:B------:R-:W-:Y:S01]  /*2af0*/  R2UR UR19, R3 ;  /* 0x00000000031372ca */ /* 0x000fe200000e0000 */
[----:B------:R-:W-:Y:S01]  /*2b00*/  UIADD3 UR66, UPT, UPT, UR70, 0x20, URZ ;  /* 0x0000002046427890 */ /* 0x000fe2000fffe0ff */
[----:B------:R-:W-:Y:S01]  /*2b10*/  R2UR UR16, R2 ;  /* 0x00000000021072ca */ /* 0x000fe200000e0000 */
[----:B------:R-:W-:Y:S01]  /*2b20*/  UIADD3 UR64, UPT, UPT, UR70, 0x40, URZ ;  /* 0x0000004046407890 */ /* 0x000fe2000fffe0ff */
[----:B------:R-:W-:Y:S01]  /*2b30*/  IMAD.MOV.U32 R2, RZ, RZ, 0xb8 ;  /* 0x000000b8ff027424 */ /* 0x000fe200078e00ff */
[----:B------:R-:W-:Y:S01]  /*2b40*/  UIADD3 UR62, UPT, UPT, UR70, 0x60, URZ ;  /* 0x00000060463e7890 */ /* 0x000fe2000fffe0ff */
[----:B--2---:R-:W-:Y:S01]  /*2b50*/  IMAD.MOV.U32 R0, RZ, RZ, 0x180 ;  /* 0x00000180ff007424 */ /* 0x004fe200078e00ff */
[----:B------:R-:W-:Y:S01]  /*2b60*/  UIADD3 UR60, UPT, UPT, UR70, 0x80, URZ ;  /* 0x00000080463c7890 */ /* 0x000fe2000fffe0ff */
[----:B------:R-:W-:Y:S01]  /*2b70*/  IMAD.MOV.U32 R3, RZ, RZ, 0x180 ;  /* 0x00000180ff037424 */ /* 0x000fe200078e00ff */
[----:B------:R-:W-:Y:S01]  /*2b80*/  UIADD3 UR58, UPT, UPT, UR70, 0xa0, URZ ;  /* 0x000000a0463a7890 */ /* 0x000fe2000fffe0ff */
[----:B------:R-:W-:Y:S01]  /*2b90*/  R2UR UR12, R2 ;  /* 0x00000000020c72ca */ /* 0x000fe200000e0000 */
[----:B------:R-:W-:Y:S01]  /*2ba0*/  UIADD3 UR56, UPT, UPT, UR70, 0xc0, URZ ;  /* 0x000000c046387890 */ /* 0x000fe2000fffe0ff */
[----:B------:R-:W-:Y:S01]  /*2bb0*/  IMAD.MOV.U32 R2, RZ, RZ, 0xc8 ;  /* 0x000000c8ff027424 */ /* 0x000fe200078e00ff */
[----:B------:R-:W-:Y:S01]  /*2bc0*/  UIADD3 UR54, UPT, UPT, UR70, 0xe0, URZ ;  /* 0x000000e046367890 */ /* 0x000fe2000fffe0ff */
[----:B------:R-:W-:Y:S01]  /*2bd0*/  R2UR UR14, R4 ;  /* 0x00000000040e72ca */ /* 0x000fe200000e0000 */
[----:B------:R-:W-:Y:S01]  /*2be0*/  IMAD.MOV.U32 R4, RZ, RZ, 0xc0 ;  /* 0x000000c0ff047424 */ /* 0x000fe200078e00ff */
[----:B------:R-:W-:Y:S01]  /*2bf0*/  R2UR UR17, R0 ;  /* 0x00000000001172ca */ /* 0x000fe200000e0000 */
[----:B------:R-:W-:Y:S01]  /*2c00*/  UMOV UR52, 0x0 ;  /* 0x0000000000347882 */ /* 0x000fe20000000000 */
[----:B-1----:R-:W-:Y:S01]  /*2c10*/  R2UR UR8, R2 ;  /* 0x00000000020872ca */ /* 0x002fe200000e0000 */
[----:B------:R-:W-:Y:S01]  /*2c20*/  IMAD.MOV.U32 R2, RZ, RZ, 0xd0 ;  /* 0x000000d0ff027424 */ /* 0x000fe200078e00ff */
[C---:B------:R-:W-:Y:S01]  /*2c30*/  R2UR UR15, R3.reuse ;  /* 0x00000000030f72ca */ /* 0x040fe200000e0000 */
[----:B------:R-:W-:Y:S01]  /*2c40*/  UMOV UR53, 0x8050010 ;  /* 0x0805001000357882 */ /* 0x000fe20000000000 */
[----:B------:R-:W-:Y:S01]  /*2c50*/  R2UR UR13, R0 ;  /* 0x00000000000d72ca */ /* 0x000fe200000e0000 */
[----:B------:R-:W-:Y:S01]  /*2c60*/  UMOV UR71, 0xc0004010 ;  /* 0xc000401000477882 */ /* 0x000fe20000000000 */
[----:B------:R-:W-:Y:S01]  /*2c70*/  R2UR UR6, R2 ;  /* 0x00000000020672ca */ /* 0x000fe200000e0000 */
[----:B------:R-:W-:Y:S01]  /*2c80*/  IMAD.MOV.U32 R2, RZ, RZ, 0xd8 ;  /* 0x000000d8ff027424 */ /* 0x000fe200078e00ff */
[----:B------:R-:W-:Y:S01]  /*2c90*/  R2UR UR10, R4 ;  /* 0x00000000040a72ca */ /* 0x000fe200000e0000 */
[----:B------:R1:W-:Y:S01]  /*2ca0*/  UTCHMMA tmem[UR18], gdesc[UR70], tmem[UR19], tmem[UR52], idesc[UR53], UP0 ;  /* 0x00ff3446120079ea */ /* 0x0003e20008000013 */
[----:B------:R-:W-:Y:S01]  /*2cb0*/  R2UR UR11, R3 ;  /* 0x00000000030b72ca */ /* 0x000fe200000e0000 */
[----:B------:R-:W-:Y:S01]  /*2cc0*/  UMOV UR50, 0x0 ;  /* 0x0000000000327882 */ /* 0x000fe20000000000 */
[C---:B------:R-:W-:Y:S01]  /*2cd0*/  R2UR UR9, R0.reuse ;  /* 0x00000000000972ca */ /* 0x040fe200000e0000 */
[----:B------:R-:W-:Y:S01]  /*2ce0*/  UMOV UR51, 0x8050010 ;  /* 0x0805001000337882 */ /* 0x000fe20000000000 */
[----:B------:R-:W-:Y:S01]  /*2cf0*/  R2UR UR7, R0 ;  /* 0x00000000000772ca */ /* 0x000fe200000e0000 */
[----:B------:R-:W-:Y:S01]  /*2d00*/  UMOV UR67, 0xc0004010 ;  /* 0xc000401000437882 */ /* 0x000fe20000000000 */
[----:B---3--:R-:W-:Y:S01]  /*2d10*/  R2UR UR4, R2 ;  /* 0x00000000020472ca */ /* 0x008fe200000e0000 */
[----:B------:R1:W-:Y:S01]  /*2d20*/  UTCHMMA tmem[UR16], gdesc[UR66], tmem[UR17], tmem[UR50], idesc[UR51], UPT ;  /* 0x00ff3242100079ea */ /* 0x0003e2000b800011 */
[----:B------:R-:W-:Y:S01]  /*2d30*/  R2UR UR5, R0 ;  /* 0x00000000000572ca */ /* 0x000fe200000e0000 */
        /* <DEDUP_REMOVED lines=22> */
[----:B------:R-:W-:Y:S02]  /*2ea0*/  UMOV UR55, 0xc0004010 ;  /* 0xc000401000377882 */ /* 0x000fe40000000000 */
[----:B------:R1:W-:Y:S01]  /*2eb0*/  UTCHMMA tmem[UR4], gdesc[UR54], tmem[UR5], tmem[UR38], idesc[UR39], UPT ;  /* 0x00ff2636040079ea */ /* 0x0003e2000b800005 */
[----:B------:R-:W-:Y:S05]  /*2ec0*/  BRA.U UP5, `(.L_x_65) ;  /* 0x0000000105047547 */ /* 0x000fea000b800000 */
[----:B-1----:R-:W-:Y:S05]  /*2ed0*/  BPT.TRAP 0x1 ;  /* 0x000000040000795c */ /* 0x002fea0000300000 */
.L_x_65:
[----:B-1----:R-:W-:Y:S02]  /*2ee0*/  UIADD3 UR4, UPT, UPT, UR21, 0x7098, URZ ;  /* 0x0000709815047890 */ /* 0x002fe4000fffe0ff */
[----:B------:R-:W-:Y:S07]  /*2ef0*/  ULOP3.LUT UR31, UR31, 0x1, URZ, 0x3c, !UPT ;  /* 0x000000011f1f7892 */ /* 0x000fee000f8e3cff */
[----:B------:R1:W-:Y:S01]  /*2f00*/  UTCBAR [UR4], URZ ;  /* 0x000000ff040073e9 */ /* 0x0003e200080000ff */
[----:B------:R-:W-:Y:S05]  /*2f10*/  BRA.U !UP1, `(.L_x_66) ;  /* 0x0000000109047547 */ /* 0x000fea000b800000 */
[----:B-1----:R-:W-:Y:S05]  /*2f20*/  BPT.TRAP 0x1 ;  /* 0x000000040000795c */ /* 0x002fea0000300000 */
.L_x_66:
[----:B------:R-:W-:Y:S01]  /*2f30*/  ULEA UR10, UR25, UR21, 0x3 ;  /* 0x00000015190a7291 */ /* 0x000fe2000f8e18ff */
[----:B------:R-:W-:Y:S01]  /*2f40*/  HFMA2 R0, -RZ, RZ, 0, 7.62939453125e-06 ;  /* 0x00000080ff007431 */ /* 0x000fe200000001ff */
[----:B------:R-:W-:Y:S02]  /*2f50*/  UIADD3 UR6, UPT, UPT, UR68, 0x100, URZ ;  /* 0x0000010044067890 */ /* 0x000fe4000fffe0ff */
[----:B------:R-:W-:Y:S02]  /*2f60*/  UIADD3 UR5, UPT, UPT, UR10, 0x7038, URZ ;  /* 0x000070380a057890 */ /* 0x000fe4000fffe0ff */
[----:B------:R-:W-:Y:S01]  /*2f70*/  UIADD3 UR10, UPT, UPT, UR25, 0x1, URZ ;  /* 0x00000001190a7890 */ /* 0x000fe2000fffe0ff */
[----:B------:R-:W-:Y:S01]  /*2f80*/  UMOV UR35, 0xc0004010 ;  /* 0xc000401000237882 */ /* 0x000fe20000000000 */
[----:B------:R-:W-:Y:S02]  /*2f90*/  UMOV UR8, 0x0 ;  /* 0x0000000000087882 */ /* 0x000fe40000000000 */
[----:B------:R-:W-:Y:S01]  /*2fa0*/  UISETP.NE.AND UP0, UPT, UR10, 0x3, UPT ;  /* 0x000000030a00788c */ /* 0x000fe2000bf05270 */
[----:B-1----:R-:W-:Y:S01]  /*2fb0*/  R2UR UR4, R0 ;  /* 0x00000000000472ca */ /* 0x002fe200000e0000 */
[----:B------:R-:W-:Y:S01]  /*2fc0*/  UMOV UR9, 0x8200010 ;  /* 0x0820001000097882 */ /* 0x000fe20000000000 */
[----:B------:R1:W-:Y:S01]  /*2fd0*/  UTCBAR [UR5], URZ ;  /* 0x000000ff050073e9 */ /* 0x0003e200080000ff */
[----:B------:R-:W-:Y:S01]  /*2fe0*/  USEL UR10, UR10, URZ, UP0 ;  /* 0x000000ff0a0a7287 */ /* 0x000fe20008000000 */
[----:B------:R-:W-:Y:S09]  /*2ff0*/  UMOV UR7, 0xc0004010 ;  /* 0xc000401000077882 */ /* 0x000ff20000000000 */
[----:B------:R1:W-:Y:S01]  /*3000*/  UTCHMMA gdesc[UR6], gdesc[UR34], tmem[UR4], tmem[UR8], idesc[UR9], !UPT ;  /* 0x00ff0822060075ea */ /* 0x0003e2000f800004 */
[----:B------:R-:W-:Y:S05]  /*3010*/  BRA.U UP3, `(.L_x_67) ;  /* 0x0000000103047547 */ /* 0x000fea000b800000 */
[----:B-1----:R-:W-:Y:S05]  /*3020*/  BPT.TRAP 0x1 ;  /* 0x000000040000795c */ /* 0x002fea0000300000 */
.L_x_67:
[----:B-1----:R-:W-:Y:S09]  /*3030*/  UIADD3 UR4, UPT, UPT, UR21, 0x7060, URZ ;  /* 0x0000706015047890 */ /* 0x002ff2000fffe0ff */
[----:B------:R1:W-:Y:S01]  /*3040*/  UTCBAR [UR4], URZ ;  /* 0x000000ff040073e9 */ /* 0x0003e200080000ff */
[----:B------:R-:W-:Y:S05]  /*3050*/  BRA.U !UP1, `(.L_x_68) ;  /* 0x0000000109047547 */ /* 0x000fea000b800000 */
[----:B-1----:R-:W-:Y:S05]  /*3060*/  BPT.TRAP 0x1 ;  /* 0x000000040000795c */ /* 0x002fea0000300000 */
.L_x_68:
[----:B------:R-:W-:Y:S02]  /*3070*/  ULEA UR5, UR10, UR21, 0x3 ;  /* 0x000000150a057291 */ /* 0x000fe4000f8e18ff */
[----:B------:R-:W-:Y:S02]  /*3080*/  UIADD3 UR10, UPT, UPT, UR10, 0x1, URZ ;  /* 0x000000010a0a7890 */ /* 0x000fe4000fffe0ff */
[----:B-1----:R-:W-:Y:S02]  /*3090*/  UIADD3 UR4, UPT, UPT, UR5, 0x7038, URZ ;  /* 0x0000703805047890 */ /* 0x002fe4000fffe0ff */
[----:B------:R-:W-:Y:S04]  /*30a0*/  UISETP.NE.AND UP0, UPT, UR10, 0x3, UPT ;  /* 0x000000030a00788c */ /* 0x000fe8000bf05270 */
[----:B------:R-:W-:Y:S03]  /*30b0*/  USEL UR25, UR10, URZ, UP0 ;  /* 0x000000ff0a197287 */ /* 0x000fe60008000000 */
[----:B------:R1:W-:Y:S01]  /*30c0*/  UTCBAR [UR4], URZ ;  /* 0x000000ff040073e9 */ /* 0x0003e200080000ff */
[----:B------:R-:W-:Y:S08]  /*30d0*/  BRA.U !UP1, `(.L_x_69) ;  /* 0x0000000109047547 */ /* 0x000ff0000b800000 */
[----:B-1----:R-:W-:Y:S05]  /*30e0*/  BPT.TRAP 0x1 ;  /* 0x000000040000795c */ /* 0x002fea0000300000 */
.L_x_69:
[----:B-1----:R-:W-:Y:S01]  /*30f0*/  ULEA UR4, UR27, UR21, 0x3 ;  /* 0x000000151b047291 */ /* 0x002fe2000f8e18ff */
[----:B------:R-:W-:Y:S04]  /*3100*/  MOV R0, UR28 ;  /* 0x0000001c00007c02 */ /* 0x000fe80008000f00 */
[----:B------:R-:W-:Y:S04]  /*3110*/  SHF.L.U32 R3, R0, 0x1f, RZ ;  /* 0x0000001f00037819 */ /* 0x000fe800000006ff */
[----:B------:R-:W1:Y:S02]  /*3120*/  SYNCS.PHASECHK.TRANS64.TRYWAIT P0, [UR4+0x7020], R3 ;  /* 0x00702003ff0075a7 */ /* 0x000e640008001104 */
[----:B-1----:R-:W-:Y:S05]  /*3130*/  @!P0 BRA `(.L_x_70) ;  /* 0x0000014400648947 */ /* 0x002fea0003800000 */
.L_x_399:
[----:B------:R-:W-:Y:S04]  /*3140*/  UISETP.NE.AND UP0, UPT, UR27, 0x2, UPT ;  /* 0x000000021b00788c */ /* 0x000fe8000bf05270 */
[----:B------:R-:W-:Y:S04]  /*3150*/  USEL UR4, URZ, 0x1, UP0 ;  /* 0x00000001ff047887 */ /* 0x000fe80008000000 */
[----:B------:R-:W-:Y:S01]  /*3160*/  ULOP3.LUT UR28, UR28, UR4, URZ, 0x3c, !UPT ;  /* 0x000000041c1c7292 */ /* 0x000fe2000f8e3cff */
[----:B------:R-:W-:Y:S11]  /*3170*/  BRA.U UP5, `(.L_x_71) ;  /* 0x0000000105047547 */ /* 0x000ff6000b800000 */
[----:B------:R-:W-:Y:S05]  /*3180*/  BPT.TRAP 0x1 ;  /* 0x000000040000795c */ /* 0x000fea0000300000 */
.L_x_71:
[----:B-1----:R-:W-:Y:S04]  /*3190*/  MOV R0, UR31 ;  /* 0x0000001f00007c02 */ /* 0x002fe80008000f00 */
[----:B------:R-:W-:Y:S04]  /*31a0*/  SHF.L.U32 R3, R0, 0x1f, RZ ;  /* 0x0000001f00037819 */ /* 0x000fe800000006ff */
[----:B------:R-:W1:Y:S02]  /*31b0*/  SYNCS.PHASECHK.TRANS64.TRYWAIT P0, [UR21+0x70a0], R3 ;  /* 0x0070a003ff0075a7 */ /* 0x000e640008001115 */
[----:B-1----:R-:W-:Y:S05]  /*31c0*/  @!P0 BRA `(.L_x_72) ;  /* 0x0000014400588947 */ /* 0x002fea0003800000 */
.L_x_401:
[----:B------:R-:W-:Y:S05]  /*31d0*/  BRA.U UP4, `(.L_x_73) ;  /* 0x0000000104047547 */ /* 0x000fea000b800000 */
[----:B------:R-:W-:Y:S05]  /*31e0*/  BPT.TRAP 0x1 ;  /* 0x000000040000795c */ /* 0x000fea0000300000 */
.L_x_73:
[----:B------:R-:W-:Y:S01]  /*31f0*/  ULOP3.LUT UR20, UR29, 0x1, URZ, 0x3c, !UPT ;  /* 0x000000011d147892 */ /* 0x000fe2000f8e3cff */
[----:B------:R-:W-:Y:S02]  /*3200*/  HFMA2 R4, -RZ, RZ, 0, 1.9073486328125e-06 ;  /* 0x00000020ff047431 */ /* 0x000fe400000001ff */
[----:B-1----:R-:W-:Y:S03]  /*3210*/  IMAD.MOV.U32 R3, RZ, RZ, 0x100 ;  /* 0x00000100ff037424 */ /* 0x002fe600078e00ff */
[----:B------:R-:W-:Y:S05]  /*3220*/  IMAD.U32 R0, RZ, RZ, UR20 ;  /* 0x00000014ff007e24 */ /* 0x000fea000f8e00ff */
[----:B------:R-:W-:Y:S04]  /*3230*/  SHF.L.U32 R7, R0, 0x1f, RZ ;  /* 0x0000001f00077819 */ /* 0x000fe800000006ff */
[----:B------:R-:W1:Y:S02]  /*3240*/  SYNCS.PHASECHK.TRANS64.TRYWAIT P0, [UR21+0x7058], R7 ;  /* 0x00705807ff0075a7 */ /* 0x000e640008001115 */
[----:B-1----:R-:W-:Y:S05]  /*3250*/  @!P0 BRA `(.L_x_74) ;  /* 0x00000144004c8947 */ /* 0x002fea0003800000 */
.L_x_403:
[----:B------:R-:W-:Y:S01]  /*3260*/  ULEA UR66, UR27, UR33, 0x8 ;  /* 0x000000211b427291 */ /* 0x000fe2000f8e40ff */
[----:B------:R-:W-:Y:S01]  /*3270*/  IMAD.MOV.U32 R2, RZ, RZ, 0x28 ;  /* 0x00000028ff027424 */ /* 0x000fe200078e00ff */
[----:B------:R-:W-:Y:S01]  /*3280*/  R2UR UR18, R4 ;  /* 0x00000000041272ca */ /* 0x000fe200000e0000 */
[----:B------:R-:W-:Y:S01]  /*3290*/  IMAD.MOV.U32 R4, RZ, RZ, 0x30 ;  /* 0x00000030ff047424 */ /* 0x000fe200078e00ff */
[----:B------:R-:W-:Y:S01]  /*32a0*/  UIADD3 UR64, UPT, UPT, UR66, 0x20, URZ ;  /* 0x0000002042407890 */ /* 0x000fe2000fffe0ff */
[----:B------:R-:W-:Y:S01]  /*32b0*/  R2UR UR19, R3 ;  /* 0x00000000031372ca */ /* 0x000fe200000e0000 */
[----:B------:R-:W-:Y:S01]  /*32c0*/  UIADD3 UR62, UPT, UPT, UR66, 0x40, URZ ;  /* 0x00000040423e7890 */ /* 0x000fe2000fffe0ff */
[----:B------:R-:W-:Y:S01]  /*32d0*/  R2UR UR16, R2 ;  /* 0x00000000021072ca */ /* 0x000fe200000e0000 */
[----:B------:R-:W-:Y:S01]  /*32e0*/  UIADD3 UR60, UPT, UPT, UR66, 0x60, URZ ;  /* 0x00000060423c7890 */ /* 0x000fe2000fffe0ff */
[----:B------:R-:W-:Y:S01]  /*32f0*/  IMAD.MOV.U32 R2, RZ, RZ, 0x38 ;  /* 0x00000038ff027424 */ /* 0x000fe200078e00ff */
[----:B------:R-:W-:Y:S01]  /*3300*/  UIADD3 UR58, UPT, UPT, UR66, 0x80, URZ ;  /* 0x00000080423a7890 */ /* 0x000fe2000fffe0ff */
[----:B-1----:R-:W-:Y:S01]  /*3310*/  IMAD.MOV.U32 R0, RZ, RZ, 0x100 ;  /* 0x00000100ff007424 */ /* 0x002fe200078e00ff */
[----:B------:R-:W-:Y:S01]  /*3320*/  UIADD3 UR56, UPT, UPT, UR66, 0xa0, URZ ;  /* 0x000000a042387890 */ /* 0x000fe2000fffe0ff */
[----:B------:R-:W-:Y:S01]  /*3330*/  IMAD.MOV.U32 R3, RZ, RZ, 0x100 ;  /* 0x00000100ff037424 */ /* 0x000fe200078e00ff */
[----:B------:R-:W-:Y:S01]  /*3340*/  UIADD3 UR54, UPT, UPT, UR66, 0xc0, URZ ;  /* 0x000000c042367890 */ /* 0x000fe2000fffe0ff */
[----:B------:R-:W-:Y:S01]  /*3350*/  R2UR UR12, R2 ;  /* 0x00000000020c72ca */ /* 0x000fe200000e0000 */
[----:B------:R-:W-:Y:S01]  /*3360*/  UIADD3 UR52, UPT, UPT, UR66, 0xe0, URZ ;  /* 0x000000e042347890 */ /* 0x000fe2000fffe0ff */
[----:B------:R-:W-:Y:S01]  /*3370*/  IMAD.MOV.U32 R2, RZ, RZ, 0x48 ;  /* 0x00000048ff027424 */ /* 0x000fe200078e00ff */
[----:B------:R-:W-:Y:S01]  /*3380*/  R2UR UR14, R4 ;  /* 0x00000000040e72ca */ /* 0x000fe200000e0000 */
[----:B------:R-:W-:Y:S01]  /*3390*/  IMAD.MOV.U32 R4, RZ, RZ, 0x40 ;  /* 0x00000040ff047424 */ /* 0x000fe200078e00ff */
[----:B------:R-:W-:Y:S01]  /*33a0*/  R2UR UR17, R0 ;  /* 0x00000000001172ca */ /* 0x000fe200000e0000 */
[----:B------:R-:W-:Y:S01]  /*33b0*/  UMOV UR50, 0x0 ;  /* 0x0000000000327882 */ /* 0x000fe20000000000 */
[----:B------:R-:W-:Y:S01]  /*33c0*/  R2UR UR8, R2 ;  /* 0x00000000020872ca */ /* 0x000fe200000e0000 */
        /* <DEDUP_REMOVED lines=8> */
[----:B------:R1:W-:Y:S01]  /*3450*/  UTCHMMA tmem[UR18], gdesc[UR66], tmem[UR19], tmem[UR50], idesc[UR51], UPT ;  /* 0x00ff3242120079ea */ /* 0x0003e2000b800013 */
[----:B------:R-:W-:Y:S01]  /*3460*/  R2UR UR11, R3 ;  /* 0x00000000030b72ca */ /* 0x000fe200000e0000 */
[----:B------:R-:W-:Y:S01]  /*3470*/  UMOV UR48, 0x0 ;  /* 0x0000000000307882 */ /* 0x000fe20000000000 */
[C---:B------:R-:W-:Y:S01]  /*3480*/  R2UR UR9, R0.reuse ;  /* 0x00000000000972ca */ /* 0x040fe200000e0000 */
[----:B------:R-:W-:Y:S01]  /*3490*/  UMOV UR49, 0x8050010 ;  /* 0x0805001000317882 */ /* 0x000fe20000000000 */
[----:B------:R-:W-:Y:S01]  /*34a0*/  R2UR UR7, R0 ;  /* 0x00000000000772ca */ /* 0x000fe200000e0000 */
[----:B------:R-:W-:Y:S01]  /*34b0*/  UMOV UR65, 0xc0004010 ;  /* 0xc000401000417882 */ /* 0x000fe20000000000 */
[----:B------:R-:W-:Y:S01]  /*34c0*/  R2UR UR4, R2 ;  /* 0x00000000020472ca */ /* 0x000fe200000e0000 */
        /* <DEDUP_REMOVED lines=28> */
.L_x_75:
[----:B-1----:R-:W-:Y:S02]  /*3690*/  UIADD3 UR8, UPT, UPT, UR21, 0x7090, URZ ;  /* 0x0000709015087890 */ /* 0x002fe4000fffe0ff */
[----:B------:R-:W-:Y:S02]  /*36a0*/  UIADD3 UR4, UPT, UPT, UR27, 0x1, URZ ;  /* 0x000000011b047890 */ /* 0x000fe4000fffe0ff */
[----:B------:R-:W-:Y:S02]  /*36b0*/  ULOP3.LUT UR7, UR30, 0x1, URZ, 0x3c, !UPT ;  /* 0x000000011e077892 */ /* 0x000fe4000f8e3cff */
[----:B------:R-:W-:Y:S01]  /*36c0*/  UISETP.NE.AND UP0, UPT, UR4, 0x3, UPT ;  /* 0x000000030400788c */ /* 0x000fe2000bf05270 */
[----:B------:R-:W-:Y:S02]  /*36d0*/  UMOV UR6, 0x1 ;  /* 0x0000000100067882 */ /* 0x000fe40000000000 */
[----:B------:R2:W-:Y:S01]  /*36e0*/  UTCBAR [UR8], URZ ;  /* 0x000000ff080073e9 */ /* 0x0005e200080000ff */
[----:B------:R-:W-:Y:S01]  /*36f0*/  USEL UR4, UR4, URZ, UP0 ;  /* 0x000000ff04047287 */ /* 0x000fe20008000000 */
[----:B------:R-:W-:Y:S01]  /*3700*/  UMOV UR5, UR27 ;  /* 0x0000001b00057c82 */ /* 0x000fe20008000000 */
[----:B------:R-:W-:Y:S10]  /*3710*/  BRA.U UP2, `(.L_x_76) ;  /* 0xfffffff102287547 */ /* 0x000ff4000b83ffff */
.L_x_57:
[----:B------:R-:W-:Y:S04]  /*3720*/  BSSY.RECONVERGENT B0, `(.L_x_77) ;  /* 0x0000003000007945 */ /* 0x000fe80003800200 */
[----:B------:R-:W-:Y:S05]  /*3730*/  @!P4 BRA `(.L_x_78) ;  /* 0x000000000004c947 */ /* 0x000fea0003800000 */
[----:B-12---:R-:W-:Y:S05]  /*3740*/  BPT.TRAP 0x1 ;  /* 0x000000040000795c */ /* 0x006fea0000300000 */
.L_x_78:
[----:B-12---:R-:W-:Y:S05]  /*3750*/  BSYNC.RECONVERGENT B0 ;  /* 0x0000000000007941 */ /* 0x006fea0003800200 */
.L_x_77:
[----:B------:R-:W-:Y:S01]  /*3760*/  UIADD3 UR5, UPT, UPT, UR21, 0x7010, URZ ;  /* 0x0000701015057890 */ /* 0x000fe2000fffe0ff */
[----:B------:R-:W-:Y:S08]  /*3770*/  BSSY.RECONVERGENT B0, `(.L_x_79) ;  /* 0x0000004000007945 */ /* 0x000ff00003800200 */
[----:B------:R1:W-:Y:S01]  /*3780*/  UTCBAR [UR5], URZ ;  /* 0x000000ff050073e9 */ /* 0x0003e200080000ff */
[----:B------:R-:W-:Y:S05]  /*3790*/  @!P4 BRA `(.L_x_80) ;  /* 0x000000000004c947 */ /* 0x000fea0003800000 */
[----:B-1----:R-:W-:Y:S05]  /*37a0*/  BPT.TRAP 0x1 ;  /* 0x000000040000795c */ /* 0x002fea0000300000 */
.L_x_80:
[----:B-1----:R-:W-:Y:S05]  /*37b0*/  BSYNC.RECONVERGENT B0 ;  /* 0x0000000000007941 */ /* 0x002fea0003800200 */
.L_x_79:
[----:B------:R-:W-:-:S09]  /*37c0*/  UIADD3 UR5, UPT, UPT, UR21, 0x7018, URZ ;  /* 0x0000701815057890 */ /* 0x000fd2000fffe0ff */
[----:B------:R1:W-:Y:S01]  /*37d0*/  UTCBAR [UR5], URZ ;  /* 0x000000ff050073e9 */ /* 0x0003e200080000ff */
[----:B------:R-:W-:Y:S05]  /*37e0*/  BRA.U UP5, `(.L_x_81) ;  /* 0x0000000105047547 */ /* 0x000fea000b800000 */
[----:B-1----:R-:W-:Y:S05]  /*37f0*/  BPT.TRAP 0x1 ;  /* 0x000000040000795c */ /* 0x002fea0000300000 */
.L_x_81:
[----:B------:R-:W-:-:S04]  /*3800*/  MOV R3, UR31 ;  /* 0x0000001f00037c02 */ /* 0x000fc80008000f00 */
[----:B------:R-:W-:-:S04]  /*3810*/  SHF.L.U32 R3, R3, 0x1f, RZ ;  /* 0x0000001f03037819 */ /* 0x000fc800000006ff */
[----:B------:R-:W2:Y:S02]  /*3820*/  SYNCS.PHASECHK.TRANS64.TRYWAIT P0, [UR21+0x70a8], R3 ;  /* 0x0070a803ff0075a7 */ /* 0x000ea40008001115 */
[----:B--2---:R-:W-:Y:S05]  /*3830*/  @!P0 BRA `(.L_x_82) ;  /* 0x0000013c00ec8947 */ /* 0x004fea0003800000 */
.L_x_405:
[----:B------:R-:W-:Y:S05]  /*3840*/  BRA.U UP3, `(.L_x_83) ;  /* 0x0000000103047547 */ /* 0x000fea000b800000 */
[----:B-1----:R-:W-:Y:S05]  /*3850*/  BPT.TRAP 0x1 ;  /* 0x000000040000795c */ /* 0x002fea0000300000 */
.L_x_83:
[----:B------:R-:W-:Y:S02]  /*3860*/  IMAD.U32 R7, RZ, RZ, UR7 ;  /* 0x00000007ff077e24 */ /* 0x000fe4000f8e00ff */
[----:B------:R-:W-:Y:S02]  /*3870*/  HFMA2 R4, -RZ, RZ, 0, 9.5367431640625e-06 ;  /* 0x000000a0ff047431 */ /* 0x000fe400000001ff */
[----:B--2---:R-:W-:Y:S01]  /*3880*/  IMAD.MOV.U32 R3, RZ, RZ, 0x180 ;  /* 0x00000180ff037424 */ /* 0x004fe200078e00ff */
[----:B------:R-:W-:-:S04]  /*3890*/  SHF.L.U32 R7, R7, 0x1f, RZ ;  /* 0x0000001f07077819 */ /* 0x000fc800000006ff */
[----:B------:R-:W2:Y:S02]  /*38a0*/  SYNCS.PHASECHK.TRANS64.TRYWAIT P0, [UR21+0x7068], R7 ;  /* 0x00706807ff0075a7 */ /* 0x000ea40008001115 */
[----:B--2---:R-:W-:Y:S05]  /*38b0*/  @!P0 BRA `(.L_x_84) ;  /* 0x0000013c00e48947 */ /* 0x004fea0003800000 */
.L_x_407:
[----:B------:R-:W-:Y:S01]  /*38c0*/  IMAD.MOV.U32 R2, RZ, RZ, 0xa8 ;  /* 0x000000a8ff027424 */ /* 0x000fe200078e00ff */
[----:B------:R-:W-:Y:S01]  /*38d0*/  R2UR UR16, R4 ;  /* 0x00000000041072ca */ /* 0x000fe200000e0000 */
[----:B------:R-:W-:Y:S01]  /*38e0*/  IMAD.MOV.U32 R4, RZ, RZ, 0xb0 ;  /* 0x000000b0ff047424 */ /* 0x000fe200078e00ff */
[----:B------:R-:W-:Y:S01]  /*38f0*/  R2UR UR17, R3 ;  /* 0x00000000031172ca */ /* 0x000fe200000e0000 */
[----:B--2---:R-:W-:Y:S01]  /*3900*/  IMAD.MOV.U32 R0, RZ, RZ, 0x180 ;  /* 0x00000180ff007424 */ /* 0x004fe200078e00ff */
        /* <DEDUP_REMOVED lines=10> */
[----:B------:R-:W-:Y:S01]  /*39b0*/  UISETP.NE.U32.AND UP0, UPT, UR6, URZ, UPT ;  /* 0x000000ff0600728c */ /* 0x000fe2000bf05070 */
[----:B------:R-:W-:Y:S01]  /*39c0*/  R2UR UR11, R0 ;  /* 0x00000000000b72ca */ /* 0x000fe200000e0000 */
[----:B------:R-:W-:Y:S01]  /*39d0*/  UIADD3 UR66, UPT, UPT, UR34, 0x20, URZ ;  /* 0x0000002022427890 */ /* 0x000fe2000fffe0ff */
[----:B-1----:R-:W-:Y:S01]  /*39e0*/  R2UR UR5, R2 ;  /* 0x00000000020572ca */ /* 0x002fe200000e0000 */
        /* <DEDUP_REMOVED lines=16> */
[----:B------:R-:W-:Y:S01]  /*3af0*/  UMOV UR35, 0xc0004010 ;  /* 0xc000401000237882 */ /* 0x000fe20000000000 */
[----:B------:R-:W-:Y:S01]  /*3b00*/  UIADD3 UR54, UPT, UPT, UR34, 0xe0, URZ ;  /* 0x000000e022367890 */ /* 0x000fe2000fffe0ff */
[----:B------:R1:W-:Y:S01]  /*3b10*/  UTCHMMA tmem[UR16], gdesc[UR34], tmem[UR17], tmem[UR52], idesc[UR53], UP0 ;  /* 0x00ff3422100079ea */ /* 0x0003e20008000011 */
        /* <DEDUP_REMOVED lines=30> */
.L_x_85:
[----:B-1----:R-:W-:-:S09]  /*3d00*/  UIADD3 UR5, UPT, UPT, UR21, 0x7098, URZ ;  /* 0x0000709815057890 */ /* 0x002fd2000fffe0ff */
[----:B------:R1:W-:Y:S01]  /*3d10*/  UTCBAR [UR5], URZ ;  /* 0x000000ff050073e9 */ /* 0x0003e200080000ff */
[----:B------:R-:W-:Y:S05]  /*3d20*/  BRA.U !UP1, `(.L_x_86) ;  /* 0x0000000109047547 */ /* 0x000fea000b800000 */
[----:B-1----:R-:W-:Y:S05]  /*3d30*/  BPT.TRAP 0x1 ;  /* 0x000000040000795c */ /* 0x002fea0000300000 */
.L_x_86:
[----:B-1----:R-:W-:-:S04]  /*3d40*/  ULEA UR5, UR25, UR21, 0x3 ;  /* 0x0000001519057291 */ /* 0x002fc8000f8e18ff */
[----:B------:R-:W-:-:S09]  /*3d50*/  UIADD3 UR5, UPT, UPT, UR5, 0x7038, URZ ;  /* 0x0000703805057890 */ /* 0x000fd2000fffe0ff */
[----:B------:R1:W-:Y:S01]  /*3d60*/  UTCBAR [UR5], URZ ;  /* 0x000000ff050073e9 */ /* 0x0003e200080000ff */
[----:B------:R-:W-:Y:S05]  /*3d70*/  BRA.U UP4, `(.L_x_87) ;  /* 0x0000000104047547 */ /* 0x000fea000b800000 */
[----:B-1----:R-:W-:Y:S05]  /*3d80*/  BPT.TRAP 0x1 ;  /* 0x000000040000795c */ /* 0x002fea0000300000 */
.L_x_87:
[----:B-1----:R-:W-:-:S09]  /*3d90*/  UIADD3 UR5, UPT, UPT, UR21, 0x7050, URZ ;  /* 0x0000705015057890 */ /* 0x002fd2000fffe0ff */
[----:B------:R1:W-:Y:S01]  /*3da0*/  UTCBAR [UR5], URZ ;  /* 0x000000ff050073e9 */ /* 0x0003e200080000ff */
[----:B------:R-:W-:Y:S05]  /*3db0*/  BRA.U UP3, `(.L_x_88) ;  /* 0x0000000103047547 */ /* 0x000fea000b800000 */
[----:B-1----:R-:W-:Y:S05]  /*3dc0*/  BPT.TRAP 0x1 ;  /* 0x000000040000795c */ /* 0x002fea0000300000 */
.L_x_88:
[----:B------:R-:W-:Y:S01]  /*3dd0*/  UIADD3 UR21, UPT, UPT, UR21, 0x7060, URZ ;  /* 0x0000706015157890 */ /* 0x000fe2000fffe0ff */
[----:B------:R-:W-:Y:S01]  /*3de0*/  LOP3.LUT R5, R5, 0x1, RZ, 0x3c, !PT ;  /* 0x0000000105057812 */ /* 0x000fe200078e3cff */
[----:B------:R-:W-:Y:S02]  /*3df0*/  UIADD3 UR32, UPT, UPT, UR26, 0x2, URZ ;  /* 0x000000021a207890 */ /* 0x000fe4000fffe0ff */
[----:B------:R-:W-:-:S05]  /*3e00*/  ULOP3.LUT UR31, UR31, 0x1, URZ, 0x3c, !UPT ;  /* 0x000000011f1f7892 */ /* 0x000fca000f8e3cff */
[----:B------:R2:W-:Y:S01]  /*3e10*/  UTCBAR [UR21], URZ ;  /* 0x000000ff150073e9 */ /* 0x0005e200080000ff */
[----:B------:R-:W-:Y:S02]  /*3e20*/  NOP ;  /* 0x0000000000007918 */ /* 0x000fe40000000000 */
.L_x_29:
[----:B------:R-:W3:Y:S01]  /*3e30*/  LDCU UR6, c[0x0][0x370] ;  /* 0x00006e00ff0677ac */ /* 0x000ee20008000800 */
[----:B-1----:R-:W1:Y:S01]  /*3e40*/  LDCU UR5, c[0x0][0x900] ;  /* 0x00012000ff0577ac */ /* 0x002e620008000800 */
[----:B---3--:R-:W-:-:S04]  /*3e50*/  UIADD3 UR36, UPT, UPT, UR6, UR36, URZ ;  /* 0x0000002406247290 */ /* 0x008fc8000fffe0ff */
[----:B-1----:R-:W-:-:S09]  /*3e60*/  UISETP.GE.AND UP0, UPT, UR36, UR5, UPT ;  /* 0x000000052400728c */ /* 0x002fd2000bf06270 */
[----:B------:R-:W-:Y:S05]  /*3e70*/  BRA.U !UP0, `(.L_x_89) ;  /* 0xffffffd9089c7547 */ /* 0x000fea000b83ffff */
[----:B--2---:R-:W-:Y:S05]  /*3e80*/  EXIT ;  /* 0x000000000000794d */ /* 0x004fea0003800000 */
.L_x_28:
[----:B------:R-:W-:-:S08]  /*3e90*/  NOP ;  /* 0x0000000000007918 */ /* 0x000fd00000000000 */
[----:B------:R-:W1:-:S00]  /*3ea0*/  USETMAXREG.DEALLOC.CTAPOOL 0x60 ;  /* 0x00000060000079c8 */ /* 0x000e4000080e0500 */
[----:B-1----:R-:W1:Y:S01]  /*3eb0*/  LDC R0, c[0x0][0x900] ;  /* 0x00024000ff007b82 */ /* 0x002e620000000800 */
[----:B------:R-:W-:Y:S02]  /*3ec0*/  MOV R37, UR36 ;  /* 0x0000002400257c02 */ /* 0x000fe40008000f00 */
[----:B-1----:R-:W-:-:S13]  /*3ed0*/  ISETP.LE.AND P0, PT, R0, UR36, PT ;  /* 0x0000002400007c0c */ /* 0x002fda000bf03270 */
[----:B------:R-:W-:Y:S05]  /*3ee0*/  @P0 EXIT ;  /* 0x000000000000094d */ /* 0x000fea0003800000 */
[----:B------:R-:W1:Y:S01]  /*3ef0*/  S2UR UR6, SR_CTAID.Z ;  /* 0x00000000000679c3 */ /* 0x000e620000002700 */
[----:B------:R-:W-:Y:S01]  /*3f00*/  LOP3.LUT P0, R36, R31, 0x7f, RZ, 0xc0, !PT ;  /* 0x0000007f1f247812 */ /* 0x000fe2000780c0ff */
[----:B------:R-:W-:Y:S01]  /*3f10*/  HFMA2 R24, -RZ, RZ, 0, 0 ;  /* 0x00000000ff187431 */ /* 0x000fe200000001ff */
[----:B------:R-:W-:Y:S01]  /*3f20*/  BSSY B8, `(.L_x_90) ;  /* 0x0000552000087945 */ /* 0x000fe20003800000 */
[----:B------:R-:W-:Y:S01]  /*3f30*/  IMAD.MOV.U32 R35, RZ, RZ, 0x1 ;  /* 0x00000001ff237424 */ /* 0x000fe200078e00ff */
[----:B------:R-:W-:Y:S02]  /*3f40*/  MOV R34, RZ ;  /* 0x000000ff00227202 */ /* 0x000fe40000000f00 */
[----:B------:R-:W-:Y:S01]  /*3f50*/  CS2R R32, SRZ ;  /* 0x0000000000207805 */ /* 0x000fe2000001ff00 */
[----:B------:R-:W2:Y:S01]  /*3f60*/  LDCU.64 UR40, c[0x0][0x358] ;  /* 0x00006b00ff2877ac */ /* 0x000ea20008000a00 */
[----:B------:R-:W1:Y:S01]  /*3f70*/  LDC R30, c[0x0][0x370] ;  /* 0x0000dc00ff1e7b82 */ /* 0x000e620000000800 */
[----:B------:R-:W3:Y:S07]  /*3f80*/  LDCU UR4, c[0x0][0x374] ;  /* 0x00006e80ff0477ac */ /* 0x000eee0008000800 */
[----:B------:R-:W4:Y:S01]  /*3f90*/  S2UR UR5, SR_CTAID.Y ;  /* 0x00000000000579c3 */ /* 0x000f220000002600 */
[----:B-1----:R-:W-:-:S04]  /*3fa0*/  IMAD R0, R30, UR6, RZ ;  /* 0x000000061e007c24 */ /* 0x002fc8000f8e02ff */
[----:B------:R-:W-:Y:S02]  /*3fb0*/  IMAD.MOV R0, RZ, RZ, -R0 ;  /* 0x000000ffff007224 */ /* 0x000fe400078e0a00 */
[----:B----4-:R-:W-:Y:S02]  /*3fc0*/  IMAD R3, R30, UR5, R37 ;  /* 0x000000051e037c24 */ /* 0x010fe4000f8e0225 */
[----:B---3--:R-:W-:-:S05]  /*3fd0*/  IMAD R0, R0, UR4, RZ ;  /* 0x0000000400007c24 */ /* 0x008fca000f8e02ff */
[----:B------:R-:W-:-:S04]  /*3fe0*/  ISETP.NE.OR P0, PT, R3, R0, P0 ;  /* 0x000000000300720c */ /* 0x000fc80000705670 */
[----:B--2---:R-:W-:-:S09]  /*3ff0*/  P2R R38, PR, RZ, 0x1 ;  /* 0x00000001ff267803 */ /* 0x004fd20000000000 */
.L_x_216:
[----:B------:R-:W-:Y:S05]  /*4000*/  YIELD ;  /* 0x0000000000007946 */ /* 0x000fea0003800000 */
[----:B-1----:R-:W1:Y:S01]  /*4010*/  LDC R4, c[0x0][0x904] ;  /* 0x00024100ff047b82 */ /* 0x002e620000000800 */
[----:B--2---:R-:W2:Y:S01]  /*4020*/  LDCU.64 UR4, c[0x0][0x908] ;  /* 0x00012100ff0477ac */ /* 0x004ea20008000a00 */
[----:B------:R-:W-:Y:S01]  /*4030*/  BSSY B7, `(.L_x_91) ;  /* 0x000053c000077945 */ /* 0x000fe20003800000 */
[----:B---3--:R-:W3:Y:S05]  /*4040*/  LDCU.64 UR6, c[0x0][0x920] ;  /* 0x00012400ff0677ac */ /* 0x008eea0008000a00 */
[----:B----4-:R-:W4:Y:S08]  /*4050*/  LDC.64 R2, c[0x0][0x918] ;  /* 0x00024600ff027b82 */ /* 0x010f300000000a00 */
[----:B------:R-:W5:Y:S01]  /*4060*/  LDC.64 R26, c[0x0][0x910] ;  /* 0x00024400ff1a7b82 */ /* 0x000f620000000a00 */
[----:B--2---:R-:W-:Y:S01]  /*4070*/  IMAD.HI.U32 R6, R37, UR4, RZ ;  /* 0x0000000425067c27 */ /* 0x004fe2000f8e00ff */
[----:B------:R-:W2:Y:S04]  /*4080*/  LDCU UR4, c[0x0][0x380] ;  /* 0x00007000ff0477ac */ /* 0x000ea80008000800 */
[----:B------:R-:W-:-:S02]  /*4090*/  SHF.R.U32.HI R6, RZ, UR5, R6 ;  /* 0x00000005ff067c19 */ /* 0x000fc40008011606 */
[----:B-1----:R-:W-:-:S04]  /*40a0*/  ISETP.NE.AND P0, PT, R4, 0x1, PT ;  /* 0x000000010400780c */ /* 0x002fc80003f05270 */
[----:B------:R-:W-:Y:S02]  /*40b0*/  SEL R6, R37, R6, !P0 ;  /* 0x0000000625067207 */ /* 0x000fe40004000000 */
[----:B----4-:R-:W-:-:S03]  /*40c0*/  ISETP.NE.AND P0, PT, R3, 0x1, PT ;  /* 0x000000010300780c */ /* 0x010fc60003f05270 */
[----:B---3--:R-:W-:-:S05]  /*40d0*/  IMAD.HI.U32 R5, R6, UR6, RZ ;  /* 0x0000000606057c27 */ /* 0x008fca000f8e00ff */
[----:B------:R-:W-:-:S04]  /*40e0*/  SHF.R.U32.HI R5, RZ, UR7, R5 ;  /* 0x00000007ff057c19 */ /* 0x000fc80008011605 */
[----:B------:R-:W-:Y:S01]  /*40f0*/  SEL R0, R6, R5, !P0 ;  /* 0x0000000506007207 */ /* 0x000fe20004000000 */
[----:B------:R-:W-:Y:S01]  /*4100*/  IMAD.MOV R5, RZ, RZ, -R6 ;  /* 0x000000ffff057224 */ /* 0x000fe200078e0a06 */
[----:B-----5:R-:W-:-:S03]  /*4110*/  ISETP.NE.AND P0, PT, R26, 0x1, PT ;  /* 0x000000011a00780c */ /* 0x020fc60003f05270 */
[----:B------:R-:W-:-:S04]  /*4120*/  IMAD.HI.U32 R27, R0, R27, RZ ;  /* 0x0000001b001b7227 */ /* 0x000fc800078e00ff */
[----:B------:R-:W-:Y:S01]  /*4130*/  IMAD R5, R4, R5, R37 ;  /* 0x0000000504057224 */ /* 0x000fe200078e0225 */
[----:B------:R-:W-:-:S03]  /*4140*/  SHF.R.U32.HI R27, RZ, R2, R27 ;  /* 0x00000002ff1b7219 */ /* 0x000fc6000001161b */
[----:B------:R-:W-:Y:S01]  /*4150*/  IMAD.SHL.U32 R2, R5, 0x100, RZ ;  /* 0x0000010005027824 */ /* 0x000fe200078e00ff */
[----:B------:R-:W-:Y:S01]  /*4160*/  SEL R5, R0, R27, !P0 ;  /* 0x0000001b00057207 */ /* 0x000fe20004000000 */
[----:B------:R-:W-:-:S03]  /*4170*/  IMAD.MOV R27, RZ, RZ, -R0 ;  /* 0x000000ffff1b7224 */ /* 0x000fc600078e0a00 */
[----:B--2---:R-:W-:Y:S01]  /*4180*/  ISETP.GE.AND P0, PT, R2, UR4, PT ;  /* 0x0000000402007c0c */ /* 0x004fe2000bf06270 */
[----:B------:R-:W-:Y:S02]  /*4190*/  IMAD.MOV R5, RZ, RZ, -R5 ;  /* 0x000000ffff057224 */ /* 0x000fe400078e0a05 */
[----:B------:R-:W-:Y:S02]  /*41a0*/  IMAD R27, R3, R27, R6 ;  /* 0x0000001b031b7224 */ /* 0x000fe400078e0206 */
[----:B------:R-:W-:-:S08]  /*41b0*/  IMAD R26, R26, R5, R0 ;  /* 0x000000051a1a7224 */ /* 0x000fd000078e0200 */
[----:B------:R-:W-:Y:S05]  /*41c0*/  @P0 BRA `(.L_x_92) ;  /* 0x0000005000880947 */ /* 0x000fea0003800000 */
[----:B------:R-:W1:Y:S02]  /*41d0*/  LDC R3, c[0x0][0x384] ;  /* 0x0000e100ff037b82 */ /* 0x000e640000000800 */
[----:B-1----:R-:W-:-:S13]  /*41e0*/  ISETP.NE.AND P0, PT, R3, RZ, PT ;  /* 0x000000ff0300720c */ /* 0x002fda0003f05270 */
[----:B------:R-:W-:Y:S05]  /*41f0*/  @P0 BRA `(.L_x_93) ;  /* 0x0000003000740947 */ /* 0x000fea0003800000 */
[----:B------:R-:W-:-:S09]  /*4200*/  UISETP.NE.AND UP0, UPT, UR39, URZ, UPT ;  /* 0x000000ff2700728c */ /* 0x000fd2000bf05270 */
[----:B------:R-:W-:Y:S05]  /*4210*/  BRA.U UP0, `(.L_x_94) ;  /* 0x0000000100047547 */ /* 0x000fea000b800000 */
[----:B------:R-:W-:Y:S05]  /*4220*/  BPT.TRAP 0x1 ;  /* 0x000000040000795c */ /* 0x000fea0000300000 */
.L_x_94:
[----:B------:R-:W1:Y:S01]  /*4230*/  S2R R16, SR_CgaCtaId ;  /* 0x0000000000107919 */ /* 0x000e620000008800 */
[----:B------:R-:W-:Y:S01]  /*4240*/  MOV R5, 0x400 ;  /* 0x0000040000057802 */ /* 0x000fe20000000f00 */
[----:B------:R-:W-:Y:S01]  /*4250*/  BSSY B0, `(.L_x_95) ;  /* 0x0000005000007945 */ /* 0x000fe20003800000 */
[----:B------:R-:W-:Y:S02]  /*4260*/  SHF.L.U32 R3, R35, 0x1f, RZ ;  /* 0x0000001f23037819 */ /* 0x000fe400000006ff */
[----:B-1----:R-:W-:-:S04]  /*4270*/  LEA R16, R16, R5, 0x18 ;  /* 0x0000000510107211 */ /* 0x002fc800078ec0ff */
[----:B------:R-:W1:Y:S02]  /*4280*/  SYNCS.PHASECHK.TRANS64.TRYWAIT P0, [R16+URZ+0x70c0], R3 ;  /* 0x0070c003100075a7 */ /* 0x000e6400080011ff */
[----:B-1----:R-:W-:Y:S05]  /*4290*/  @!P0 BRA `(.L_x_96) ;  /* 0x0000013400848947 */ /* 0x002fea0003800000 */
.L_x_408:
[----:B------:R-:W-:Y:S05]  /*42a0*/  BSYNC B0 ;  /* 0x0000000000007941 */ /* 0x000fea0003800000 */
.L_x_95:
[----:B------:R-:W-:Y:S01]  /*42b0*/  ISETP.NE.AND P0, PT, R38, RZ, PT ;  /* 0x000000ff2600720c */ /* 0x000fe20003f05270 */
[----:B------:R-:W-:-:S12]  /*42c0*/  BSSY.RECONVERGENT B6, `(.L_x_97) ;  /* 0x0000233000067945 */ /* 0x000fd80003800200 */
[----:B------:R-:W-:Y:S05]  /*42d0*/  @P0 BRA `(.L_x_98) ;  /* 0x0000002000c40947 */ /* 0x000fea0003800000 */
[----:B------:R-:W2:Y:S01]  /*42e0*/  LDC.64 R8, c[0x4][0xa0] ;  /* 0x01002800ff087b82 */ /* 0x000ea20000000a00 */
[----:B------:R-:W-:Y:S01]  /*42f0*/  MOV R17, 0x0 ;  /* 0x0000000000117802 */ /* 0x000fe20000000f00 */
[----:B------:R-:W3:Y:S01]  /*4300*/  LDCU.64 UR4, c[0x4][0xd0] ;  /* 0x01001a00ff0477ac */ /* 0x000ee20008000a00 */
[----:B------:R-:W-:Y:S02]  /*4310*/  MOV R6, R29 ;  /* 0x0000001d00067202 */ /* 0x000fe40000000f00 */
[----:B------:R-:W-:-:S03]  /*4320*/  MOV R7, R28 ;  /* 0x0000001c00077202 */ /* 0x000fc60000000f00 */
[----:B-1----:R1:W4:Y:S01]  /*4330*/  LDC.64 R2, c[0x4][R17] ;  /* 0x0100000011027b82 */ /* 0x0023220000000a00 */
[----:B---3--:R-:W-:Y:S02]  /*4340*/  IMAD.U32 R4, RZ, RZ, UR4 ;  /* 0x00000004ff047e24 */ /* 0x008fe4000f8e00ff */
[----:B------:R-:W-:Y:S01]  /*4350*/  IMAD.U32 R5, RZ, RZ, UR5 ;  /* 0x00000005ff057e24 */ /* 0x000fe2000f8e00ff */
[----:B--2---:R1:W-:Y:S04]  /*4360*/  STL.64 [R1], R8 ;  /* 0x0000000801007387 */ /* 0x0043e80000100a00 */
[----:B------:R-:W-:-:S07]  /*4370*/  LEPC R20, `(.L_x_99) ;  /* 0x000000001014794e */ /* 0x000fce0000000000 */
[----:B-1--4-:R-:W-:Y:S05]  /*4380*/  CALL.ABS.NOINC R2 ;  /* 0x0000000002007343 */ /* 0x012fea0003c00000 */
.L_x_99:
[----:B------:R-:W-:Y:S01]  /*4390*/  HFMA2 R2, -RZ, RZ, 0, 5.9604644775390625e-08 ;  /* 0x00000001ff027431 */ /* 0x000fe200000001ff */
[----:B------:R-:W-:Y:S01]  /*43a0*/  MOV R3, 0x4 ;  /* 0x0000000400037802 */ /* 0x000fe20000000f00 */
[----:B------:R-:W-:Y:S01]  /*43b0*/  IMAD.MOV.U32 R0, RZ, RZ, 0x3 ;  /* 0x00000003ff007424 */ /* 0x000fe200078e00ff */
[----:B------:R1:W2:Y:S01]  /*43c0*/  LDC.64 R8, c[0x4][R17] ;  /* 0x0100000011087b82 */ /* 0x0002a20000000a00 */
[----:B------:R-:W3:Y:S01]  /*43d0*/  LDCU.64 UR4, c[0x4][0xe8] ;  /* 0x01001d00ff0477ac */ /* 0x000ee20008000a00 */
[----:B------:R-:W-:Y:S01]  /*43e0*/  MOV R6, R29 ;  /* 0x0000001d00067202 */ /* 0x000fe20000000f00 */
[----:B------:R-:W-:Y:S01]  /*43f0*/  IMAD.MOV.U32 R7, RZ, RZ, R28 ;  /* 0x000000ffff077224 */ /* 0x000fe200078e001c */
[----:B------:R1:W-:Y:S04]  /*4400*/  STL.64 [R1], R2 ;  /* 0x0000000201007387 */ /* 0x0003e80000100a00 */
[----:B------:R1:W-:Y:S01]  /*4410*/  STL [R1+0x8], R0 ;  /* 0x0000080001007387 */ /* 0x0003e20000100800 */
[----:B---3--:R-:W-:Y:S01]  /*4420*/  MOV R4, UR4 ;  /* 0x0000000400047c02 */ /* 0x008fe20008000f00 */
[----:B------:R-:W-:-:S02]  /*4430*/  IMAD.U32 R5, RZ, RZ, UR5 ;  /* 0x00000005ff057e24 */ /* 0x000fc4000f8e00ff */
[----:B------:R-:W-:-:S07]  /*4440*/  LEPC R20, `(.L_x_100) ;  /* 0x000000001014794e */ /* 0x000fce0000000000 */
[----:B-12---:R-:W-:Y:S05]  /*4450*/  CALL.ABS.NOINC R8 ;  /* 0x0000000008007343 */ /* 0x006fea0003c00000 */
.L_x_100:
[----:B------:R1:W2:Y:S01]  /*4460*/  LDC.64 R2, c[0x4][R17] ;  /* 0x0100000011027b82 */ /* 0x0002a20000000a00 */
[----:B------:R-:W3:Y:S01]  /*4470*/  LDCU.64 UR4, c[0x4][0xe0] ;  /* 0x01001c00ff0477ac */ /* 0x000ee20008000a00 */
[----:B------:R-:W-:Y:S01]  /*4480*/  CS2R R6, SRZ ;  /* 0x0000000000067805 */ /* 0x000fe2000001ff00 */
[----:B---3--:R-:W-:Y:S01]  /*4490*/  IMAD.U32 R4, RZ, RZ, UR4 ;  /* 0x00000004ff047e24 */ /* 0x008fe2000f8e00ff */
[----:B------:R-:W-:-:S04]  /*44a0*/  MOV R5, UR5 ;  /* 0x0000000500057c02 */ /* 0x000fc80008000f00 */
[----:B------:R-:W-:-:S07]  /*44b0*/  LEPC R20, `(.L_x_101) ;  /* 0x000000001014794e */ /* 0x000fce0000000000 */
[----:B-12---:R-:W-:Y:S05]  /*44c0*/  CALL.ABS.NOINC R2 ;  /* 0x0000000002007343 */ /* 0x006fea0003c00000 */
.L_x_101:
[----:B------:R1:W2:Y:S01]  /*44d0*/  LDC.64 R2, c[0x4][R17] ;  /* 0x0100000011027b82 */ /* 0x0002a20000000a00 */
[----:B------:R-:W3:Y:S01]  /*44e0*/  LDCU.64 UR4, c[0x4][0xf0] ;  /* 0x01001e00ff0477ac */ /* 0x000ee20008000a00 */
[----:B------:R-:W-:Y:S01]  /*44f0*/  CS2R R6, SRZ ;  /* 0x0000000000067805 */ /* 0x000fe2000001ff00 */
[----:B---3--:R-:W-:Y:S01]  /*4500*/  IMAD.U32 R4, RZ, RZ, UR4 ;  /* 0x00000004ff047e24 */ /* 0x008fe2000f8e00ff */
[----:B------:R-:W-:-:S04]  /*4510*/  MOV R5, UR5 ;  /* 0x0000000500057c02 */ /* 0x000fc80008000f00 */
[----:B------:R-:W-:-:S07]  /*4520*/  LEPC R20, `(.L_x_102) ;  /* 0x000000001014794e */ /* 0x000fce0000000000 */
[----:B-12---:R-:W-:Y:S05]  /*4530*/  CALL.ABS.NOINC R2 ;  /* 0x0000000002007343 */ /* 0x006fea0003c00000 */
.L_x_102:
[----:B------:R1:W2:Y:S01]  /*4540*/  LDC.64 R2, c[0x4][R17] ;  /* 0x0100000011027b82 */ /* 0x0002a20000000a00 */
[----:B------:R-:W3:Y:S01]  /*4550*/  LDCU.64 UR4, c[0x4][0xf8] ;  /* 0x01001f00ff0477ac */ /* 0x000ee20008000a00 */
[----:B------:R-:W-:Y:S01]  /*4560*/  CS2R R6, SRZ ;  /* 0x0000000000067805 */ /* 0x000fe2000001ff00 */
[----:B---3--:R-:W-:Y:S01]  /*4570*/  IMAD.U32 R4, RZ, RZ, UR4 ;  /* 0x00000004ff047e24 */ /* 0x008fe2000f8e00ff */
[----:B------:R-:W-:-:S04]  /*4580*/  MOV R5, UR5 ;  /* 0x0000000500057c02 */ /* 0x000fc80008000f00 */
[----:B------:R-:W-:-:S07]  /*4590*/  LEPC R20, `(.L_x_103) ;  /* 0x000000001014794e */ /* 0x000fce0000000000 */
[----:B-12---:R-:W-:Y:S05]  /*45a0*/  CALL.ABS.NOINC R2 ;  /* 0x0000000002007343 */ /* 0x006fea0003c00000 */
.L_x_103:
[----:B------:R-:W-:Y:S01]  /*45b0*/  HFMA2 R0, -RZ, RZ, 0, 9.5367431640625e-07 ;  /* 0x00000010ff007431 */ /* 0x000fe200000001ff */
[----:B------:R1:W2:Y:S01]  /*45c0*/  LDC.64 R2, c[0x4][R17] ;  /* 0x0100000011027b82 */ /* 0x0002a20000000a00 */
[----:B------:R-:W3:Y:S01]  /*45d0*/  LDCU.64 UR4, c[0x4][0xc8] ;  /* 0x01001900ff0477ac */ /* 0x000ee20008000a00 */
[----:B------:R-:W-:Y:S01]  /*45e0*/  MOV R6, R29 ;  /* 0x0000001d00067202 */ /* 0x000fe20000000f00 */
[----:B------:R-:W-:Y:S01]  /*45f0*/  IMAD.MOV.U32 R7, RZ, RZ, R28 ;  /* 0x000000ffff077224 */ /* 0x000fe200078e001c */
[----:B------:R1:W-:Y:S01]  /*4600*/  STL [R1], R0 ;  /* 0x0000000001007387 */ /* 0x0003e20000100800 */
[----:B---3--:R-:W-:Y:S01]  /*4610*/  MOV R4, UR4 ;  /* 0x0000000400047c02 */ /* 0x008fe20008000f00 */
[----:B------:R-:W-:-:S04]  /*4620*/  IMAD.U32 R5, RZ, RZ, UR5 ;  /* 0x00000005ff057e24 */ /* 0x000fc8000f8e00ff */
[----:B------:R-:W-:-:S07]  /*4630*/  LEPC R20, `(.L_x_104) ;  /* 0x000000001014794e */ /* 0x000fce0000000000 */
[----:B-12---:R-:W-:Y:S05]  /*4640*/  CALL.ABS.NOINC R2 ;  /* 0x0000000002007343 */ /* 0x006fea0003c00000 */
.L_x_104:
[----:B------:R-:W1:Y:S01]  /*4650*/  S2R R3, SR_SWINHI ;  /* 0x0000000000037919 */ /* 0x000e620000002f00 */
[----:B------:R-:W2:Y:S01]  /*4660*/  LDCU.64 UR4, c[0x4][0x100] ;  /* 0x01002000ff0477ac */ /* 0x000ea20008000a00 */
[----:B------:R-:W-:Y:S01]  /*4670*/  MOV R6, R29 ;  /* 0x0000001d00067202 */ /* 0x000fe20000000f00 */
[----:B------:R-:W-:Y:S01]  /*4680*/  IMAD.MOV.U32 R7, RZ, RZ, R28 ;  /* 0x000000ffff077224 */ /* 0x000fe200078e001c */
[----:B------:R-:W-:Y:S02]  /*4690*/  MOV R4, R16 ;  /* 0x0000001000047202 */ /* 0x000fe40000000f00 */
[----:B-1----:R-:W-:Y:S02]  /*46a0*/  MOV R5, R3 ;  /* 0x0000000300057202 */ /* 0x002fe40000000f00 */
[----:B------:R1:W3:Y:S01]  /*46b0*/  LDC.64 R2, c[0x4][R17] ;  /* 0x0100000011027b82 */ /* 0x0002e20000000a00 */
[----:B------:R-:W-:Y:S02]  /*46c0*/  IADD3 R8, P0, PT, R4, 0x5000, RZ ;  /* 0x0000500004087810 */ /* 0x000fe40007f1e0ff */
[----:B--2---:R-:W-:-:S03]  /*46d0*/  MOV R4, UR4 ;  /* 0x0000000400047c02 */ /* 0x004fc60008000f00 */
[----:B------:R-:W-:Y:S02]  /*46e0*/  IMAD.X R9, RZ, RZ, R5, P0 ;  /* 0x000000ffff097224 */ /* 0x000fe400000e0605 */
[----:B------:R-:W-:-:S03]  /*46f0*/  IMAD.U32 R5, RZ, RZ, UR5 ;  /* 0x00000005ff057e24 */ /* 0x000fc6000f8e00ff */
[----:B------:R1:W-:Y:S04]  /*4700*/  STL.64 [R1], R8 ;  /* 0x0000000801007387 */ /* 0x0003e80000100a00 */
[----:B------:R-:W-:-:S07]  /*4710*/  LEPC R20, `(.L_x_105) ;  /* 0x000000001014794e */ /* 0x000fce0000000000 */
[----:B-1-3--:R-:W-:Y:S05]  /*4720*/  CALL.ABS.NOINC R2 ;  /* 0x0000000002007343 */ /* 0x00afea0003c00000 */
.L_x_105:
[----:B------:R-:W1:Y:S01]  /*4730*/  LDC.64 R8, c[0x4][0xd8] ;  /* 0x01003600ff087b82 */ /* 0x000e620000000a00 */
[----:B------:R-:W2:Y:S01]  /*4740*/  LDCU.64 UR4, c[0x4][0xd0] ;  /* 0x01001a00ff0477ac */ /* 0x000ea20008000a00 */
[----:B------:R-:W-:Y:S02]  /*4750*/  MOV R6, R29 ;  /* 0x0000001d00067202 */ /* 0x000fe40000000f00 */
[----:B------:R-:W-:-:S04]  /*4760*/  MOV R7, R28 ;  /* 0x0000001c00077202 */ /* 0x000fc80000000f00 */
[----:B------:R3:W4:Y:S01]  /*4770*/  LDC.64 R2, c[0x4][R17] ;  /* 0x0100000011027b82 */ /* 0x0007220000000a00 */
[----:B--2---:R-:W-:Y:S02]  /*4780*/  IMAD.U32 R4, RZ, RZ, UR4 ;  /* 0x00000004ff047e24 */ /* 0x004fe4000f8e00ff */
[----:B------:R-:W-:Y:S01]  /*4790*/  IMAD.U32 R5, RZ, RZ, UR5 ;  /* 0x00000005ff057e24 */ /* 0x000fe2000f8e00ff */
[----:B-1----:R3:W-:Y:S04]  /*47a0*/  STL.64 [R1], R8 ;  /* 0x0000000801007387 */ /* 0x0027e80000100a00 */
[----:B------:R-:W-:-:S07]  /*47b0*/  LEPC R20, `(.L_x_106) ;  /* 0x000000001014794e */ /* 0x000fce0000000000 */
[----:B---34-:R-:W-:Y:S05]  /*47c0*/  CALL.ABS.NOINC R2 ;  /* 0x0000000002007343 */ /* 0x018fea0003c00000 */
.L_x_106:
[----:B------:R-:W-:Y:S01]  /*47d0*/  HFMA2 R0, -RZ, RZ, 0, 2.384185791015625e-06 ;  /* 0x00000028ff007431 */ /* 0x000fe200000001ff */
        /* <DEDUP_REMOVED lines=9> */
.L_x_107:
        /* <DEDUP_REMOVED lines=10> */
.L_x_108:
[----:B------:R1:W2:Y:S01]  /*4910*/  LDC.64 R2, c[0x4][R17] ;  /* 0x0100000011027b82 */ /* 0x0002a20000000a00 */
[----:B------:R-:W3:Y:S01]  /*4920*/  LDCU.64 UR4, c[0x4][0xe0] ;  /* 0x01001c00ff0477ac */ /* 0x000ee20008000a00 */
[----:B------:R-:W-:Y:S01]  /*4930*/  CS2R R6, SRZ ;  /* 0x0000000000067805 */ /* 0x000fe2000001ff00 */
[----:B---3--:R-:W-:Y:S01]  /*4940*/  IMAD.U32 R4, RZ, RZ, UR4 ;  /* 0x00000004ff047e24 */ /* 0x008fe2000f8e00ff */
[----:B------:R-:W-:-:S04]  /*4950*/  MOV R5, UR5 ;  /* 0x0000000500057c02 */ /* 0x000fc80008000f00 */
[----:B------:R-:W-:-:S07]  /*4960*/  LEPC R20, `(.L_x_109) ;  /* 0x000000001014794e */ /* 0x000fce0000000000 */
[----:B-12---:R-:W-:Y:S05]  /*4970*/  CALL.ABS.NOINC R2 ;  /* 0x0000000002007343 */ /* 0x006fea0003c00000 */
.L_x_109:
[----:B------:R-:W-:Y:S01]  /*4980*/  HFMA2 R0, -RZ, RZ, 0, 4.76837158203125e-07 ;  /* 0x00000008ff007431 */ /* 0x000fe200000001ff */
        /* <DEDUP_REMOVED lines=9> */
.L_x_110:
[----:B------:R-:W-:Y:S01]  /*4a20*/  HFMA2 R0, -RZ, RZ, 0, 2.6226043701171875e-06 ;  /* 0x0000002cff007431 */ /* 0x000fe200000001ff */
        /* <DEDUP_REMOVED lines=9> */
.L_x_111:
[----:B------:R1:W2:Y:S01]  /*4ac0*/  LDC.64 R2, c[0x4][R17] ;  /* 0x0100000011027b82 */ /* 0x0002a20000000a00 */
[----:B------:R-:W3:Y:S01]  /*4ad0*/  LDCU.64 UR4, c[0x4][0xe0] ;  /* 0x01001c00ff0477ac */ /* 0x000ee20008000a00 */
[----:B------:R-:W-:Y:S01]  /*4ae0*/  CS2R R6, SRZ ;  /* 0x0000000000067805 */ /* 0x000fe2000001ff00 */
[----:B---3--:R-:W-:Y:S01]  /*4af0*/  IMAD.U32 R4, RZ, RZ, UR4 ;  /* 0x00000004ff047e24 */ /* 0x008fe2000f8e00ff */
[----:B------:R-:W-:-:S04]  /*4b00*/  MOV R5, UR5 ;  /* 0x0000000500057c02 */ /* 0x000fc80008000f00 */
[----:B------:R-:W-:-:S07]  /*4b10*/  LEPC R20, `(.L_x_112) ;  /* 0x000000001014794e */ /* 0x000fce0000000000 */
[----:B-12---:R-:W-:Y:S05]  /*4b20*/  CALL.ABS.NOINC R2 ;  /* 0x0000000002007343 */ /* 0x006fea0003c00000 */
.L_x_112:
        /* <DEDUP_REMOVED lines=10> */
.L_x_113:
[----:B------:R-:W-:Y:S01]  /*4bd0*/  HFMA2 R0, -RZ, RZ, 0, 2.443790435791015625e-06 ;  /* 0x00000029ff007431 */ /* 0x000fe200000001ff */
        /* <DEDUP_REMOVED lines=9> */
.L_x_114:
        /* <DEDUP_REMOVED lines=10> */
.L_x_115:
        /* <DEDUP_REMOVED lines=10> */
.L_x_116:
[----:B------:R1:W2:Y:S01]  /*4db0*/  LDC.64 R2, c[0x4][R17] ;  /* 0x0100000011027b82 */ /* 0x0002a20000000a00 */
[----:B------:R-:W3:Y:S01]  /*4dc0*/  LDCU.64 UR4, c[0x4][0xe0] ;  /* 0x01001c00ff0477ac */ /* 0x000ee20008000a00 */
[----:B------:R-:W-:Y:S01]  /*4dd0*/  CS2R R6, SRZ ;  /* 0x0000000000067805 */ /* 0x000fe2000001ff00 */
[----:B---3--:R-:W-:Y:S01]  /*4de0*/  IMAD.U32 R4, RZ, RZ, UR4 ;  /* 0x00000004ff047e24 */ /* 0x008fe2000f8e00ff */
[----:B------:R-:W-:-:S04]  /*4df0*/  MOV R5, UR5 ;  /* 0x0000000500057c02 */ /* 0x000fc80008000f00 */
[----:B------:R-:W-:-:S07]  /*4e00*/  LEPC R20, `(.L_x_117) ;  /* 0x000000001014794e */ /* 0x000fce0000000000 */
[----:B-12---:R-:W-:Y:S05]  /*4e10*/  CALL.ABS.NOINC R2 ;  /* 0x0000000002007343 */ /* 0x006fea0003c00000 */
.L_x_117:
        /* <DEDUP_REMOVED lines=10> */
.L_x_118:
        /* <DEDUP_REMOVED lines=10> */
.L_x_119:
[----:B------:R1:W2:Y:S01]  /*4f60*/  LDC.64 R2, c[0x4][R17] ;  /* 0x0100000011027b82 */ /* 0x0002a20000000a00 */
[----:B------:R-:W3:Y:S01]  /*4f70*/  LDCU.64 UR4, c[0x4][0xe0] ;  /* 0x01001c00ff0477ac */ /* 0x000ee20008000a00 */
[----:B------:R-:W-:Y:S01]  /*4f80*/  CS2R R6, SRZ ;  /* 0x0000000000067805 */ /* 0x000fe2000001ff00 */
[----:B---3--:R-:W-:Y:S01]  /*4f90*/  IMAD.U32 R4, RZ, RZ, UR4 ;  /* 0x00000004ff047e24 */ /* 0x008fe2000f8e00ff */
[----:B------:R-:W-:-:S04]  /*4fa0*/  MOV R5, UR5 ;  /* 0x0000000500057c02 */ /* 0x000fc80008000f00 */
[----:B------:R-:W-:-:S07]  /*4fb0*/  LEPC R20, `(.L_x_120) ;  /* 0x000000001014794e */ /* 0x000fce0000000000 */
[----:B-12---:R-:W-:Y:S05]  /*4fc0*/  CALL.ABS.NOINC R2 ;  /* 0x0000000002007343 */ /* 0x006fea0003c00000 */
.L_x_120:
[----:B------:R-:W-:Y:S01]  /*4fd0*/  HFMA2 R0, -RZ, RZ, 0, 5.9604644775390625e-08 ;  /* 0x00000001ff007431 */ /* 0x000fe200000001ff */
        /* <DEDUP_REMOVED lines=9> */
.L_x_121:
        /* <DEDUP_REMOVED lines=10> */
.L_x_122:
        /* <DEDUP_REMOVED lines=10> */
.L_x_123:
        /* <DEDUP_REMOVED lines=10> */
.L_x_124:
[----:B------:R1:W2:Y:S01]  /*5250*/  LDC.64 R2, c[0x4][R17] ;  /* 0x0100000011027b82 */ /* 0x0002a20000000a00 */
[----:B------:R-:W3:Y:S01]  /*5260*/  LDCU.64 UR4, c[0x4][0xe0] ;  /* 0x01001c00ff0477ac */ /* 0x000ee20008000a00 */
[----:B------:R-:W-:Y:S01]  /*5270*/  CS2R R6, SRZ ;  /* 0x0000000000067805 */ /* 0x000fe2000001ff00 */
[----:B---3--:R-:W-:Y:S01]  /*5280*/  IMAD.U32 R4, RZ, RZ, UR4 ;  /* 0x00000004ff047e24 */ /* 0x008fe2000f8e00ff */
[----:B------:R-:W-:-:S04]  /*5290*/  MOV R5, UR5 ;  /* 0x0000000500057c02 */ /* 0x000fc80008000f00 */
[----:B------:R-:W-:-:S07]  /*52a0*/  LEPC R20, `(.L_x_125) ;  /* 0x000000001014794e */ /* 0x000fce0000000000 */
[----:B-12---:R-:W-:Y:S05]  /*52b0*/  CALL.ABS.NOINC R2 ;  /* 0x0000000002007343 */ /* 0x006fea0003c00000 */
.L_x_125:
        /* <DEDUP_REMOVED lines=10> */
.L_x_126:
        /* <DEDUP_REMOVED lines=10> */
.L_x_127:
[----:B------:R1:W2:Y:S01]  /*5400*/  LDC.64 R2, c[0x4][R17] ;  /* 0x0100000011027b82 */ /* 0x0002a20000000a00 */
[----:B------:R-:W3:Y:S01]  /*5410*/  LDCU.64 UR4, c[0x4][0xe0] ;  /* 0x01001c00ff0477ac */ /* 0x000ee20008000a00 */
[----:B------:R-:W-:Y:S01]  /*5420*/  CS2R R6, SRZ ;  /* 0x0000000000067805 */ /* 0x000fe2000001ff00 */
[----:B---3--:R-:W-:Y:S01]  /*5430*/  IMAD.U32 R4, RZ, RZ, UR4 ;  /* 0x00000004ff047e24 */ /* 0x008fe2000f8e00ff */
[----:B------:R-:W-:-:S04]  /*5440*/  MOV R5, UR5 ;  /* 0x0000000500057c02 */ /* 0x000fc80008000f00 */
[----:B------:R-:W-:-:S07]  /*5450*/  LEPC R20, `(.L_x_128) ;  /* 0x000000001014794e */ /* 0x000fce0000000000 */
[----:B-12---:R-:W-:Y:S05]  /*5460*/  CALL.ABS.NOINC R2 ;  /* 0x0000000002007343 */ /* 0x006fea0003c00000 */
.L_x_128:
[----:B------:R-:W-:Y:S01]  /*5470*/  HFMA2 R0, -RZ, RZ, 0, 1.1920928955078125e-07 ;  /* 0x00000002ff007431 */ /* 0x000fe200000001ff */
        /* <DEDUP_REMOVED lines=9> */
.L_x_129:
        /* <DEDUP_REMOVED lines=10> */
.L_x_130:
        /* <DEDUP_REMOVED lines=10> */
.L_x_131:
        /* <DEDUP_REMOVED lines=10> */
.L_x_132:
        /* <DEDUP_REMOVED lines=10> */
.L_x_133:
        /* <DEDUP_REMOVED lines=10> */
.L_x_134:
[----:B------:R1:W2:Y:S01]  /*5830*/  LDC.64 R2, c[0x4][R17] ;  /* 0x0100000011027b82 */ /* 0x0002a20000000a00 */
[----:B------:R-:W3:Y:S01]  /*5840*/  LDCU.64 UR4, c[0x4][0xe0] ;  /* 0x01001c00ff0477ac */ /* 0x000ee20008000a00 */
[----:B------:R-:W-:Y:S01]  /*5850*/  CS2R R6, SRZ ;  /* 0x0000000000067805 */ /* 0x000fe2000001ff00 */
[----:B---3--:R-:W-:Y:S01]  /*5860*/  IMAD.U32 R4, RZ, RZ, UR4 ;  /* 0x00000004ff047e24 */ /* 0x008fe2000f8e00ff */
[----:B------:R-:W-:-:S04]  /*5870*/  MOV R5, UR5 ;  /* 0x0000000500057c02 */ /* 0x000fc80008000f00 */
[----:B------:R-:W-:-:S07]  /*5880*/  LEPC R20, `(.L_x_135) ;  /* 0x000000001014794e */ /* 0x000fce0000000000 */
[----:B-12---:R-:W-:Y:S05]  /*5890*/  CALL.ABS.NOINC R2 ;  /* 0x0000000002007343 */ /* 0x006fea0003c00000 */
.L_x_135:
        /* <DEDUP_REMOVED lines=10> */
.L_x_136:
        /* <DEDUP_REMOVED lines=10> */
.L_x_137:
[----:B------:R1:W2:Y:S01]  /*59e0*/  LDC.64 R2, c[0x4][R17] ;  /* 0x0100000011027b82 */ /* 0x0002a20000000a00 */
[----:B------:R-:W3:Y:S01]  /*59f0*/  LDCU.64 UR4, c[0x4][0xe0] ;  /* 0x01001c00ff0477ac */ /* 0x000ee20008000a00 */
[----:B------:R-:W-:Y:S01]  /*5a00*/  CS2R R6, SRZ ;  /* 0x0000000000067805 */ /* 0x000fe2000001ff00 */
[----:B---3--:R-:W-:Y:S01]  /*5a10*/  IMAD.U32 R4, RZ, RZ, UR4 ;  /* 0x00000004ff047e24 */ /* 0x008fe2000f8e00ff */
[----:B------:R-:W-:-:S04]  /*5a20*/  MOV R5, UR5 ;  /* 0x0000000500057c02 */ /* 0x000fc80008000f00 */
[----:B------:R-:W-:-:S07]  /*5a30*/  LEPC R20, `(.L_x_138) ;  /* 0x000000001014794e */ /* 0x000fce0000000000 */
[----:B-12---:R-:W-:Y:S05]  /*5a40*/  CALL.ABS.NOINC R2 ;  /* 0x0000000002007343 */ /* 0x006fea0003c00000 */
.L_x_138:
[----:B------:R-:W-:Y:S01]  /*5a50*/  HFMA2 R0, -RZ, RZ, 0, 7.62939453125e-06 ;  /* 0x00000080ff007431 */ /* 0x000fe200000001ff */
        /* <DEDUP_REMOVED lines=9> */
.L_x_139:
        /* <DEDUP_REMOVED lines=10> */
.L_x_140:
        /* <DEDUP_REMOVED lines=10> */
.L_x_141:
        /* <DEDUP_REMOVED lines=10> */
.L_x_142:
[----:B------:R1:W2:Y:S01]  /*5cd0*/  LDC.64 R2, c[0x4][R17] ;  /* 0x0100000011027b82 */ /* 0x0002a20000000a00 */
[----:B------:R-:W3:Y:S01]  /*5ce0*/  LDCU.64 UR4, c[0x4][0xe0] ;  /* 0x01001c00ff0477ac */ /* 0x000ee20008000a00 */
[----:B------:R-:W-:Y:S01]  /*5cf0*/  CS2R R6, SRZ ;  /* 0x0000000000067805 */ /* 0x000fe2000001ff00 */
[----:B---3--:R-:W-:Y:S01]  /*5d00*/  IMAD.U32 R4, RZ, RZ, UR4 ;  /* 0x00000004ff047e24 */ /* 0x008fe2000f8e00ff */
[----:B------:R-:W-:-:S04]  /*5d10*/  MOV R5, UR5 ;  /* 0x0000000500057c02 */ /* 0x000fc80008000f00 */
[----:B------:R-:W-:-:S07]  /*5d20*/  LEPC R20, `(.L_x_143) ;  /* 0x000000001014794e */ /* 0x000fce0000000000 */
[----:B-12---:R-:W-:Y:S05]  /*5d30*/  CALL.ABS.NOINC R2 ;  /* 0x0000000002007343 */ /* 0x006fea0003c00000 */
.L_x_143:
        /* <DEDUP_REMOVED lines=10> */
.L_x_144:
        /* <DEDUP_REMOVED lines=10> */
.L_x_145:
[----:B------:R1:W2:Y:S01]  /*5e80*/  LDC.64 R2, c[0x4][R17] ;  /* 0x0100000011027b82 */ /* 0x0002a20000000a00 */
[----:B------:R-:W3:Y:S01]  /*5e90*/  LDCU.64 UR4, c[0x4][0xe0] ;  /* 0x01001c00ff0477ac */ /* 0x000ee20008000a00 */
[----:B------:R-:W-:Y:S01]  /*5ea0*/  CS2R R6, SRZ ;  /* 0x0000000000067805 */ /* 0x000fe2000001ff00 */
[----:B---3--:R-:W-:Y:S01]  /*5eb0*/  IMAD.U32 R4, RZ, RZ, UR4 ;  /* 0x00000004ff047e24 */ /* 0x008fe2000f8e00ff */
[----:B------:R-:W-:-:S04]  /*5ec0*/  MOV R5, UR5 ;  /* 0x0000000500057c02 */ /* 0x000fc80008000f00 */
[----:B------:R-:W-:-:S07]  /*5ed0*/  LEPC R20, `(.L_x_146) ;  /* 0x000000001014794e */ /* 0x000fce0000000000 */
[----:B-12---:R-:W-:Y:S05]  /*5ee0*/  CALL.ABS.NOINC R2 ;  /* 0x0000000002007343 */ /* 0x006fea0003c00000 */
.L_x_146:
[----:B------:R1:W-:Y:S01]  /*5ef0*/  STL [R1], RZ ;  /* 0x000000ff01007387 */ /* 0x0003e20000100800 */
[----:B------:R1:W2:Y:S01]  /*5f00*/  LDC.64 R2, c[0x4][R17] ;  /* 0x0100000011027b82 */ /* 0x0002a20000000a00 */
[----:B------:R-:W3:Y:S01]  /*5f10*/  LDCU.64 UR4, c[0x4][0xc8] ;  /* 0x01001900ff0477ac */ /* 0x000ee20008000a00 */
[----:B------:R-:W-:Y:S02]  /*5f20*/  MOV R6, R29 ;  /* 0x0000001d00067202 */ /* 0x000fe40000000f00 */
[----:B------:R-:W-:Y:S01]  /*5f30*/  MOV R7, R28 ;  /* 0x0000001c00077202 */ /* 0x000fe20000000f00 */
[----:B---3--:R-:W-:Y:S02]  /*5f40*/  IMAD.U32 R4, RZ, RZ, UR4 ;  /* 0x00000004ff047e24 */ /* 0x008fe4000f8e00ff */
[----:B------:R-:W-:Y:S02]  /*5f50*/  IMAD.U32 R5, RZ, RZ, UR5 ;  /* 0x00000005ff057e24 */ /* 0x000fe4000f8e00ff */
[----:B------:R-:W-:-:S07]  /*5f60*/  LEPC R20, `(.L_x_147) ;  /* 0x000000001014794e */ /* 0x000fce0000000000 */
[----:B-12---:R-:W-:Y:S05]  /*5f70*/  CALL.ABS.NOINC R2 ;  /* 0x0000000002007343 */ /* 0x006fea0003c00000 */
.L_x_147:
        /* <DEDUP_REMOVED lines=10> */
.L_x_148:
        /* <DEDUP_REMOVED lines=10> */
.L_x_149:
        /* <DEDUP_REMOVED lines=10> */
.L_x_150:
[----:B------:R1:W2:Y:S01]  /*6160*/  LDC.64 R2, c[0x4][R17] ;  /* 0x0100000011027b82 */ /* 0x0002a20000000a00 */
[----:B------:R-:W3:Y:S01]  /*6170*/  LDCU.64 UR4, c[0x4][0xe0] ;  /* 0x01001c00ff0477ac */ /* 0x000ee20008000a00 */
[----:B------:R-:W-:Y:S01]  /*6180*/  CS2R R6, SRZ ;  /* 0x0000000000067805 */ /* 0x000fe2000001ff00 */
[----:B---3--:R-:W-:Y:S01]  /*6190*/  IMAD.U32 R4, RZ, RZ, UR4 ;  /* 0x00000004ff047e24 */ /* 0x008fe2000f8e00ff */
[----:B------:R-:W-:-:S04]  /*61a0*/  MOV R5, UR5 ;  /* 0x0000000500057c02 */ /* 0x000fc80008000f00 */
[----:B------:R-:W-:-:S07]  /*61b0*/  LEPC R20, `(.L_x_151) ;  /* 0x000000001014794e */ /* 0x000fce0000000000 */
[----:B-12---:R-:W-:Y:S05]  /*61c0*/  CALL.ABS.NOINC R2 ;  /* 0x0000000002007343 */ /* 0x006fea0003c00000 */
.L_x_151:
        /* <DEDUP_REMOVED lines=9> */
.L_x_152:
        /* <DEDUP_REMOVED lines=10> */
.L_x_153:
[----:B------:R1:W2:Y:S01]  /*6300*/  LDC.64 R2, c[0x4][R17] ;  /* 0x0100000011027b82 */ /* 0x0002a20000000a00 */
[----:B------:R-:W3:Y:S01]  /*6310*/  LDCU.64 UR4, c[0x4][0xe0] ;  /* 0x01001c00ff0477ac */ /* 0x000ee20008000a00 */
[----:B------:R-:W-:Y:S01]  /*6320*/  CS2R R6, SRZ ;  /* 0x0000000000067805 */ /* 0x000fe2000001ff00 */
[----:B---3--:R-:W-:Y:S01]  /*6330*/  IMAD.U32 R4, RZ, RZ, UR4 ;  /* 0x00000004ff047e24 */ /* 0x008fe2000f8e00ff */
[----:B------:R-:W-:-:S04]  /*6340*/  MOV R5, UR5 ;  /* 0x0000000500057c02 */ /* 0x000fc80008000f00 */
[----:B------:R-:W-:-:S07]  /*6350*/  LEPC R20, `(.L_x_154) ;  /* 0x000000001014794e */ /* 0x000fce0000000000 */
[----:B-12---:R-:W-:Y:S05]  /*6360*/  CALL.ABS.NOINC R2 ;  /* 0x0000000002007343 */ /* 0x006fea0003c00000 */
.L_x_154:
[----:B------:R-:W-:Y:S01]  /*6370*/  HFMA2 R0, -RZ, RZ, 0, 0.0001220703125 ;  /* 0x00000800ff007431 */ /* 0x000fe200000001ff */
        /* <DEDUP_REMOVED lines=9> */
.L_x_155:
        /* <DEDUP_REMOVED lines=10> */
.L_x_156:
        /* <DEDUP_REMOVED lines=10> */
.L_x_157:
        /* <DEDUP_REMOVED lines=10> */
.L_x_98:
[----:B------:R-:W-:Y:S05]  /*65f0*/  BSYNC.RECONVERGENT B6 ;  /* 0x0000000000067941 */ /* 0x000fea0003800200 */
.L_x_97:
[----:B-1----:R-:W1:Y:S01]  /*6600*/  S2R R3, SR_SWINHI ;  /* 0x0000000000037919 */ /* 0x002e620000002f00 */
[----:B------:R-:W-:Y:S01]  /*6610*/  IMAD.SHL.U32 R14, R31, 0x2, RZ ;  /* 0x000000021f0e7824 */ /* 0x000fe200078e00ff */
[----:B------:R-:W2:Y:S04]  /*6620*/  LDCU.64 UR4, c[0x0][0x880] ;  /* 0x00011000ff0477ac */ /* 0x000ea80008000a00 */
[----:B------:R-:W-:Y:S02]  /*6630*/  LOP3.LUT R14, R14, 0xfe, RZ, 0xc0, !PT ;  /* 0x000000fe0e0e7812 */ /* 0x000fe400078ec0ff */
[----:B--2---:R-:W-:-:S04]  /*6640*/  ISETP.NE.U32.AND P5, PT, RZ, UR4, PT ;  /* 0x00000004ff007c0c */ /* 0x004fc8000bfa5070 */
[----:B------:R-:W-:Y:S02]  /*6650*/  ISETP.NE.AND.EX P5, PT, RZ, UR5, PT, P5 ;  /* 0x00000005ff007c0c */ /* 0x000fe4000bfa5350 */
[----:B------:R-:W-:Y:S02]  /*6660*/  MOV R4, R16 ;  /* 0x0000001000047202 */ /* 0x000fe40000000f00 */
[----:B-1----:R-:W-:-:S03]  /*6670*/  MOV R5, R3 ;  /* 0x0000000300057202 */ /* 0x002fc60000000f00 */
[----:B------:R-:W-:-:S03]  /*6680*/  IMAD.WIDE.U32 R14, R14, 0x2, R4 ;  /* 0x000000020e0e7825 */ /* 0x000fc600078e0004 */
[C---:B------:R-:W-:Y:S02]  /*6690*/  IADD3 R3, P3, PT, R14.reuse, 0x5000, RZ ;  /* 0x000050000e037810 */ /* 0x040fe40007f7e0ff */
[C---:B------:R-:W-:Y:S02]  /*66a0*/  IADD3 R9, P0, PT, R14.reuse, 0x5200, RZ ;  /* 0x000052000e097810 */ /* 0x040fe40007f1e0ff */
[C---:B------:R-:W-:Y:S01]  /*66b0*/  IADD3 R7, P1, PT, R14.reuse, 0x5400, RZ ;  /* 0x000054000e077810 */ /* 0x040fe20007f3e0ff */
[--C-:B------:R-:W-:Y:S01]  /*66c0*/  IMAD.X R21, RZ, RZ, R15.reuse, P3 ;  /* 0x000000ffff157224 */ /* 0x100fe200018e060f */
[----:B------:R-:W-:Y:S01]  /*66d0*/  IADD3 R5, P2, PT, R14, 0x5600, RZ ;  /* 0x000056000e057810 */ /* 0x000fe20007f5e0ff */
[--C-:B------:R-:W-:Y:S02]  /*66e0*/  IMAD.X R19, RZ, RZ, R15.reuse, P0 ;  /* 0x000000ffff137224 */ /* 0x100fe400000e060f */
[----:B------:R-:W-:Y:S01]  /*66f0*/  IMAD.X R13, RZ, RZ, R15, P1 ;  /* 0x000000ffff0d7224 */ /* 0x000fe200008e060f */
[----:B------:R-:W-:Y:S01]  /*6700*/  SHF.R.U64 R6, R3, 0x3, R21 ;  /* 0x0000000303067819 */ /* 0x000fe20000001215 */
[----:B------:R-:W-:Y:S01]  /*6710*/  IMAD.X R11, RZ, RZ, R15, P2 ;  /* 0x000000ffff0b7224 */ /* 0x000fe200010e060f */
[----:B------:R-:W-:-:S02]  /*6720*/  SHF.R.U64 R4, R9, 0x3, R19 ;  /* 0x0000000309047819 */ /* 0x000fc40000001213 */
[----:B------:R-:W-:Y:S02]  /*6730*/  SHF.R.U64 R2, R7, 0x3, R13 ;  /* 0x0000000307027819 */ /* 0x000fe4000000120d */
[----:B------:R-:W-:Y:S02]  /*6740*/  SHF.R.U64 R0, R5, 0x3, R11 ;  /* 0x0000000305007819 */ /* 0x000fe4000000120b */
[----:B------:R-:W-:Y:S02]  /*6750*/  LOP3.LUT R20, R3, 0x10, R6, 0x78, !PT ;  /* 0x0000001003147812 */ /* 0x000fe400078e7806 */
[----:B------:R-:W-:Y:S02]  /*6760*/  LOP3.LUT R18, R9, 0x10, R4, 0x78, !PT ;  /* 0x0000001009127812 */ /* 0x000fe400078e7804 */
[----:B------:R-:W-:Y:S01]  /*6770*/  IADD3 R6, P0, PT, R14, 0x5800, RZ ;  /* 0x000058000e067810 */ /* 0x000fe20007f1e0ff */
[----:B------:R1:W-:Y:S01]  /*6780*/  ST.E desc[UR40][R20.64], RZ ;  /* 0x000000ff14007985 */ /* 0x0003e2000c101928 */
[----:B------:R-:W-:-:S02]  /*6790*/  LOP3.LUT R12, R7, 0x10, R2, 0x78, !PT ;  /* 0x00000010070c7812 */ /* 0x000fc400078e7802 */
[C---:B------:R-:W-:Y:S01]  /*67a0*/  IADD3 R4, P1, PT, R14.reuse, 0x5a00, RZ ;  /* 0x00005a000e047810 */ /* 0x040fe20007f3e0ff */
[--C-:B------:R-:W-:Y:S01]  /*67b0*/  IMAD.X R45, RZ, RZ, R15.reuse, P0 ;  /* 0x000000ffff2d7224 */ /* 0x100fe200000e060f */
[----:B------:R-:W-:Y:S01]  /*67c0*/  LOP3.LUT R10, R5, 0x10, R0, 0x78, !PT ;  /* 0x00000010050a7812 */ /* 0x000fe200078e7800 */
[----:B------:R1:W-:Y:S01]  /*67d0*/  ST.E desc[UR40][R18.64], RZ ;  /* 0x000000ff12007985 */ /* 0x0003e2000c101928 */
[C---:B------:R-:W-:Y:S01]  /*67e0*/  IADD3 R2, P2, PT, R14.reuse, 0x5c00, RZ ;  /* 0x00005c000e027810 */ /* 0x040fe20007f5e0ff */
[----:B------:R-:W-:Y:S01]  /*67f0*/  IMAD.X R43, RZ, RZ, R15, P1 ;  /* 0x000000ffff2b7224 */ /* 0x000fe200008e060f */
[----:B------:R-:W-:Y:S01]  /*6800*/  IADD3 R0, P3, PT, R14, 0x5e00, RZ ;  /* 0x00005e000e007810 */ /* 0x000fe20007f7e0ff */
[----:B------:R1:W-:Y:S01]  /*6810*/  ST.E desc[UR40][R12.64], RZ ;  /* 0x000000ff0c007985 */ /* 0x0003e2000c101928 */
[----:B------:R-:W-:Y:S01]  /*6820*/  SHF.R.U64 R9, R6, 0x3, R45 ;  /* 0x0000000306097819 */ /* 0x000fe2000000122d */
[----:B------:R-:W-:Y:S01]  /*6830*/  IMAD.X R41, RZ, RZ, R15, P2 ;  /* 0x000000ffff297224 */ /* 0x000fe200010e060f */
[----:B------:R-:W-:Y:S01]  /*6840*/  SHF.R.U64 R7, R4, 0x3, R43 ;  /* 0x0000000304077819 */ /* 0x000fe2000000122b */
[----:B------:R-:W-:Y:S01]  /*6850*/  IMAD.X R23, RZ, RZ, R15, P3 ;  /* 0x000000ffff177224 */ /* 0x000fe200018e060f */
[----:B------:R-:W-:Y:S01]  /*6860*/  LOP3.LUT R44, R6, 0x10, R9, 0x78, !PT ;  /* 0x00000010062c7812 */ /* 0x000fe200078e7809 */
[----:B------:R1:W-:Y:S01]  /*6870*/  ST.E desc[UR40][R10.64], RZ ;  /* 0x000000ff0a007985 */ /* 0x0003e2000c101928 */
[----:B------:R-:W-:-:S02]  /*6880*/  SHF.R.U64 R5, R2, 0x3, R41 ;  /* 0x0000000302057819 */ /* 0x000fc40000001229 */
[----:B------:R-:W-:Y:S01]  /*6890*/  SHF.R.U64 R3, R0, 0x3, R23 ;  /* 0x0000000300037819 */ /* 0x000fe20000001217 */
[----:B------:R1:W-:Y:S01]  /*68a0*/  ST.E desc[UR40][R44.64], RZ ;  /* 0x000000ff2c007985 */ /* 0x0003e2000c101928 */
[----:B------:R-:W-:Y:S02]  /*68b0*/  LOP3.LUT R42, R4, 0x10, R7, 0x78, !PT ;  /* 0x00000010042a7812 */ /* 0x000fe400078e7807 */
[----:B------:R-:W-:Y:S02]  /*68c0*/  LOP3.LUT R40, R2, 0x10, R5, 0x78, !PT ;  /* 0x0000001002287812 */ /* 0x000fe400078e7805 */
[----:B------:R-:W-:Y:S01]  /*68d0*/  LOP3.LUT R22, R0, 0x10, R3, 0x78, !PT ;  /* 0x0000001000167812 */ /* 0x000fe200078e7803 */
[----:B------:R1:W-:Y:S04]  /*68e0*/  ST.E desc[UR40][R42.64], RZ ;  /* 0x000000ff2a007985 */ /* 0x0003e8000c101928 */
[----:B------:R1:W-:Y:S04]  /*68f0*/  ST.E desc[UR40][R40.64], RZ ;  /* 0x000000ff28007985 */ /* 0x0003e8000c101928 */
[----:B------:R1:W-:Y:S01]  /*6900*/  ST.E desc[UR40][R22.64], RZ ;  /* 0x000000ff16007985 */ /* 0x0003e2000c101928 */
[----:B------:R-:W-:Y:S05]  /*6910*/  @!P5 BRA `(.L_x_158) ;  /* 0x0000000000c4d947 */ /* 0x000fea0003800000 */
[----:B------:R-:W2:Y:S01]  /*6920*/  LDC R2, c[0x0][0x904] ;  /* 0x00024100ff027b82 */ /* 0x000ea20000000800 */
[----:B------:R-:W3:Y:S01]  /*6930*/  LDCU.64 UR4, c[0x0][0x908] ;  /* 0x00012100ff0477ac */ /* 0x000ee20008000a00 */
[----:B------:R-:W-:Y:S01]  /*6940*/  BSSY.RECONVERGENT B0, `(.L_x_158) ;  /* 0x000002e000007945 */ /* 0x000fe20003800200 */
[----:B---3--:R-:W-:Y:S01]  /*6950*/  IMAD.HI.U32 R0, R37, UR4, RZ ;  /* 0x0000000425007c27 */ /* 0x008fe2000f8e00ff */
[----:B------:R-:W3:Y:S01]  /*6960*/  LDCU UR4, c[0x0][0x380] ;  /* 0x00007000ff0477ac */ /* 0x000ee20008000800 */
[----:B--2---:R-:W-:-:S03]  /*6970*/  ISETP.NE.AND P0, PT, R2, 0x1, PT ;  /* 0x000000010200780c */ /* 0x004fc60003f05270 */
[----:B------:R-:W-:-:S04]  /*6980*/  SHF.R.U32.HI R0, RZ, UR5, R0 ;  /* 0x00000005ff007c19 */ /* 0x000fc80008011600 */
[----:B------:R-:W-:-:S05]  /*6990*/  SEL R0, R37, R0, !P0 ;  /* 0x0000000025007207 */ /* 0x000fca0004000000 */
[----:B------:R-:W-:-:S04]  /*69a0*/  IMAD.MOV R0, RZ, RZ, -R0 ;  /* 0x000000ffff007224 */ /* 0x000fc800078e0a00 */
[----:B------:R-:W-:-:S04]  /*69b0*/  IMAD R3, R2, R0, R37 ;  /* 0x0000000002037224 */ /* 0x000fc800078e0225 */
[----:B------:R-:W-:-:S05]  /*69c0*/  IMAD R2, R3, 0x100, R36 ;  /* 0x0000010003027824 */ /* 0x000fca00078e0224 */
[----:B---3--:R-:W-:-:S13]  /*69d0*/  ISETP.GE.AND P0, PT, R2, UR4, PT ;  /* 0x0000000402007c0c */ /* 0x008fda000bf06270 */
[----:B------:R-:W-:Y:S05]  /*69e0*/  @P0 BRA `(.L_x_159) ;  /* 0x00000000008c0947 */ /* 0x000fea0003800000 */
[----:B------:R-:W2:Y:S01]  /*69f0*/  LDC R5, c[0x0][0x38c] ;  /* 0x0000e300ff057b82 */ /* 0x000ea20000000800 */
[----:B------:R-:W-:Y:S01]  /*6a00*/  HFMA2 R6, -RZ, RZ, 0, 0 ;  /* 0x00000000ff067431 */ /* 0x000fe200000001ff */
[----:B------:R-:W3:Y:S01]  /*6a10*/  LDCU UR6, c[0x0][0x890] ;  /* 0x00011200ff0677ac */ /* 0x000ee20008000800 */
[----:B------:R-:W4:Y:S01]  /*6a20*/  LDCU.64 UR4, c[0x0][0x888] ;  /* 0x00011100ff0477ac */ /* 0x000f220008000a00 */
[----:B--2---:R-:W-:-:S04]  /*6a30*/  IABS R4, R5 ;  /* 0x0000000500047213 */ /* 0x004fc80000000000 */
[----:B------:R-:W2:Y:S08]  /*6a40*/  I2F.RP R8, R4 ;  /* 0x0000000400087306 */ /* 0x000eb00000209400 */
[----:B--2---:R-:W2:Y:S02]  /*6a50*/  MUFU.RCP R7, R8 ;  /* 0x0000000800077308 */ /* 0x004ea40000001000 */
[----:B--2---:R-:W-:Y:S01]  /*6a60*/  IADD3 R7, PT, PT, R7, 0xffffffe, RZ ;  /* 0x0ffffffe07077810 */ /* 0x004fe20007ffe0ff */
[----:B------:R-:W2:Y:S05]  /*6a70*/  LDC.64 R8, c[0x0][0x880] ;  /* 0x00022000ff087b82 */ /* 0x000eaa0000000a00 */
[----:B------:R-:W5:Y:S02]  /*6a80*/  F2I.FTZ.U32.TRUNC.NTZ R7, R7 ;  /* 0x0000000700077305 */ /* 0x000f64000021f000 */
[----:B-----5:R-:W-:-:S04]  /*6a90*/  IMAD.MOV R0, RZ, RZ, -R7 ;  /* 0x000000ffff007224 */ /* 0x020fc800078e0a07 */
[----:B------:R-:W-:Y:S01]  /*6aa0*/  IMAD R3, R0, R4, RZ ;  /* 0x0000000400037224 */ /* 0x000fe200078e02ff */
[----:B------:R-:W-:-:S03]  /*6ab0*/  IABS R0, R26 ;  /* 0x0000001a00007213 */ /* 0x000fc60000000000 */
[----:B------:R-:W-:-:S06]  /*6ac0*/  IMAD.HI.U32 R3, R7, R3, R6 ;  /* 0x0000000307037227 */ /* 0x000fcc00078e0006 */
[----:B------:R-:W-:-:S04]  /*6ad0*/  IMAD.HI.U32 R6, R3, R0, RZ ;  /* 0x0000000003067227 */ /* 0x000fc800078e00ff */
[----:B------:R-:W-:-:S04]  /*6ae0*/  IMAD.MOV R3, RZ, RZ, -R6 ;  /* 0x000000ffff037224 */ /* 0x000fc800078e0a06 */
[----:B------:R-:W-:Y:S01]  /*6af0*/  IMAD R3, R4, R3, R0 ;  /* 0x0000000304037224 */ /* 0x000fe200078e0200 */
[----:B------:R-:W-:-:S04]  /*6b00*/  LOP3.LUT R0, R26, R5, RZ, 0x3c, !PT ;  /* 0x000000051a007212 */ /* 0x000fc800078e3cff */
[----:B------:R-:W-:Y:S02]  /*6b10*/  ISETP.GT.U32.AND P1, PT, R4, R3, PT ;  /* 0x000000030400720c */ /* 0x000fe40003f24070 */
[----:B------:R-:W-:-:S11]  /*6b20*/  ISETP.GE.AND P0, PT, R0, RZ, PT ;  /* 0x000000ff0000720c */ /* 0x000fd60003f06270 */
[-C--:B------:R-:W-:Y:S01]  /*6b30*/  @!P1 IADD3 R3, PT, PT, R3, -R4.reuse, RZ ;  /* 0x8000000403039210 */ /* 0x080fe20007ffe0ff */
[----:B------:R-:W-:Y:S01]  /*6b40*/  @!P1 VIADD R6, R6, 0x1 ;  /* 0x0000000106069836 */ /* 0x000fe20000000000 */
[----:B------:R-:W-:Y:S02]  /*6b50*/  ISETP.NE.AND P1, PT, R5, RZ, PT ;  /* 0x000000ff0500720c */ /* 0x000fe40003f25270 */
[----:B------:R-:W-:Y:S01]  /*6b60*/  ISETP.GE.U32.AND P2, PT, R3, R4, PT ;  /* 0x000000040300720c */ /* 0x000fe20003f46070 */
[----:B---3--:R-:W-:-:S12]  /*6b70*/  IMAD R3, R27, UR6, R2 ;  /* 0x000000061b037c24 */ /* 0x008fd8000f8e0202 */
[----:B------:R-:W-:-:S05]  /*6b80*/  @P2 IADD3 R6, PT, PT, R6, 0x1, RZ ;  /* 0x0000000106062810 */ /* 0x000fca0007ffe0ff */
[----:B------:R-:W-:Y:S01]  /*6b90*/  @!P0 IMAD.MOV R6, RZ, RZ, -R6 ;  /* 0x000000ffff068224 */ /* 0x000fe200078e0a06 */
[----:B------:R-:W-:-:S04]  /*6ba0*/  @!P1 LOP3.LUT R6, RZ, R5, RZ, 0x33, !PT ;  /* 0x00000005ff069212 */ /* 0x000fc800078e33ff */
[C---:B------:R-:W-:Y:S01]  /*6bb0*/  IADD3 R0, PT, PT, -R6.reuse, RZ, RZ ;  /* 0x000000ff06007210 */ /* 0x040fe20007ffe1ff */
[----:B----4-:R-:W-:-:S04]  /*6bc0*/  IMAD R3, R6, UR5, R3 ;  /* 0x0000000506037c24 */ /* 0x010fc8000f8e0203 */
[----:B------:R-:W-:-:S04]  /*6bd0*/  IMAD R0, R5, R0, R26 ;  /* 0x0000000005007224 */ /* 0x000fc800078e021a */
[----:B------:R-:W-:Y:S01]  /*6be0*/  IMAD R3, R0, UR4, R3 ;  /* 0x0000000400037c24 */ /* 0x000fe2000f8e0203 */
[----:B------:R-:W-:-:S03]  /*6bf0*/  MOV R0, 0xff800000 ;  /* 0xff80000000007802 */ /* 0x000fc60000000f00 */
[----:B--2---:R-:W-:-:S05]  /*6c00*/  IMAD.WIDE R8, R3, 0x4, R8 ;  /* 0x0000000403087825 */ /* 0x004fca00078e0208 */
[----:B------:R2:W-:Y:S02]  /*6c10*/  STG.E desc[UR40][R8.64], R0 ;  /* 0x0000000008007986 */ /* 0x0005e4000c101928 */
.L_x_159:
[----:B------:R-:W-:Y:S05]  /*6c20*/  BSYNC.RECONVERGENT B0 ;  /* 0x0000000000007941 */ /* 0x000fea0003800200 */
.L_x_158:
[----:B------:R-:W-:-:S09]  /*6c30*/  UISETP.NE.AND UP0, UPT, UR39, URZ, UPT ;  /* 0x000000ff2700728c */ /* 0x000fd2000bf05270 */
[----:B------:R-:W-:Y:S05]  /*6c40*/  BRA.U UP0, `(.L_x_160) ;  /* 0x0000000100047547 */ /* 0x000fea000b800000 */
[----:B------:R-:W-:Y:S05]  /*6c50*/  BPT.TRAP 0x1 ;  /* 0x000000040000795c */ /* 0x000fea0000300000 */
.L_x_160:
[C---:B------:R-:W-:Y:S01]  /*6c60*/  IADD3 R7, P2, PT, R14.reuse, 0x6400, RZ ;  /* 0x000064000e077810 */ /* 0x040fe20007f5e0ff */
[----:B------:R3:W-:Y:S01]  /*6c70*/  SYNCS.ARRIVE.TRANS64.A1T0 RZ, [R16+URZ+0x70b0], RZ ;  /* 0x0070b0ff10ff79a7 */ /* 0x0007e200081000ff */
[C---:B--2---:R-:W-:Y:S01]  /*6c80*/  IADD3 R9, P1, PT, R14.reuse, 0x6200, RZ ;  /* 0x000062000e097810 */ /* 0x044fe20007f3e0ff */
[----:B------:R-:W-:Y:S01]  /*6c90*/  UISETP.NE.AND UP0, UPT, UR39, URZ, UPT ;  /* 0x000000ff2700728c */ /* 0x000fe2000bf05270 */
[C---:B-1----:R-:W-:Y:S01]  /*6ca0*/  IADD3 R11, P0, PT, R14.reuse, 0x6000, RZ ;  /* 0x000060000e0b7810 */ /* 0x042fe20007f1e0ff */
[--C-:B------:R-:W-:Y:S01]  /*6cb0*/  IMAD.X R41, RZ, RZ, R15.reuse, P2 ;  /* 0x000000ffff297224 */ /* 0x100fe200010e060f */
[C---:B------:R-:W-:Y:S01]  /*6cc0*/  IADD3 R5, P3, PT, R14.reuse, 0x6600, RZ ;  /* 0x000066000e057810 */ /* 0x040fe20007f7e0ff */
[--C-:B------:R-:W-:Y:S01]  /*6cd0*/  IMAD.X R43, RZ, RZ, R15.reuse, P1 ;  /* 0x000000ffff2b7224 */ /* 0x100fe200008e060f */
[C---:B------:R-:W-:Y:S01]  /*6ce0*/  IADD3 R4, P4, PT, R14.reuse, 0x6800, RZ ;  /* 0x000068000e047810 */ /* 0x040fe20007f9e0ff */
[--C-:B------:R-:W-:Y:S01]  /*6cf0*/  IMAD.X R45, RZ, RZ, R15.reuse, P0 ;  /* 0x000000ffff2d7224 */ /* 0x100fe200000e060f */
[C---:B------:R-:W-:Y:S01]  /*6d00*/  IADD3 R3, P2, PT, R14.reuse, 0x6a00, RZ ;  /* 0x00006a000e037810 */ /* 0x040fe20007f5e0ff */
[--C-:B------:R-:W-:Y:S01]  /*6d10*/  IMAD.X R23, RZ, RZ, R15.reuse, P3 ;  /* 0x000000ffff177224 */ /* 0x100fe200018e060f */
[C---:B------:R-:W-:Y:S01]  /*6d20*/  IADD3 R0, P1, PT, R14.reuse, 0x6e00, RZ ;  /* 0x00006e000e007810 */ /* 0x040fe20007f3e0ff */
[--C-:B------:R-:W-:Y:S01]  /*6d30*/  IMAD.X R21, RZ, RZ, R15.reuse, P4 ;  /* 0x000000ffff157224 */ /* 0x100fe200020e060f */
[----:B------:R-:W-:Y:S01]  /*6d40*/  IADD3 R2, P0, PT, R14, 0x6c00, RZ ;  /* 0x00006c000e027810 */ /* 0x000fe20007f1e0ff */
[----:B------:R-:W-:Y:S01]  /*6d50*/  IMAD.X R19, RZ, RZ, R15, P2 ;  /* 0x000000ffff137224 */ /* 0x000fe200010e060f */
[----:B------:R-:W-:Y:S01]  /*6d60*/  SHF.R.U64 R10, R9, 0x3, R43 ;  /* 0x00000003090a7819 */ /* 0x000fe2000000122b */
[----:B------:R-:W-:Y:S01]  /*6d70*/  IMAD.X R13, RZ, RZ, R15, P1 ;  /* 0x000000ffff0d7224 */ /* 0x000fe200008e060f */
[----:B------:R-:W-:Y:S01]  /*6d80*/  SHF.R.U64 R12, R11, 0x3, R45 ;  /* 0x000000030b0c7819 */ /* 0x000fe2000000122d */
[----:B------:R-:W-:Y:S01]  /*6d90*/  IMAD.X R15, RZ, RZ, R15, P0 ;  /* 0x000000ffff0f7224 */ /* 0x000fe200000e060f */
[----:B------:R-:W-:-:S02]  /*6da0*/  SHF.R.U64 R6, R5, 0x3, R23 ;  /* 0x0000000305067819 */ /* 0x000fc40000001217 */
[----:B------:R-:W-:Y:S02]  /*6db0*/  SHF.R.U64 R8, R7, 0x3, R41 ;  /* 0x0000000307087819 */ /* 0x000fe40000001229 */
[----:B------:R-:W-:Y:S02]  /*6dc0*/  LOP3.LUT R42, R9, 0x10, R10, 0x78, !PT ;  /* 0x00000010092a7812 */ /* 0x000fe400078e780a */
[----:B------:R-:W-:Y:S02]  /*6dd0*/  LOP3.LUT R44, R11, 0x10, R12, 0x78, !PT ;  /* 0x000000100b2c7812 */ /* 0x000fe400078e780c */
[----:B------:R-:W-:Y:S02]  /*6de0*/  LOP3.LUT R22, R5, 0x10, R6, 0x78, !PT ;  /* 0x0000001005167812 */ /* 0x000fe400078e7806 */
[----:B------:R-:W-:Y:S01]  /*6df0*/  SHF.R.U64 R9, R4, 0x3, R21 ;  /* 0x0000000304097819 */ /* 0x000fe20000001215 */
[----:B------:R3:W-:Y:S01]  /*6e00*/  ST.E desc[UR40][R44.64], RZ ;  /* 0x000000ff2c007985 */ /* 0x0007e2000c101928 */
[----:B------:R-:W-:-:S02]  /*6e10*/  LOP3.LUT R40, R7, 0x10, R8, 0x78, !PT ;  /* 0x0000001007287812 */ /* 0x000fc400078e7808 */
[C---:B------:R-:W-:Y:S01]  /*6e20*/  SHF.R.U64 R6, R3.reuse, 0x3, R19 ;  /* 0x0000000303067819 */ /* 0x040fe20000001213 */
[----:B------:R3:W-:Y:S01]  /*6e30*/  ST.E desc[UR40][R42.64], RZ ;  /* 0x000000ff2a007985 */ /* 0x0007e2000c101928 */
[----:B------:R-:W-:Y:S02]  /*6e40*/  SHF.R.U64 R7, R2, 0x3, R15 ;  /* 0x0000000302077819 */ /* 0x000fe4000000120f */
[----:B------:R-:W-:Y:S01]  /*6e50*/  SHF.R.U64 R5, R0, 0x3, R13 ;  /* 0x0000000300057819 */ /* 0x000fe2000000120d */
[----:B------:R3:W-:Y:S01]  /*6e60*/  ST.E desc[UR40][R40.64], RZ ;  /* 0x000000ff28007985 */ /* 0x0007e2000c101928 */
[----:B------:R-:W-:Y:S02]  /*6e70*/  LOP3.LUT R20, R4, 0x10, R9, 0x78, !PT ;  /* 0x0000001004147812 */ /* 0x000fe400078e7809 */
[----:B------:R-:W-:Y:S01]  /*6e80*/  LOP3.LUT R18, R3, 0x10, R6, 0x78, !PT ;  /* 0x0000001003127812 */ /* 0x000fe200078e7806 */
[----:B------:R3:W-:Y:S01]  /*6e90*/  ST.E desc[UR40][R22.64], RZ ;  /* 0x000000ff16007985 */ /* 0x0007e2000c101928 */
[----:B------:R-:W-:-:S02]  /*6ea0*/  LOP3.LUT R14, R2, 0x10, R7, 0x78, !PT ;  /* 0x00000010020e7812 */ /* 0x000fc400078e7807 */
[----:B------:R-:W-:Y:S01]  /*6eb0*/  LOP3.LUT R12, R0, 0x10, R5, 0x78, !PT ;  /* 0x00000010000c7812 */ /* 0x000fe200078e7805 */
[----:B------:R3:W-:Y:S04]  /*6ec0*/  ST.E desc[UR40][R20.64], RZ ;  /* 0x000000ff14007985 */ /* 0x0007e8000c101928 */
[----:B------:R3:W-:Y:S04]  /*6ed0*/  ST.E desc[UR40][R18.64], RZ ;  /* 0x000000ff12007985 */ /* 0x0007e8000c101928 */
[----:B------:R3:W-:Y:S04]  /*6ee0*/  ST.E desc[UR40][R14.64], RZ ;  /* 0x000000ff0e007985 */ /* 0x0007e8000c101928 */
[----:B------:R3:W-:Y:S01]  /*6ef0*/  ST.E desc[UR40][R12.64], RZ ;  /* 0x000000ff0c007985 */ /* 0x0007e2000c101928 */
[----:B------:R-:W-:Y:S01]  /*6f00*/  @!PT LDS RZ, [RZ] ;  /* 0x00000000fffff984 */ /* 0x000fe20000000800 */
[----:B------:R-:W-:Y:S01]  /*6f10*/  @!PT LDS RZ, [RZ] ;  /* 0x00000000fffff984 */ /* 0x000fe20000000800 */
[----:B------:R-:W-:Y:S01]  /*6f20*/  @!PT LDS RZ, [RZ] ;  /* 0x00000000fffff984 */ /* 0x000fe20000000800 */
[----:B------:R-:W-:Y:S01]  /*6f30*/  @!PT LDS RZ, [RZ] ;  /* 0x00000000fffff984 */ /* 0x000fe20000000800 */
[----:B------:R1:W-:Y:S06]  /*6f40*/  MEMBAR.ALL.CTA ;  /* 0x0000000000007992 */ /* 0x0003ec0000008000 */
[----:B-1----:R-:W1:Y:S01]  /*6f50*/  FENCE.VIEW.ASYNC.S ;  /* 0x00000000000073c6 */ /* 0x002e620000000000 */
[----:B------:R-:W-:Y:S05]  /*6f60*/  BRA.U UP0, `(.L_x_161) ;  /* 0x0000000100047547 */ /* 0x000fea000b800000 */
[----:B------:R-:W-:Y:S05]  /*6f70*/  BPT.TRAP 0x1 ;  /* 0x000000040000795c */ /* 0x000fea0000300000 */
.L_x_161:
[----:B------:R-:W-:Y:S01]  /*6f80*/  SHF.L.U32 R3, R35, 0x1f, RZ ;  /* 0x0000001f23037819 */ /* 0x000fe200000006ff */
[----:B------:R-:W-:Y:S03]  /*6f90*/  BSSY B0, `(.L_x_162) ;  /* 0x0000003000007945 */ /* 0x000fe60003800000 */
[----:B-1----:R-:W1:Y:S02]  /*6fa0*/  SYNCS.PHASECHK.TRANS64.TRYWAIT P0, [R16+URZ+0x70c8], R3 ;  /* 0x0070c803100075a7 */ /* 0x002e6400080011ff */
[----:B-1----:R-:W-:Y:S05]  /*6fb0*/  @!P0 BRA `(.L_x_163) ;  /* 0x0000010800508947 */ /* 0x002fea0003800000 */
.L_x_409:
[----:B------:R-:W-:Y:S05]  /*6fc0*/  BSYNC B0 ;  /* 0x0000000000007941 */ /* 0x000fea0003800000 */
.L_x_162:
[----:B------:R-:W-:Y:S05]  /*6fd0*/  @!P5 BRA `(.L_x_164) ;  /* 0x0000000000ccd947 */ /* 0x000fea0003800000 */
[----:B------:R-:W2:Y:S01]  /*6fe0*/  LDC R2, c[0x0][0x904] ;  /* 0x00024100ff027b82 */ /* 0x000ea20000000800 */
[----:B------:R-:W4:Y:S01]  /*6ff0*/  LDCU.64 UR4, c[0x0][0x908] ;  /* 0x00012100ff0477ac */ /* 0x000f220008000a00 */
[----:B------:R-:W-:Y:S01]  /*7000*/  BSSY.RECONVERGENT B0, `(.L_x_164) ;  /* 0x0000030000007945 */ /* 0x000fe20003800200 */
[----:B----4-:R-:W-:Y:S01]  /*7010*/  IMAD.HI.U32 R0, R37, UR4, RZ ;  /* 0x0000000425007c27 */ /* 0x010fe2000f8e00ff */
[----:B------:R-:W4:Y:S01]  /*7020*/  LDCU UR4, c[0x0][0x380] ;  /* 0x00007000ff0477ac */ /* 0x000f220008000800 */
[----:B--2---:R-:W-:-:S03]  /*7030*/  ISETP.NE.AND P0, PT, R2, 0x1, PT ;  /* 0x000000010200780c */ /* 0x004fc60003f05270 */
[----:B------:R-:W-:-:S04]  /*7040*/  SHF.R.U32.HI R0, RZ, UR5, R0 ;  /* 0x00000005ff007c19 */ /* 0x000fc80008011600 */
[----:B------:R-:W-:-:S05]  /*7050*/  SEL R0, R37, R0, !P0 ;  /* 0x0000000025007207 */ /* 0x000fca0004000000 */
[----:B------:R-:W-:-:S04]  /*7060*/  IMAD.MOV R0, RZ, RZ, -R0 ;  /* 0x000000ffff007224 */ /* 0x000fc800078e0a00 */
[----:B-1----:R-:W-:-:S05]  /*7070*/  IMAD R3, R2, R0, R37 ;  /* 0x0000000002037224 */ /* 0x002fca00078e0225 */
[----:B------:R-:W-:-:S05]  /*7080*/  LEA R4, R3, R36, 0x8 ;  /* 0x0000002403047211 */ /* 0x000fca00078e40ff */
[----:B------:R-:W-:-:S05]  /*7090*/  VIADD R4, R4, 0x80 ;  /* 0x0000008004047836 */ /* 0x000fca0000000000 */
[----:B----4-:R-:W-:-:S13]  /*70a0*/  ISETP.GE.AND P0, PT, R4, UR4, PT ;  /* 0x0000000404007c0c */ /* 0x010fda000bf06270 */
[----:B------:R-:W-:Y:S05]  /*70b0*/  @P0 BRA `(.L_x_165) ;  /* 0x0000000000900947 */ /* 0x000fea0003800000 */
[----:B------:R-:W1:Y:S01]  /*70c0*/  LDC R5, c[0x0][0x38c] ;  /* 0x0000e300ff057b82 */ /* 0x000e620000000800 */
[----:B------:R-:W-:Y:S01]  /*70d0*/  IMAD.MOV.U32 R6, RZ, RZ, RZ ;  /* 0x000000ffff067224 */ /* 0x000fe200078e00ff */
[----:B------:R-:W2:Y:S01]  /*70e0*/  LDCU UR6, c[0x0][0x890] ;  /* 0x00011200ff0677ac */ /* 0x000ea20008000800 */
[----:B------:R-:W4:Y:S01]  /*70f0*/  LDCU.64 UR4, c[0x0][0x888] ;  /* 0x00011100ff0477ac */ /* 0x000f220008000a00 */
[----:B--2---:R-:W-:Y:S01]  /*7100*/  IMAD R27, R27, UR6, R4 ;  /* 0x000000061b1b7c24 */ /* 0x004fe2000f8e0204 */
[----:B-1----:R-:W-:-:S04]  /*7110*/  IABS R3, R5 ;  /* 0x0000000500037213 */ /* 0x002fc80000000000 */
[----:B------:R-:W1:Y:S08]  /*7120*/  I2F.RP R9, R3 ;  /* 0x0000000300097306 */ /* 0x000e700000209400 */
[----:B-1----:R-:W1:Y:S02]  /*7130*/  MUFU.RCP R8, R9 ;  /* 0x0000000900087308 */ /* 0x002e640000001000 */
[----:B-1----:R-:W-:-:S06]  /*7140*/  IADD3 R8, PT, PT, R8, 0xffffffe, RZ ;  /* 0x0ffffffe08087810 */ /* 0x002fcc0007ffe0ff */
[----:B------:R-:W1:Y:S02]  /*7150*/  F2I.FTZ.U32.TRUNC.NTZ R7, R8 ;  /* 0x0000000800077305 */ /* 0x000e64000021f000 */
[----:B-1----:R-:W-:-:S05]  /*7160*/  IADD3 R0, PT, PT, RZ, -R7, RZ ;  /* 0x80000007ff007210 */ /* 0x002fca0007ffe0ff */
[----:B------:R-:W-:Y:S01]  /*7170*/  IMAD R2, R0, R3, RZ ;  /* 0x0000000300027224 */ /* 0x000fe200078e02ff */
[----:B------:R-:W-:-:S03]  /*7180*/  IABS R0, R26 ;  /* 0x0000001a00007213 */ /* 0x000fc60000000000 */
[----:B------:R-:W-:Y:S01]  /*7190*/  IMAD.HI.U32 R7, R7, R2, R6 ;  /* 0x0000000207077227 */ /* 0x000fe200078e0006 */
[----:B------:R-:W-:-:S05]  /*71a0*/  MOV R6, R0 ;  /* 0x0000000000067202 */ /* 0x000fca0000000f00 */
[----:B------:R-:W-:-:S04]  /*71b0*/  IMAD.HI.U32 R2, R7, R6, RZ ;  /* 0x0000000607027227 */ /* 0x000fc800078e00ff */
[----:B------:R-:W-:-:S04]  /*71c0*/  IMAD.MOV R0, RZ, RZ, -R2 ;  /* 0x000000ffff007224 */ /* 0x000fc800078e0a02 */
[C---:B------:R-:W-:Y:S02]  /*71d0*/  IMAD R0, R3.reuse, R0, R6 ;  /* 0x0000000003007224 */ /* 0x040fe400078e0206 */
[----:B------:R-:W1:Y:S03]  /*71e0*/  LDC.64 R6, c[0x0][0x880] ;  /* 0x00022000ff067b82 */ /* 0x000e660000000a00 */
[----:B------:R-:W-:-:S13]  /*71f0*/  ISETP.GT.U32.AND P0, PT, R3, R0, PT ;  /* 0x000000000300720c */ /* 0x000fda0003f04070 */
[-C--:B------:R-:W-:Y:S01]  /*7200*/  @!P0 IADD3 R0, PT, PT, R0, -R3.reuse, RZ ;  /* 0x8000000300008210 */ /* 0x080fe20007ffe0ff */
[----:B------:R-:W-:Y:S01]  /*7210*/  @!P0 VIADD R2, R2, 0x1 ;  /* 0x0000000102028836 */ /* 0x000fe20000000000 */
[----:B------:R-:W-:Y:S02]  /*7220*/  ISETP.NE.AND P0, PT, R5, RZ, PT ;  /* 0x000000ff0500720c */ /* 0x000fe40003f05270 */
[----:B------:R-:W-:Y:S02]  /*7230*/  ISETP.GE.U32.AND P2, PT, R0, R3, PT ;  /* 0x000000030000720c */ /* 0x000fe40003f46070 */
[----:B------:R-:W-:-:S04]  /*7240*/  LOP3.LUT R0, R26, R5, RZ, 0x3c, !PT ;  /* 0x000000051a007212 */ /* 0x000fc800078e3cff */
[----:B------:R-:W-:-:S07]  /*7250*/  ISETP.GE.AND P1, PT, R0, RZ, PT ;  /* 0x000000ff0000720c */ /* 0x000fce0003f26270 */
[----:B------:R-:W-:-:S06]  /*7260*/  @P2 IADD3 R2, PT, PT, R2, 0x1, RZ ;  /* 0x0000000102022810 */ /* 0x000fcc0007ffe0ff */
[----:B------:R-:W-:Y:S01]  /*7270*/  @!P1 IMAD.MOV R2, RZ, RZ, -R2 ;  /* 0x000000ffff029224 */ /* 0x000fe200078e0a02 */
[----:B------:R-:W-:-:S04]  /*7280*/  @!P0 LOP3.LUT R2, RZ, R5, RZ, 0x33, !PT ;  /* 0x00000005ff028212 */ /* 0x000fc800078e33ff */
[C---:B------:R-:W-:Y:S01]  /*7290*/  IADD3 R0, PT, PT, -R2.reuse, RZ, RZ ;  /* 0x000000ff02007210 */ /* 0x040fe20007ffe1ff */
[----:B----4-:R-:W-:-:S04]  /*72a0*/  IMAD R27, R2, UR5, R27 ;  /* 0x00000005021b7c24 */ /* 0x010fc8000f8e021b */
[----:B------:R-:W-:-:S04]  /*72b0*/  IMAD R0, R5, R0, R26 ;  /* 0x0000000005007224 */ /* 0x000fc800078e021a */
[----:B------:R-:W-:Y:S02]  /*72c0*/  IMAD R27, R0, UR4, R27 ;  /* 0x00000004001b7c24 */ /* 0x000fe4000f8e021b */
[----:B------:R-:W-:Y:S02]  /*72d0*/  IMAD.MOV.U32 R0, RZ, RZ, -0x800000 ;  /* 0xff800000ff007424 */ /* 0x000fe400078e00ff */
[----:B-1----:R-:W-:-:S05]  /*72e0*/  IMAD.WIDE R6, R27, 0x4, R6 ;  /* 0x000000041b067825 */ /* 0x002fca00078e0206 */
[----:B------:R1:W-:Y:S02]  /*72f0*/  STG.E desc[UR40][R6.64], R0 ;  /* 0x0000000006007986 */ /* 0x0003e4000c101928 */
.L_x_165:
[----:B------:R-:W-:Y:S05]  /*7300*/  BSYNC.RECONVERGENT B0 ;  /* 0x0000000000007941 */ /* 0x000fea0003800200 */
.L_x_164:
[----:B------:R-:W-:Y:S01]  /*7310*/  @!PT LDS RZ, [RZ] ;  /* 0x00000000fffff984 */ /* 0x000fe20000000800 */
[----:B------:R-:W-:Y:S01]  /*7320*/  @!PT LDS RZ, [RZ] ;  /* 0x00000000fffff984 */ /* 0x000fe20000000800 */
[----:B------:R-:W-:Y:S01]  /*7330*/  @!PT LDS RZ, [RZ] ;  /* 0x00000000fffff984 */ /* 0x000fe20000000800 */
[----:B------:R-:W-:Y:S01]  /*7340*/  @!PT LDS RZ, [RZ] ;  /* 0x00000000fffff984 */ /* 0x000fe20000000800 */
[----:B------:R2:W-:Y:S06]  /*7350*/  MEMBAR.ALL.CTA ;  /* 0x0000000000007992 */ /* 0x0005ec0000008000 */
[----:B--2---:R-:W2:Y:S01]  /*7360*/  FENCE.VIEW.ASYNC.S ;  /* 0x00000000000073c6 */ /* 0x004ea20000000000 */
[----:B------:R-:W-:-:S09]  /*7370*/  UISETP.NE.AND UP0, UPT, UR39, URZ, UPT ;  /* 0x000000ff2700728c */ /* 0x000fd2000bf05270 */
[----:B------:R-:W-:Y:S05]  /*7380*/  BRA.U UP0, `(.L_x_166) ;  /* 0x0000000100047547 */ /* 0x000fea000b800000 */
[----:B------:R-:W-:Y:S05]  /*7390*/  BPT.TRAP 0x1 ;  /* 0x000000040000795c */ /* 0x000fea0000300000 */
.L_x_166:
[----:B--2---:R2:W-:Y:S01]  /*73a0*/  SYNCS.ARRIVE.TRANS64.A1T0 RZ, [R16+URZ+0x70b8], RZ ;  /* 0x0070b8ff10ff79a7 */ /* 0x0045e200081000ff */
[----:B------:R-:W-:Y:S01]  /*73b0*/  LOP3.LUT R35, R35, 0x1, RZ, 0x3c, !PT ;  /* 0x0000000123237812 */ /* 0x000fe200078e3cff */
[----:B------:R-:W-:Y:S06]  /*73c0*/  BRA `(.L_x_92) ;  /* 0x0000002000087947 */ /* 0x000fec0003800000 */
.L_x_93:
[----:B------:R-:W-:-:S09]  /*73d0*/  UISETP.NE.AND UP0, UPT, UR38, URZ, UPT ;  /* 0x000000ff2600728c */ /* 0x000fd2000bf05270 */
[----:B------:R-:W-:Y:S05]  /*73e0*/  BRA.U !UP0, `(.L_x_167) ;  /* 0x0000000108047547 */ /* 0x000fea000b800000 */
[----:B------:R-:W-:Y:S05]  /*73f0*/  BPT.TRAP 0x1 ;  /* 0x000000040000795c */ /* 0x000fea0000300000 */
.L_x_167:
[----:B------:R-:W1:Y:S01]  /*7400*/  S2R R6, SR_CgaCtaId ;  /* 0x0000000000067919 */ /* 0x000e620000008800 */
[----:B------:R-:W-:Y:S01]  /*7410*/  MOV R7, 0x400 ;  /* 0x0000040000077802 */ /* 0x000fe20000000f00 */
[----:B------:R-:W-:Y:S01]  /*7420*/  BSSY B0, `(.L_x_168) ;  /* 0x0000005000007945 */ /* 0x000fe20003800000 */
[----:B------:R-:W-:Y:S02]  /*7430*/  SHF.L.U32 R5, R32, 0x1f, RZ ;  /* 0x0000001f20057819 */ /* 0x000fe400000006ff */
[----:B-1----:R-:W-:-:S04]  /*7440*/  LEA R0, R6, R7, 0x18 ;  /* 0x0000000706007211 */ /* 0x002fc800078ec0ff */
[----:B------:R-:W1:Y:S02]  /*7450*/  SYNCS.PHASECHK.TRANS64.TRYWAIT P0, [R0+URZ+0x7070], R5 ;  /* 0x00707005000075a7 */ /* 0x000e6400080011ff */
[----:B-1----:R-:W-:Y:S05]  /*7460*/  @!P0 BRA `(.L_x_169) ;  /* 0x0000010400388947 */ /* 0x002fea0003800000 */
.L_x_410:
[----:B------:R-:W-:Y:S05]  /*7470*/  BSYNC B0 ;  /* 0x0000000000007941 */ /* 0x000fea0003800000 */
.L_x_168:
[----:B------:R-:W-:-:S09]  /*7480*/  UISETP.NE.AND UP0, UPT, UR38, URZ, UPT ;  /* 0x000000ff2600728c */ /* 0x000fd2000bf05270 */
[----:B------:R-:W-:Y:S05]  /*7490*/  BRA.U !UP0, `(.L_x_170) ;  /* 0x0000000108047547 */ /* 0x000fea000b800000 */
[----:B------:R-:W-:Y:S05]  /*74a0*/  BPT.TRAP 0x1 ;  /* 0x000000040000795c */ /* 0x000fea0000300000 */
.L_x_170:
[----:B-1----:R-:W-:Y:S01]  /*74b0*/  IADD3 R5, PT, PT, R0, 0x7078, RZ ;  /* 0x0000707800057810 */ /* 0x002fe20007ffe0ff */
[----:B------:R-:W-:-:S03]  /*74c0*/  UISETP.NE.AND UP0, UPT, UR37, URZ, UPT ;  /* 0x000000ff2500728c */ /* 0x000fc6000bf05270 */
[----:B------:R-:W-:-:S04]  /*74d0*/  PRMT R4, R6, 0x654, R5 ;  /* 0x0000065406047816 */ /* 0x000fc80000000005 */
[----:B------:R1:W-:Y:S02]  /*74e0*/  SYNCS.ARRIVE.TRANS64.RED.A1T0 RZ, [R4+URZ], RZ ;  /* 0x000000ff04ff79a7 */ /* 0x0003e400081004ff */
[----:B------:R-:W-:Y:S05]  /*74f0*/  BRA.U !UP0, `(.L_x_171) ;  /* 0x0000000108047547 */ /* 0x000fea000b800000 */
[----:B------:R-:W-:Y:S05]  /*7500*/  BPT.TRAP 0x1 ;  /* 0x000000040000795c */ /* 0x000fea0000300000 */
.L_x_171:
[----:B------:R-:W-:Y:S02]  /*7510*/  SHF.L.U32 R7, R33, 0x1f, RZ ;  /* 0x0000001f21077819 */ /* 0x000fe400000006ff */
[----:B------:R-:W-:Y:S02]  /*7520*/  ISETP.GE.AND P0, PT, R3, 0x81, PT ;  /* 0x000000810300780c */ /* 0x000fe40003f06270 */
[----:B------:R-:W2:Y:S02]  /*7530*/  SYNCS.PHASECHK.TRANS64.TRYWAIT P1, [R0+URZ+0x7080], R7 ;  /* 0x00708007000075a7 */ /* 0x000ea400080211ff */
[----:B--2---:R-:W-:Y:S09]  /*7540*/  @!P1 BRA `(.L_x_172) ;  /* 0x0000010400149947 */ /* 0x004ff20003800000 */
.L_x_411:
[----:B------:R-:W-:Y:S02]  /*7550*/  LOP3.LUT R2, R32, 0x1, RZ, 0x3c, !PT ;  /* 0x0000000120027812 */ /* 0x000fe400078e3cff */
[----:B--2---:R-:W-:Y:S01]  /*7560*/  MOV R7, R24 ;  /* 0x0000001800077202 */ /* 0x004fe20000000f00 */
[----:B------:R-:W-:Y:S06]  /*7570*/  @!P0 BRA `(.L_x_173) ;  /* 0x0000000400fc8947 */ /* 0x000fec0003800000 */
[----:B-1----:R-:W-:-:S05]  /*7580*/  VIADD R4, R3, 0x7f ;  /* 0x0000007f03047836 */ /* 0x002fca0000000000 */
[----:B------:R-:W-:-:S04]  /*7590*/  SHF.R.S32.HI R3, RZ, 0x1f, R4 ;  /* 0x0000001fff037819 */ /* 0x000fc80000011404 */
[----:B------:R-:W-:-:S04]  /*75a0*/  LEA.HI R4, R3, R4, RZ, 0x7 ;  /* 0x0000000403047211 */ /* 0x000fc800078f38ff */
[----:B------:R-:W-:-:S04]  /*75b0*/  SHF.R.S32.HI R4, RZ, 0x7, R4 ;  /* 0x00000007ff047819 */ /* 0x000fc80000011404 */
[----:B------:R-:W-:-:S04]  /*75c0*/  VIMNMX R3, PT, PT, R4, 0x2, PT ;  /* 0x0000000204037848 */ /* 0x000fc80003fe0100 */
[----:B------:R-:W-:-:S05]  /*75d0*/  IADD3 R3, PT, PT, -R3, R24, R4 ;  /* 0x0000001803037210 */ /* 0x000fca0007ffe104 */
[----:B------:R-:W-:-:S07]  /*75e0*/  VIADD R7, R3, 0x1 ;  /* 0x0000000103077836 */ /* 0x000fce0000000000 */
.L_x_188:
[----:B------:R-:W-:Y:S05]  /*75f0*/  YIELD ;  /* 0x0000000000007946 */ /* 0x000fea0003800000 */
[----:B------:R-:W-:Y:S01]  /*7600*/  UISETP.NE.AND UP0, UPT, UR38, URZ, UPT ;  /* 0x000000ff2600728c */ /* 0x000fe2000bf05270 */
[----:B------:R-:W-:Y:S01]  /*7610*/  VIADD R24, R24, 0x1 ;  /* 0x0000000118187836 */ /* 0x000fe20000000000 */
[----:B------:R-:W-:-:S04]  /*7620*/  MOV R32, R2 ;  /* 0x0000000200207202 */ /* 0x000fc80000000f00 */
[----:B------:R-:W-:-:S03]  /*7630*/  ISETP.NE.AND P1, PT, R24, R7, PT ;  /* 0x000000071800720c */ /* 0x000fc60003f25270 */
[----:B--234-:R-:W-:Y:S10]  /*7640*/  BRA.U !UP0, `(.L_x_174) ;  /* 0x0000000108047547 */ /* 0x01cff4000b800000 */
[----:B------:R-:W-:Y:S05]  /*7650*/  BPT.TRAP 0x1 ;  /* 0x000000040000795c */ /* 0x000fea0000300000 */
.L_x_174:
[----:B------:R-:W-:Y:S01]  /*7660*/  SHF.L.U32 R3, R32, 0x1f, RZ ;  /* 0x0000001f20037819 */ /* 0x000fe200000006ff */
[----:B------:R-:W-:-:S03]  /*7670*/  IMAD.U32 R4, R31, 0x10000, RZ ;  /* 0x000100001f047824 */ /* 0x000fc600078e00ff */
[----:B------:R-:W1:Y:S02]  /*7680*/  SYNCS.PHASECHK.TRANS64.TRYWAIT P0, [R0+URZ+0x7070], R3 ;  /* 0x00707003000075a7 */ /* 0x000e6400080011ff */
[----:B------:R-:W-:Y:S01]  /*7690*/  LOP3.LUT R4, R4, 0x600000, RZ, 0xc0, !PT ;  /* 0x0060000004047812 */ /* 0x000fe200078ec0ff */
[----:B-1----:R-:W-:Y:S06]  /*76a0*/  @!P0 BRA `(.L_x_175) ;  /* 0x0000010000d08947 */ /* 0x002fec0003800000 */
.L_x_412:
[----:B------:R-:W-:Y:S05]  /*76b0*/  WARPSYNC.ALL ;  /* 0x0000000000007948 */ /* 0x000fea0003800000 */
[----:B------:R-:W-:Y:S01]  /*76c0*/  R2UR UR4, R4 ;  /* 0x00000000040472ca */ /* 0x000fe200000e0000 */
[----:B------:R-:W-:Y:S01]  /*76d0*/  UISETP.NE.AND UP0, UPT, UR39, URZ, UPT ;  /* 0x000000ff2700728c */ /* 0x000fe2000bf05270 */
[----:B------:R-:W-:-:S11]  /*76e0*/  PLOP3.LUT P0, PT, PT, PT, PT, 0x80, 0x8 ;  /* 0x000000000008781c */ /* 0x000fd60003f0f070 */
[----:B-1----:R-:W1:Y:S02]  /*76f0*/  LDTM.x2 R2, tmem[UR4] ;  /* 0x00000004000279ee */ /* 0x002e6400080c0000 */
[----:B-1----:R-:W-:-:S13]  /*7700*/  FSETP.NEU.AND P3, PT, R2, R3, PT ;  /* 0x000000030200720b */ /* 0x002fda0003f6d000 */
[----:B------:R-:W1:Y:S01]  /*7710*/  @P3 LDC R8, c[0x0][0x704] ;  /* 0x0001c100ff083b82 */ /* 0x000e620000000800 */
[----:B------:R-:W-:-:S04]  /*7720*/  @P3 FADD R3, R2, -R3 ;  /* 0x8000000302033221 */ /* 0x000fc80000000000 */
[----:B-1----:R-:W-:Y:S01]  /*7730*/  @P3 FMUL R8, R3, R8 ;  /* 0x0000000803083220 */ /* 0x002fe20000400000 */
[----:B------:R-:W-:-:S04]  /*7740*/  IMAD.MOV.U32 R3, RZ, RZ, 0x3f800000 ;  /* 0x3f800000ff037424 */ /* 0x000fc800078e00ff */
[----:B------:R-:W-:-:S04]  /*7750*/  @P3 FSETP.GEU.AND P2, PT, R8, -126, PT ;  /* 0xc2fc00000800380b */ /* 0x000fc80003f4e000 */
[----:B------:R-:W-:-:S13]  /*7760*/  @P3 PLOP3.LUT P0, PT, P2, PT, PT, 0x80, 0x8 ;  /* 0x000000000008381c */ /* 0x000fda000170f070 */
[----:B------:R-:W-:-:S04]  /*7770*/  @!P0 FMUL R8, R8, 0.5 ;  /* 0x3f00000008088820 */ /* 0x000fc80000400000 */
[----:B------:R-:W1:Y:S02]  /*7780*/  @P3 MUFU.EX2 R2, R8 ;  /* 0x0000000800023308 */ /* 0x000e640000000800 */
[----:B-1----:R-:W-:-:S05]  /*7790*/  @!P0 FMUL R2, R2, R2 ;  /* 0x0000000202028220 */ /* 0x002fca0000400000 */
[----:B------:R-:W-:Y:S01]  /*77a0*/  @P3 MOV R3, R2 ;  /* 0x0000000200033202 */ /* 0x000fe20000000f00 */
[----:B------:R-:W-:Y:S06]  /*77b0*/  BRA.U UP0, `(.L_x_176) ;  /* 0x0000000100047547 */ /* 0x000fec000b800000 */
[----:B------:R-:W-:Y:S05]  /*77c0*/  BPT.TRAP 0x1 ;  /* 0x000000040000795c */ /* 0x000fea0000300000 */
.L_x_176:
[----:B------:R-:W-:Y:S02]  /*77d0*/  SHF.L.U32 R25, R34, 0x1f, RZ ;  /* 0x0000001f22197819 */ /* 0x000fe400000006ff */
[----:B------:R-:W-:Y:S02]  /*77e0*/  FSETP.NEU.AND P2, PT, R3, 1, PT ;  /* 0x3f8000000300780b */ /* 0x000fe40003f4d000 */
[----:B------:R-:W1:Y:S02]  /*77f0*/  SYNCS.PHASECHK.TRANS64.TRYWAIT P0, [R0+URZ+0x7090], R25 ;  /* 0x00709019000075a7 */ /* 0x000e6400080011ff */
[----:B-1----:R-:W-:Y:S09]  /*7800*/  @!P0 BRA `(.L_x_177) ;  /* 0x00000100008c8947 */ /* 0x002ff20003800000 */
.L_x_413:
[----:B------:R-:W-:-:S13]  /*7810*/  VOTE.ANY P0, P2 ;  /* 0x0000000000ff7806 */ /* 0x000fda0001000100 */
[----:B------:R-:W-:Y:S05]  /*7820*/  @!P0 BRA `(.L_x_178) ;  /* 0x0000000000308947 */ /* 0x000fea0003800000 */
[----:B------:R-:W-:-:S04]  /*7830*/  LOP3.LUT R2, R4, 0x100, RZ, 0xfc, !PT ;  /* 0x0000010004027812 */ /* 0x000fc800078efcff */
[----:B------:R-:W-:-:S13]  /*7840*/  R2UR UR4, R2 ;  /* 0x00000000020472ca */ /* 0x000fda00000e0000 */
[----:B------:R-:W2:Y:S02]  /*7850*/  LDTM.x16 R8, tmem[UR4] ;  /* 0x00000004000879ee */ /* 0x000ea40008240000 */
[C---:B--2---:R-:W-:Y:S02]  /*7860*/  @P2 FMUL2 R8, R3.reuse.F32, R8.F32x2.HI_LO ;  /* 0x000000080308224a */ /* 0x044fe40000040000 */
[C---:B------:R-:W-:Y:S02]  /*7870*/  @P2 FMUL2 R10, R3.reuse.F32, R10.F32x2.HI_LO ;  /* 0x0000000a030a224a */ /* 0x040fe40000040000 */
[C---:B------:R-:W-:Y:S02]  /*7880*/  @P2 FMUL2 R12, R3.reuse.F32, R12.F32x2.HI_LO ;  /* 0x0000000c030c224a */ /* 0x040fe40000040000 */
[C---:B------:R-:W-:Y:S02]  /*7890*/  @P2 FMUL2 R14, R3.reuse.F32, R14.F32x2.HI_LO ;  /* 0x0000000e030e224a */ /* 0x040fe40000040000 */
[----:B------:R-:W-:-:S02]  /*78a0*/  @P2 FMUL2 R16, R3.F32, R16.F32x2.HI_LO ;  /* 0x000000100310224a */ /* 0x000fc40000040000 */
[C---:B------:R-:W-:Y:S02]  /*78b0*/  @P2 FMUL2 R18, R3.reuse.F32, R18.F32x2.HI_LO ;  /* 0x000000120312224a */ /* 0x040fe40000040000 */
[C---:B------:R-:W-:Y:S02]  /*78c0*/  @P2 FMUL2 R20, R3.reuse.F32, R20.F32x2.HI_LO ;  /* 0x000000140314224a */ /* 0x040fe40000040000 */
[----:B------:R-:W-:-:S04]  /*78d0*/  @P2 FMUL2 R22, R3.F32, R22.F32x2.HI_LO ;  /* 0x000000160316224a */ /* 0x000fc80000040000 */
[----:B------:R2:W-:Y:S02]  /*78e0*/  STTM.x16 tmem[UR4], R8 ;  /* 0x00000008000079ed */ /* 0x0005e40008240004 */
.L_x_178:
[----:B------:R-:W-:-:S09]  /*78f0*/  UISETP.NE.AND UP0, UPT, UR37, URZ, UPT ;  /* 0x000000ff2500728c */ /* 0x000fd2000bf05270 */
[----:B------:R-:W-:Y:S05]  /*7900*/  BRA.U !UP0, `(.L_x_179) ;  /* 0x0000000108047547 */ /* 0x000fea000b800000 */
[----:B------:R-:W-:Y:S05]  /*7910*/  BPT.TRAP 0x1 ;  /* 0x000000040000795c */ /* 0x000fea0000300000 */
.L_x_179:
[----:B------:R-:W-:Y:S01]  /*7920*/  VIADD R3, R0, 0x7088 ;  /* 0x0000708800037836 */ /* 0x000fe20000000000 */
[----:B------:R-:W-:Y:S01]  /*7930*/  UISETP.NE.AND UP0, UPT, UR39, URZ, UPT ;  /* 0x000000ff2700728c */ /* 0x000fe2000bf05270 */
[----:B------:R-:W-:-:S03]  /*7940*/  LOP3.LUT R33, R33, 0x1, RZ, 0x3c, !PT ;  /* 0x0000000121217812 */ /* 0x000fc600078e3cff */
[----:B------:R-:W-:-:S04]  /*7950*/  PRMT R2, R6, 0x654, R3 ;  /* 0x0000065406027816 */ /* 0x000fc80000000003 */
[----:B------:R3:W-:Y:S01]  /*7960*/  SYNCS.ARRIVE.TRANS64.RED.A1T0 RZ, [R2+URZ], RZ ;  /* 0x000000ff02ff79a7 */ /* 0x0007e200081004ff */
[----:B------:R-:W4:Y:S01]  /*7970*/  FENCE.VIEW.ASYNC.T ;  /* 0x00000000000073c6 */ /* 0x000f220000000200 */
[----:B------:R-:W-:Y:S05]  /*7980*/  BRA.U UP0, `(.L_x_180) ;  /* 0x0000000100087547 */ /* 0x000fea000b800000 */
[----:B------:R-:W-:Y:S05]  /*7990*/  BPT.TRAP 0x1 ;  /* 0x000000040000795c */ /* 0x000fea0000300000 */
[----:B------:R-:W-:Y:S05]  /*79a0*/  BPT.TRAP 0x1 ;  /* 0x000000040000795c */ /* 0x000fea0000300000 */
.L_x_180:
[----:B------:R-:W-:Y:S01]  /*79b0*/  IADD3 R3, PT, PT, R0, 0x70a0, RZ ;  /* 0x000070a000037810 */ /* 0x000fe20007ffe0ff */
[----:B------:R-:W-:-:S03]  /*79c0*/  UISETP.NE.AND UP0, UPT, UR37, URZ, UPT ;  /* 0x000000ff2500728c */ /* 0x000fc6000bf05270 */
[----:B---3--:R-:W-:-:S04]  /*79d0*/  PRMT R2, R6, 0x654, R3 ;  /* 0x0000065406027816 */ /* 0x008fc80000000003 */
[----:B----4-:R3:W-:Y:S02]  /*79e0*/  SYNCS.ARRIVE.TRANS64.RED.A1T0 RZ, [R2+URZ], RZ ;  /* 0x000000ff02ff79a7 */ /* 0x0107e400081004ff */
[----:B------:R-:W-:Y:S05]  /*79f0*/  BRA.U !UP0, `(.L_x_181) ;  /* 0x0000000108047547 */ /* 0x000fea000b800000 */
[----:B------:R-:W-:Y:S05]  /*7a00*/  BPT.TRAP 0x1 ;  /* 0x000000040000795c */ /* 0x000fea0000300000 */
.L_x_181:
[----:B------:R-:W-:Y:S02]  /*7a10*/  SHF.L.U32 R3, R33, 0x1f, RZ ;  /* 0x0000001f21037819 */ /* 0x000fe400000006ff */
[----:B---3--:R-:W-:Y:S02]  /*7a20*/  LOP3.LUT R2, R4, 0x80, RZ, 0xfc, !PT ;  /* 0x0000008004027812 */ /* 0x008fe400078efcff */
[----:B------:R-:W3:Y:S02]  /*7a30*/  SYNCS.PHASECHK.TRANS64.TRYWAIT P0, [R0+URZ+0x7080], R3 ;  /* 0x00708003000075a7 */ /* 0x000ee400080011ff */
[----:B---3--:R-:W-:Y:S05]  /*7a40*/  @!P0 BRA `(.L_x_182) ;  /* 0x0000010000108947 */ /* 0x008fea0003800000 */
.L_x_414:
[----:B------:R-:W-:Y:S01]  /*7a50*/  R2UR UR4, R2 ;  /* 0x00000000020472ca */ /* 0x000fe200000e0000 */
[----:B------:R-:W-:Y:S01]  /*7a60*/  UISETP.NE.AND UP0, UPT, UR39, URZ, UPT ;  /* 0x000000ff2700728c */ /* 0x000fe2000bf05270 */
[----:B------:R-:W-:-:S11]  /*7a70*/  PLOP3.LUT P0, PT, PT, PT, PT, 0x80, 0x8 ;  /* 0x000000000008781c */ /* 0x000fd60003f0f070 */
[----:B---3--:R-:W3:Y:S02]  /*7a80*/  LDTM.x2 R2, tmem[UR4] ;  /* 0x00000004000279ee */ /* 0x008ee400080c0000 */
[----:B---3--:R-:W-:-:S13]  /*7a90*/  FSETP.NEU.AND P3, PT, R2, R3, PT ;  /* 0x000000030200720b */ /* 0x008fda0003f6d000 */
[----:B--2---:R-:W2:Y:S01]  /*7aa0*/  @P3 LDC R8, c[0x0][0x704] ;  /* 0x0001c100ff083b82 */ /* 0x004ea20000000800 */
[----:B------:R-:W-:Y:S01]  /*7ab0*/  @P3 FADD R3, R2, -R3 ;  /* 0x8000000302033221 */ /* 0x000fe20000000000 */
[----:B------:R-:W-:-:S03]  /*7ac0*/  IMAD.MOV.U32 R2, RZ, RZ, 0x3f800000 ;  /* 0x3f800000ff027424 */ /* 0x000fc600078e00ff */
[----:B--2---:R-:W-:-:S05]  /*7ad0*/  @P3 FMUL R8, R3, R8 ;  /* 0x0000000803083220 */ /* 0x004fca0000400000 */
[----:B------:R-:W-:-:S04]  /*7ae0*/  @P3 FSETP.GEU.AND P2, PT, R8, -126, PT ;  /* 0xc2fc00000800380b */ /* 0x000fc80003f4e000 */
[----:B------:R-:W-:-:S13]  /*7af0*/  @P3 PLOP3.LUT P0, PT, P2, PT, PT, 0x80, 0x8 ;  /* 0x000000000008381c */ /* 0x000fda000170f070 */
[----:B------:R-:W-:-:S04]  /*7b00*/  @!P0 FMUL R8, R8, 0.5 ;  /* 0x3f00000008088820 */ /* 0x000fc80000400000 */
[----:B------:R-:W2:Y:S02]  /*7b10*/  @P3 MUFU.EX2 R3, R8 ;  /* 0x0000000800033308 */ /* 0x000ea40000000800 */
[----:B--2---:R-:W-:-:S05]  /*7b20*/  @!P0 FMUL R3, R3, R3 ;  /* 0x0000000303038220 */ /* 0x004fca0000400000 */
[----:B------:R-:W-:Y:S01]  /*7b30*/  @P3 MOV R2, R3 ;  /* 0x0000000300023202 */ /* 0x000fe20000000f00 */
[----:B------:R-:W-:Y:S06]  /*7b40*/  BRA.U UP0, `(.L_x_183) ;  /* 0x0000000100047547 */ /* 0x000fec000b800000 */
[----:B------:R-:W-:Y:S05]  /*7b50*/  BPT.TRAP 0x1 ;  /* 0x000000040000795c */ /* 0x000fea0000300000 */
.L_x_183:
[----:B------:R-:W2:Y:S01]  /*7b60*/  SYNCS.PHASECHK.TRANS64.TRYWAIT P0, [R0+URZ+0x7098], R25 ;  /* 0x00709819000075a7 */ /* 0x000ea200080011ff */
[----:B------:R-:W-:Y:S01]  /*7b70*/  FSETP.NEU.AND P2, PT, R2, 1, PT ;  /* 0x3f8000000200780b */ /* 0x000fe20003f4d000 */
[----:B--2---:R-:W-:-:S12]  /*7b80*/  @!P0 BRA `(.L_x_184) ;  /* 0x000000fc00d48947 */ /* 0x004fd80003800000 */
.L_x_415:
[----:B------:R-:W-:-:S13]  /*7b90*/  VOTE.ANY P0, P2 ;  /* 0x0000000000ff7806 */ /* 0x000fda0001000100 */
[----:B------:R-:W-:Y:S05]  /*7ba0*/  @!P0 BRA `(.L_x_185) ;  /* 0x0000000000308947 */ /* 0x000fea0003800000 */
[----:B------:R-:W-:-:S04]  /*7bb0*/  LOP3.LUT R4, R4, 0x180, RZ, 0xfc, !PT ;  /* 0x0000018004047812 */ /* 0x000fc800078efcff */
[----:B------:R-:W-:-:S13]  /*7bc0*/  R2UR UR4, R4 ;  /* 0x00000000040472ca */ /* 0x000fda00000e0000 */
[----:B------:R-:W3:Y:S02]  /*7bd0*/  LDTM.x16 R8, tmem[UR4] ;  /* 0x00000004000879ee */ /* 0x000ee40008240000 */
[C---:B---3--:R-:W-:Y:S02]  /*7be0*/  @P2 FMUL2 R8, R2.reuse.F32, R8.F32x2.HI_LO ;  /* 0x000000080208224a */ /* 0x048fe40000040000 */
        /* <DEDUP_REMOVED lines=8> */
.L_x_185:
[----:B------:R-:W-:-:S09]  /*7c70*/  UISETP.NE.AND UP0, UPT, UR38, URZ, UPT ;  /* 0x000000ff2600728c */ /* 0x000fd2000bf05270 */
[----:B------:R-:W-:Y:S05]  /*7c80*/  BRA.U !UP0, `(.L_x_186) ;  /* 0x0000000108047547 */ /* 0x000fea000b800000 */
[----:B------:R-:W-:Y:S05]  /*7c90*/  BPT.TRAP 0x1 ;  /* 0x000000040000795c */ /* 0x000fea0000300000 */
.L_x_186:
[----:B------:R-:W-:Y:S01]  /*7ca0*/  PRMT R4, R6, 0x654, R5 ;  /* 0x0000065406047816 */ /* 0x000fe20000000005 */
[----:B------:R-:W-:-:S03]  /*7cb0*/  UISETP.NE.AND UP0, UPT, UR39, URZ, UPT ;  /* 0x000000ff2700728c */ /* 0x000fc6000bf05270 */
[----:B------:R4:W-:Y:S01]  /*7cc0*/  SYNCS.ARRIVE.TRANS64.RED.A1T0 RZ, [R4+URZ], RZ ;  /* 0x000000ff04ff79a7 */ /* 0x0009e200081004ff */
[----:B------:R-:W1:Y:S05]  /*7cd0*/  FENCE.VIEW.ASYNC.T ;  /* 0x00000000000073c6 */ /* 0x000e6a0000000200 */
[----:B------:R-:W-:Y:S05]  /*7ce0*/  BRA.U UP0, `(.L_x_187) ;  /* 0x0000000100087547 */ /* 0x000fea000b800000 */
[----:B------:R-:W-:Y:S05]  /*7cf0*/  BPT.TRAP 0x1 ;  /* 0x000000040000795c */ /* 0x000fea0000300000 */
[----:B------:R-:W-:Y:S05]  /*7d00*/  BPT.TRAP 0x1 ;  /* 0x000000040000795c */ /* 0x000fea0000300000 */
.L_x_187:
[----:B------:R-:W-:Y:S01]  /*7d10*/  VIADD R3, R0, 0x70a8 ;  /* 0x000070a800037836 */ /* 0x000fe20000000000 */
[----:B------:R-:W-:-:S04]  /*7d20*/  LOP3.LUT R34, R34, 0x1, RZ, 0x3c, !PT ;  /* 0x0000000122227812 */ /* 0x000fc800078e3cff */
[----:B------:R-:W-:-:S04]  /*7d30*/  PRMT R2, R6, 0x654, R3 ;  /* 0x0000065406027816 */ /* 0x000fc80000000003 */
[----:B-1----:R1:W-:Y:S02]  /*7d40*/  SYNCS.ARRIVE.TRANS64.RED.A1T0 RZ, [R2+URZ], RZ ;  /* 0x000000ff02ff79a7 */ /* 0x0023e400081004ff */
[----:B-1----:R-:W-:Y:S01]  /*7d50*/  LOP3.LUT R2, R32, 0x1, RZ, 0x3c, !PT ;  /* 0x0000000120027812 */ /* 0x002fe200078e3cff */
[----:B------:R-:W-:Y:S06]  /*7d60*/  @P1 BRA `(.L_x_188) ;  /* 0xfffffff800201947 */ /* 0x000fec000383ffff */
.L_x_173:
[----:B------:R-:W-:-:S09]  /*7d70*/  UISETP.NE.AND UP0, UPT, UR37, URZ, UPT ;  /* 0x000000ff2500728c */ /* 0x000fd2000bf05270 */
[----:B------:R-:W-:Y:S05]  /*7d80*/  BRA.U !UP0, `(.L_x_189) ;  /* 0x0000000108047547 */ /* 0x000fea000b800000 */
[----:B------:R-:W-:Y:S05]  /*7d90*/  BPT.TRAP 0x1 ;  /* 0x000000040000795c */ /* 0x000fea0000300000 */
.L_x_189:
[----:B------:R-:W-:Y:S01]  /*7da0*/  IADD3 R41, PT, PT, R0, 0x7088, RZ ;  /* 0x0000708800297810 */ /* 0x000fe20007ffe0ff */
[----:B------:R-:W-:-:S03]  /*7db0*/  UISETP.NE.AND UP0, UPT, UR38, URZ, UPT ;  /* 0x000000ff2600728c */ /* 0x000fc6000bf05270 */
[----:B------:R-:W-:-:S04]  /*7dc0*/  PRMT R3, R6, 0x654, R41 ;  /* 0x0000065406037816 */ /* 0x000fc80000000029 */
[----:B------:R1:W-:Y:S02]  /*7dd0*/  SYNCS.ARRIVE.TRANS64.RED.A1T0 RZ, [R3+URZ], RZ ;  /* 0x000000ff03ff79a7 */ /* 0x0003e400081004ff */
[----:B------:R-:W-:Y:S05]  /*7de0*/  BRA.U !UP0, `(.L_x_190) ;  /* 0x0000000108047547 */ /* 0x000fea000b800000 */
[----:B------:R-:W-:Y:S05]  /*7df0*/  BPT.TRAP 0x1 ;  /* 0x000000040000795c */ /* 0x000fea0000300000 */
.L_x_190:
[----:B-1----:R-:W-:Y:S01]  /*7e00*/  SHF.L.U32 R3, R2, 0x1f, RZ ;  /* 0x0000001f02037819 */ /* 0x002fe200000006ff */
[----:B------:R-:W-:-:S03]  /*7e10*/  IMAD.U32 R40, R31, 0x10000, RZ ;  /* 0x000100001f287824 */ /* 0x000fc600078e00ff */
[----:B------:R-:W1:Y:S02]  /*7e20*/  SYNCS.PHASECHK.TRANS64.TRYWAIT P0, [R0+URZ+0x7070], R3 ;  /* 0x00707003000075a7 */ /* 0x000e6400080011ff */
[----:B------:R-:W-:Y:S01]  /*7e30*/  LOP3.LUT R40, R40, 0x600000, RZ, 0xc0, !PT ;  /* 0x0060000028287812 */ /* 0x000fe200078ec0ff */
[----:B-1----:R-:W-:Y:S06]  /*7e40*/  @!P0 BRA `(.L_x_191) ;  /* 0x000000fc00388947 */ /* 0x002fec0003800000 */
.L_x_416:
[----:B------:R-:W-:Y:S05]  /*7e50*/  WARPSYNC.ALL ;  /* 0x0000000000007948 */ /* 0x000fea0003800000 */
[----:B------:R-:W-:Y:S01]  /*7e60*/  R2UR UR4, R40 ;  /* 0x00000000280472ca */ /* 0x000fe200000e0000 */
[----:B------:R-:W-:-:S12]  /*7e70*/  UISETP.NE.AND UP0, UPT, UR38, URZ, UPT ;  /* 0x000000ff2600728c */ /* 0x000fd8000bf05270 */
[----:B------:R-:W1:Y:S02]  /*7e80*/  LDTM.x2 R2, tmem[UR4] ;  /* 0x00000004000279ee */ /* 0x000e6400080c0000 */
[----:B-1----:R-:W-:Y:S05]  /*7e90*/  BRA.U !UP0, `(.L_x_192) ;  /* 0x0000000108047547 */ /* 0x002fea000b800000 */
[----:B------:R-:W-:Y:S05]  /*7ea0*/  BPT.TRAP 0x1 ;  /* 0x000000040000795c */ /* 0x000fea0000300000 */
.L_x_192:
[----:B------:R1:W-:Y:S01]  /*7eb0*/  SYNCS.ARRIVE.TRANS64.RED.A1T0 RZ, [R4+URZ], RZ ;  /* 0x000000ff04ff79a7 */ /* 0x0003e200081004ff */
[----:B------:R-:W-:-:S09]  /*7ec0*/  UISETP.NE.AND UP0, UPT, UR39, URZ, UPT ;  /* 0x000000ff2700728c */ /* 0x000fd2000bf05270 */
[----:B------:R-:W-:Y:S05]  /*7ed0*/  BRA.U UP0, `(.L_x_193) ;  /* 0x0000000100047547 */ /* 0x000fea000b800000 */
[----:B------:R-:W-:Y:S05]  /*7ee0*/  BPT.TRAP 0x1 ;  /* 0x000000040000795c */ /* 0x000fea0000300000 */
.L_x_193:
[----:B------:R-:W-:-:S04]  /*7ef0*/  SHF.L.U32 R5, R34, 0x1f, RZ ;  /* 0x0000001f22057819 */ /* 0x000fc800000006ff */
[----:B------:R-:W5:Y:S02]  /*7f00*/  SYNCS.PHASECHK.TRANS64.TRYWAIT P0, [R0+URZ+0x7090], R5 ;  /* 0x00709005000075a7 */ /* 0x000f6400080011ff */
[----:B-----5:R-:W-:Y:S05]  /*7f10*/  @!P0 BRA `(.L_x_194) ;  /* 0x000000fc00188947 */ /* 0x020fea0003800000 */
.L_x_417:
[----:B------:R-:W-:-:S09]  /*7f20*/  UISETP.NE.AND UP0, UPT, UR39, URZ, UPT ;  /* 0x000000ff2700728c */ /* 0x000fd2000bf05270 */
[----:B------:R-:W-:Y:S05]  /*7f30*/  BRA.U UP0, `(.L_x_195) ;  /* 0x0000000100047547 */ /* 0x000fea000b800000 */
[----:B------:R-:W-:Y:S05]  /*7f40*/  BPT.TRAP 0x1 ;  /* 0x000000040000795c */ /* 0x000fea0000300000 */
.L_x_195:
[----:B------:R-:W-:Y:S01]  /*7f50*/  SHF.L.U32 R5, R35, 0x1f, RZ ;  /* 0x0000001f23057819 */ /* 0x000fe200000006ff */
[----:B---3--:R-:W3:Y:S01]  /*7f60*/  S2R R9, SR_SWINHI ;  /* 0x0000000000097919 */ /* 0x008ee20000002f00 */
[----:B------:R-:W-:Y:S02]  /*7f70*/  IMAD.SHL.U32 R42, R31, 0x10, RZ ;  /* 0x000000101f2a7824 */ /* 0x000fe400078e00ff */
[----:B------:R-:W5:Y:S03]  /*7f80*/  SYNCS.PHASECHK.TRANS64.TRYWAIT P2, [R0+URZ+0x70c0], R5 ;  /* 0x0070c005000075a7 */ /* 0x000f6600080411ff */
[----:B------:R-:W-:Y:S02]  /*7f90*/  LOP3.LUT R42, R42, 0x7f0, RZ, 0xc0, !PT ;  /* 0x000007f02a2a7812 */ /* 0x000fe400078ec0ff */
[----:B------:R-:W-:Y:S02]  /*7fa0*/  MOV R46, R0 ;  /* 0x00000000002e7202 */ /* 0x000fe40000000f00 */
[----:B---3--:R-:W-:-:S03]  /*7fb0*/  MOV R47, R9 ;  /* 0x00000009002f7202 */ /* 0x008fc60000000f00 */
[----:B------:R-:W-:-:S03]  /*7fc0*/  IMAD.WIDE.U32 R46, R42, 0x2, R46 ;  /* 0x000000022a2e7825 */ /* 0x000fc600078e002e */
[C---:B------:R-:W-:Y:S02]  /*7fd0*/  IADD3 R11, P0, PT, R46.reuse, 0x5010, RZ ;  /* 0x000050102e0b7810 */ /* 0x040fe40007f1e0ff */
[----:B------:R-:W-:-:S03]  /*7fe0*/  IADD3 R9, P1, PT, R46, 0x5000, RZ ;  /* 0x000050002e097810 */ /* 0x000fc60007f3e0ff */
[--C-:B------:R-:W-:Y:S02]  /*7ff0*/  IMAD.X R45, RZ, RZ, R47.reuse, P0 ;  /* 0x000000ffff2d7224 */ /* 0x100fe400000e062f */
[----:B------:R-:W-:-:S03]  /*8000*/  IMAD.X R47, RZ, RZ, R47, P1 ;  /* 0x000000ffff2f7224 */ /* 0x000fc600008e062f */
[----:B-1--4-:R-:W-:Y:S02]  /*8010*/  SHF.R.U64 R4, R11, 0x3, R45 ;  /* 0x000000030b047819 */ /* 0x012fe4000000122d */
[----:B------:R-:W-:Y:S01]  /*8020*/  SHF.R.U64 R8, R9, 0x3, R47 ;  /* 0x0000000309087819 */ /* 0x000fe2000000122f */
[----:B-----5:R-:W-:Y:S06]  /*8030*/  @!P2 BRA `(.L_x_196) ;  /* 0x000000f800e4a947 */ /* 0x020fec0003800000 */
.L_x_418:
[----:B------:R-:W-:Y:S05]  /*8040*/  WARPSYNC.ALL ;  /* 0x0000000000007948 */ /* 0x000fea0003800000 */
[----:B------:R-:W-:Y:S02]  /*8050*/  LOP3.LUT R44, R11, 0x10, R4, 0x78, !PT ;  /* 0x000000100b2c7812 */ /* 0x000fe400078e7804 */
[----:B------:R-:W-:Y:S02]  /*8060*/  LOP3.LUT R46, R9, 0x10, R8, 0x78, !PT ;  /* 0x00000010092e7812 */ /* 0x000fe400078e7808 */
[----:B-1----:R-:W-:Y:S01]  /*8070*/  LOP3.LUT R5, R40, 0x100, RZ, 0xfc, !PT ;  /* 0x0000010028057812 */ /* 0x002fe200078efcff */
[----:B------:R-:W2:Y:S01]  /*8080*/  LDCU UR5, c[0x0][0x708] ;  /* 0x0000e100ff0577ac */ /* 0x000ea20008000800 */
[----:B------:R-:W1:Y:S01]  /*8090*/  MUFU.RCP R4, R2 ;  /* 0x0000000200047308 */ /* 0x000e620000001000 */
[----:B------:R-:W3:Y:S01]  /*80a0*/  LDC R39, c[0x0][0x708] ;  /* 0x0001c200ff277b82 */ /* 0x000ee20000000800 */
[----:B------:R-:W-:Y:S01]  /*80b0*/  R2UR UR4, R5 ;  /* 0x00000000050472ca */ /* 0x000fe200000e0000 */
[----:B------:R-:W-:-:S12]  /*80c0*/  BSSY.RECONVERGENT B2, `(.L_x_197) ;  /* 0x000000d000027945 */ /* 0x000fd80003800200 */
[----:B------:R-:W4:Y:S01]  /*80d0*/  LDTM.x16 R8, tmem[UR4] ;  /* 0x00000004000879ee */ /* 0x000f220008240000 */
[----:B--2---:R-:W-:Y:S01]  /*80e0*/  MOV R25, UR5 ;  /* 0x0000000500197c02 */ /* 0x004fe20008000f00 */
[----:B-1----:R-:W-:-:S03]  /*80f0*/  FFMA R5, -R2, R4, 1 ;  /* 0x3f80000002057423 */ /* 0x002fc60000000104 */
[----:B------:R-:W1:Y:S01]  /*8100*/  FCHK P0, R25, R2 ;  /* 0x0000000219007302 */ /* 0x000e620000000000 */
[----:B------:R-:W-:-:S04]  /*8110*/  FFMA R5, R4, R5, R4 ;  /* 0x0000000504057223 */ /* 0x000fc80000000004 */
[----:B------:R-:W-:-:S04]  /*8120*/  FFMA R4, R5, UR5, RZ ;  /* 0x0000000505047c23 */ /* 0x000fc800080000ff */
[----:B------:R-:W-:-:S04]  /*8130*/  FFMA R43, -R2, R4, UR5 ;  /* 0x00000005022b7e23 */ /* 0x000fc80008000104 */
[----:B------:R-:W-:Y:S01]  /*8140*/  FFMA R43, R5, R43, R4 ;  /* 0x0000002b052b7223 */ /* 0x000fe20000000004 */
[----:B-1--4-:R-:W-:Y:S05]  /*8150*/  @!P0 BRA `(.L_x_198) ;  /* 0x00000000000c8947 */ /* 0x012fea0003800000 */
[----:B------:R-:W-:Y:S02]  /*8160*/  MOV R24, 0x8180 ;  /* 0x0000818000187802 */ /* 0x000fe40000000f00 */
[----:B---3--:R-:W-:Y:S05]  /*8170*/  CALL.REL.NOINC `($__internal_3_$__cuda_sm3x_div_rn_noftz_f32_slowpath) ;  /* 0x0000010400d87944 */ /* 0x008fea0003c00000 */
[----:B------:R-:W-:Y:S02]  /*8180*/  MOV R43, R4 ;  /* 0x00000004002b7202 */ /* 0x000fe40000000f00 */
.L_x_198:
[----:B------:R-:W-:Y:S05]  /*8190*/  BSYNC.RECONVERGENT B2 ;  /* 0x0000000000027941 */ /* 0x000fea0003800200 */
.L_x_197:
[----:B------:R-:W1:Y:S01]  /*81a0*/  LDCU.64 UR4, c[0x0][0x880] ;  /* 0x00011000ff0477ac */ /* 0x000e620008000a00 */
[C---:B------:R-:W-:Y:S02]  /*81b0*/  FMUL2 R8, R43.reuse.F32, R8.F32x2.HI_LO ;  /* 0x000000082b08724a */ /* 0x040fe40000040000 */
[C---:B------:R-:W-:Y:S02]  /*81c0*/  FMUL2 R10, R43.reuse.F32, R10.F32x2.HI_LO ;  /* 0x0000000a2b0a724a */ /* 0x040fe40000040000 */
[----:B------:R-:W-:Y:S01]  /*81d0*/  FMUL2 R4, R43.F32, R12.F32x2.HI_LO ;  /* 0x0000000c2b04724a */ /* 0x000fe20000040000 */
[----:B------:R-:W-:Y:S01]  /*81e0*/  F2FP.F16.F32.PACK_AB R12, R9, R8 ;  /* 0x00000008090c723e */ /* 0x000fe200000000ff */
        /* <DEDUP_REMOVED lines=10> */
[----:B------:R2:W-:Y:S01]  /*8290*/  ST.E.128 desc[UR40][R46.64], R12 ;  /* 0x0000000c2e007985 */ /* 0x0005e2000c101d28 */
[----:B------:R-:W-:Y:S01]  /*82a0*/  F2FP.F16.F32.PACK_AB R10, R21, R20 ;  /* 0x00000014150a723e */ /* 0x000fe200000000ff */
[----:B-1----:R-:W-:Y:S01]  /*82b0*/  UISETP.NE.U32.AND UP0, UPT, UR4, URZ, UPT ;  /* 0x000000ff0400728c */ /* 0x002fe2000bf05070 */
[----:B------:R-:W-:-:S03]  /*82c0*/  F2FP.F16.F32.PACK_AB R11, R23, R22 ;  /* 0x00000016170b723e */ /* 0x000fc600000000ff */
[----:B------:R-:W-:Y:S02]  /*82d0*/  UISETP.NE.AND.EX UP0, UPT, UR5, URZ, UPT, UP0 ;  /* 0x000000ff0500728c */ /* 0x000fe4000bf05300 */
[----:B------:R2:W-:Y:S01]  /*82e0*/  ST.E.128 desc[UR40][R44.64], R8 ;  /* 0x000000082c007985 */ /* 0x0005e2000c101d28 */
[----:B------:R-:W-:Y:S01]  /*82f0*/  @!PT LDS RZ, [RZ] ;  /* 0x00000000fffff984 */ /* 0x000fe20000000800 */
[----:B------:R-:W-:Y:S01]  /*8300*/  @!PT LDS RZ, [RZ] ;  /* 0x00000000fffff984 */ /* 0x000fe20000000800 */
[----:B------:R-:W-:Y:S01]  /*8310*/  @!PT LDS RZ, [RZ] ;  /* 0x00000000fffff984 */ /* 0x000fe20000000800 */
[----:B------:R-:W-:Y:S01]  /*8320*/  @!PT LDS RZ, [RZ] ;  /* 0x00000000fffff984 */ /* 0x000fe20000000800 */
[----:B------:R1:W-:Y:S06]  /*8330*/  MEMBAR.ALL.CTA ;  /* 0x0000000000007992 */ /* 0x0003ec0000008000 */
[----:B-1----:R-:W1:Y:S01]  /*8340*/  FENCE.VIEW.ASYNC.S ;  /* 0x00000000000073c6 */ /* 0x002e620000000000 */
[----:B------:R-:W-:Y:S05]  /*8350*/  BRA.U !UP0, `(.L_x_199) ;  /* 0x0000000508347547 */ /* 0x000fea000b800000 */
[C---:B------:R-:W-:Y:S01]  /*8360*/  FSETP.GEU.AND P0, PT, R2.reuse, 1.175494350822287508e-38, PT ;  /* 0x008000000200780b */ /* 0x040fe20003f0e000 */
[----:B------:R-:W-:Y:S01]  /*8370*/  HFMA2 R5, -RZ, RZ, 1.5048828125, 33.21875 ;  /* 0x3e055027ff057431 */ /* 0x000fe200000001ff */
[----:B--2---:R-:W2:Y:S01]  /*8380*/  LDC R8, c[0x0][0x904] ;  /* 0x00024100ff087b82 */ /* 0x004ea20000000800 */
[----:B------:R-:W4:Y:S01]  /*8390*/  LDCU.64 UR4, c[0x0][0x908] ;  /* 0x00012100ff0477ac */ /* 0x000f220008000a00 */
[----:B------:R-:W-:Y:S01]  /*83a0*/  FSEL R12, RZ, -23, P0 ;  /* 0xc1b80000ff0c7808 */ /* 0x000fe20000000000 */
[----:B------:R-:W-:Y:S08]  /*83b0*/  BSSY.RECONVERGENT B0, `(.L_x_199) ;  /* 0x0000047000007945 */ /* 0x000ff00003800200 */
[----:B------:R-:W-:-:S05]  /*83c0*/  @!P0 FMUL R2, R2, 8388608 ;  /* 0x4b00000002028820 */ /* 0x000fca0000400000 */
[C---:B------:R-:W-:Y:S02]  /*83d0*/  IADD3 R9, PT, PT, R2.reuse, -0x3f2aaaab, RZ ;  /* 0xc0d5555502097810 */ /* 0x040fe40007ffe0ff */
[C---:B------:R-:W-:Y:S01]  /*83e0*/  ISETP.GT.U32.AND P1, PT, R2.reuse, 0x7f7fffff, PT ;  /* 0x7f7fffff0200780c */ /* 0x040fe20003f24070 */
[----:B----4-:R-:W-:Y:S01]  /*83f0*/  IMAD.HI.U32 R4, R37, UR4, RZ ;  /* 0x0000000425047c27 */ /* 0x010fe2000f8e00ff */
[----:B------:R-:W-:Y:S01]  /*8400*/  LOP3.LUT R9, R9, 0xff800000, RZ, 0xc0, !PT ;  /* 0xff80000009097812 */ /* 0x000fe200078ec0ff */
[----:B------:R-:W4:Y:S03]  /*8410*/  LDCU UR4, c[0x0][0x380] ;  /* 0x00007000ff0477ac */ /* 0x000f260008000800 */
[-C--:B------:R-:W-:Y:S02]  /*8420*/  IADD3 R10, PT, PT, R2, -R9.reuse, RZ ;  /* 0x80000009020a7210 */ /* 0x080fe40007ffe0ff */
[----:B------:R-:W-:Y:S01]  /*8430*/  SHF.R.U32.HI R4, RZ, UR5, R4 ;  /* 0x00000005ff047c19 */ /* 0x000fe20008011604 */
[----:B------:R-:W5:Y:S01]  /*8440*/  LDCU UR5, c[0x0][0x700] ;  /* 0x0000e000ff0577ac */ /* 0x000f620008000800 */
[----:B--2---:R-:W-:Y:S01]  /*8450*/  ISETP.NE.AND P0, PT, R8, 0x1, PT ;  /* 0x000000010800780c */ /* 0x004fe20003f05270 */
[----:B------:R-:W-:Y:S01]  /*8460*/  FADD R10, R10, -1 ;  /* 0xbf8000000a0a7421 */ /* 0x000fe20000000000 */
[----:B------:R-:W-:-:S02]  /*8470*/  I2FP.F32.S32 R9, R9 ;  /* 0x0000000900097245 */ /* 0x000fc40000201400 */
[----:B------:R-:W-:Y:S01]  /*8480*/  SEL R4, R37, R4, !P0 ;  /* 0x0000000425047207 */ /* 0x000fe20004000000 */
[----:B------:R-:W-:Y:S02]  /*8490*/  FFMA R5, R10, -R5, 0.14084610342979431152 ;  /* 0x3e1039f60a057423 */ /* 0x000fe40000000805 */
[----:B------:R-:W-:Y:S01]  /*84a0*/  FFMA R9, R9, 1.1920928955078125e-07, R12 ;  /* 0x3400000009097823 */ /* 0x000fe2000000000c */
[----:B------:R-:W-:Y:S01]  /*84b0*/  IADD3 R4, PT, PT, -R4, RZ, RZ ;  /* 0x000000ff04047210 */ /* 0x000fe20007ffe1ff */
[----:B------:R-:W-:-:S04]  /*84c0*/  FFMA R5, R10, R5, -0.12148627638816833496 ;  /* 0xbdf8cdcc0a057423 */ /* 0x000fc80000000005 */
[----:B------:R-:W-:Y:S01]  /*84d0*/  FFMA R5, R10, R5, 0.13980610668659210205 ;  /* 0x3e0f29550a057423 */ /* 0x000fe20000000005 */
[----:B------:R-:W-:-:S03]  /*84e0*/  IMAD R11, R8, R4, R37 ;  /* 0x00000004080b7224 */ /* 0x000fc600078e0225 */
[C---:B------:R-:W-:Y:S02]  /*84f0*/  FFMA R5, R10.reuse, R5, -0.16684235632419586182 ;  /* 0xbe2ad8b90a057423 */ /* 0x040fe40000000005 */
[----:B------:R-:W-:Y:S02]  /*8500*/  LEA R4, R11, R36, 0x8 ;  /* 0x000000240b047211 */ /* 0x000fe400078e40ff */
[----:B------:R-:W-:Y:S02]  /*8510*/  FFMA R5, R10, R5, 0.20012299716472625732 ;  /* 0x3e4ced0b0a057423 */ /* 0x000fe40000000005 */
[----:B----4-:R-:W-:Y:S02]  /*8520*/  ISETP.GE.AND P0, PT, R4, UR4, PT ;  /* 0x0000000404007c0c */ /* 0x010fe4000bf06270 */
[----:B------:R-:W-:-:S04]  /*8530*/  FFMA R5, R10, R5, -0.24999669194221496582 ;  /* 0xbe7fff220a057423 */ /* 0x000fc80000000005 */
[----:B------:R-:W-:-:S04]  /*8540*/  FFMA R5, R10, R5, 0.33333182334899902344 ;  /* 0x3eaaaa780a057423 */ /* 0x000fc80000000005 */
[----:B------:R-:W-:-:S04]  /*8550*/  FFMA R5, R10, R5, -0.5 ;  /* 0xbf0000000a057423 */ /* 0x000fc80000000005 */
[----:B------:R-:W-:-:S04]  /*8560*/  FMUL R5, R10, R5 ;  /* 0x000000050a057220 */ /* 0x000fc80000400000 */
[----:B------:R-:W-:Y:S01]  /*8570*/  FFMA R10, R10, R5, R10 ;  /* 0x000000050a0a7223 */ /* 0x000fe2000000000a */
[----:B------:R-:W-:-:S03]  /*8580*/  MOV R5, 0x7f800000 ;  /* 0x7f80000000057802 */ /* 0x000fc60000000f00 */
[----:B------:R-:W-:Y:S02]  /*8590*/  FFMA R9, R9, 0.69314718246459960938, R10 ;  /* 0x3f31721809097823 */ /* 0x000fe4000000000a */
[C---:B------:R-:W-:Y:S01]  /*85a0*/  @P1 FFMA R9, R2.reuse, R5, +INF ;  /* 0x7f80000002091423 */ /* 0x040fe20000000005 */
[----:B------:R-:W-:-:S04]  /*85b0*/  FSETP.NEU.AND P1, PT, R2, RZ, PT ;  /* 0x000000ff0200720b */ /* 0x000fc80003f2d000 */
[----:B------:R-:W-:-:S05]  /*85c0*/  FSEL R8, R9, -INF , P1 ;  /* 0xff80000009087808 */ /* 0x000fca0000800000 */
[----:B-----5:R-:W-:Y:S01]  /*85d0*/  FFMA R8, R3, UR5, R8 ;  /* 0x0000000503087c23 */ /* 0x020fe20008000008 */
[----:B------:R-:W-:Y:S06]  /*85e0*/  @P0 BRA `(.L_x_200) ;  /* 0x00000000008c0947 */ /* 0x000fec0003800000 */
[----:B------:R-:W2:Y:S01]  /*85f0*/  LDC R9, c[0x0][0x38c] ;  /* 0x0000e300ff097b82 */ /* 0x000ea20000000800 */
[----:B------:R-:W-:Y:S01]  /*8600*/  MOV R10, RZ ;  /* 0x000000ff000a7202 */ /* 0x000fe20000000f00 */
[----:B------:R-:W4:Y:S01]  /*8610*/  LDCU UR6, c[0x0][0x890] ;  /* 0x00011200ff0677ac */ /* 0x000f220008000800 */
[----:B------:R-:W5:Y:S01]  /*8620*/  LDCU.64 UR4, c[0x0][0x888] ;  /* 0x00011100ff0477ac */ /* 0x000f620008000a00 */
[----:B----4-:R-:W-:Y:S01]  /*8630*/  IMAD R4, R27, UR6, R4 ;  /* 0x000000061b047c24 */ /* 0x010fe2000f8e0204 */
[----:B--2---:R-:W-:-:S04]  /*8640*/  IABS R5, R9 ;  /* 0x0000000900057213 */ /* 0x004fc80000000000 */
[----:B------:R-:W2:Y:S08]  /*8650*/  I2F.RP R12, R5 ;  /* 0x00000005000c7306 */ /* 0x000eb00000209400 */
[----:B--2---:R-:W2:Y:S02]  /*8660*/  MUFU.RCP R11, R12 ;  /* 0x0000000c000b7308 */ /* 0x004ea40000001000 */
[----:B--2---:R-:W-:-:S06]  /*8670*/  IADD3 R11, PT, PT, R11, 0xffffffe, RZ ;  /* 0x0ffffffe0b0b7810 */ /* 0x004fcc0007ffe0ff */
[----:B------:R-:W2:Y:S02]  /*8680*/  F2I.FTZ.U32.TRUNC.NTZ R11, R11 ;  /* 0x0000000b000b7305 */ /* 0x000ea4000021f000 */
[----:B--2---:R-:W-:-:S04]  /*8690*/  IMAD.MOV R2, RZ, RZ, -R11 ;  /* 0x000000ffff027224 */ /* 0x004fc800078e0a0b */
[----:B------:R-:W-:Y:S01]  /*86a0*/  IMAD R3, R2, R5, RZ ;  /* 0x0000000502037224 */ /* 0x000fe200078e02ff */
[----:B------:R-:W-:-:S03]  /*86b0*/  IABS R2, R26 ;  /* 0x0000001a00027213 */ /* 0x000fc60000000000 */
[----:B------:R-:W-:-:S04]  /*86c0*/  IMAD.HI.U32 R3, R11, R3, R10 ;  /* 0x000000030b037227 */ /* 0x000fc800078e000a */
[----:B------:R-:W-:-:S04]  /*86d0*/  IMAD.MOV.U32 R10, RZ, RZ, R2 ;  /* 0x000000ffff0a7224 */ /* 0x000fc800078e0002 */
[----:B------:R-:W-:-:S05]  /*86e0*/  IMAD.HI.U32 R3, R3, R10, RZ ;  /* 0x0000000a03037227 */ /* 0x000fca00078e00ff */
[----:B------:R-:W-:-:S05]  /*86f0*/  IADD3 R2, PT, PT, -R3, RZ, RZ ;  /* 0x000000ff03027210 */ /* 0x000fca0007ffe1ff */
[C---:B------:R-:W-:Y:S02]  /*8700*/  IMAD R2, R5.reuse, R2, R10 ;  /* 0x0000000205027224 */ /* 0x040fe400078e020a */
[----:B------:R-:W2:Y:S03]  /*8710*/  LDC.64 R10, c[0x0][0x880] ;  /* 0x00022000ff0a7b82 */ /* 0x000ea60000000a00 */
[----:B------:R-:W-:-:S13]  /*8720*/  ISETP.GT.U32.AND P0, PT, R5, R2, PT ;  /* 0x000000020500720c */ /* 0x000fda0003f04070 */
[----:B------:R-:W-:Y:S01]  /*8730*/  @!P0 IMAD.IADD R2, R2, 0x1, -R5 ;  /* 0x0000000102028824 */ /* 0x000fe200078e0a05 */
[----:B------:R-:W-:Y:S02]  /*8740*/  @!P0 IADD3 R3, PT, PT, R3, 0x1, RZ ;  /* 0x0000000103038810 */ /* 0x000fe40007ffe0ff */
[----:B------:R-:W-:Y:S02]  /*8750*/  ISETP.NE.AND P0, PT, R9, RZ, PT ;  /* 0x000000ff0900720c */ /* 0x000fe40003f05270 */
[----:B------:R-:W-:Y:S02]  /*8760*/  ISETP.GE.U32.AND P2, PT, R2, R5, PT ;  /* 0x000000050200720c */ /* 0x000fe40003f46070 */
[----:B------:R-:W-:-:S04]  /*8770*/  LOP3.LUT R2, R26, R9, RZ, 0x3c, !PT ;  /* 0x000000091a027212 */ /* 0x000fc800078e3cff */
[----:B------:R-:W-:-:S07]  /*8780*/  ISETP.GE.AND P1, PT, R2, RZ, PT ;  /* 0x000000ff0200720c */ /* 0x000fce0003f26270 */
[----:B------:R-:W-:-:S06]  /*8790*/  @P2 VIADD R3, R3, 0x1 ;  /* 0x0000000103032836 */ /* 0x000fcc0000000000 */
[----:B------:R-:W-:Y:S02]  /*87a0*/  @!P1 IADD3 R3, PT, PT, -R3, RZ, RZ ;  /* 0x000000ff03039210 */ /* 0x000fe40007ffe1ff */
[----:B------:R-:W-:-:S04]  /*87b0*/  @!P0 LOP3.LUT R3, RZ, R9, RZ, 0x33, !PT ;  /* 0x00000009ff038212 */ /* 0x000fc800078e33ff */
[C---:B------:R-:W-:Y:S01]  /*87c0*/  IADD3 R2, PT, PT, -R3.reuse, RZ, RZ ;  /* 0x000000ff03027210 */ /* 0x040fe20007ffe1ff */
[----:B-----5:R-:W-:-:S04]  /*87d0*/  IMAD R4, R3, UR5, R4 ;  /* 0x0000000503047c24 */ /* 0x020fc8000f8e0204 */
[----:B------:R-:W-:-:S04]  /*87e0*/  IMAD R9, R9, R2, R26 ;  /* 0x0000000209097224 */ /* 0x000fc800078e021a */
[----:B------:R-:W-:-:S04]  /*87f0*/  IMAD R9, R9, UR4, R4 ;  /* 0x0000000409097c24 */ /* 0x000fc8000f8e0204 */
[----:B--2---:R-:W-:-:S05]  /*8800*/  IMAD.WIDE R10, R9, 0x4, R10 ;  /* 0x00000004090a7825 */ /* 0x004fca00078e020a */
[----:B------:R2:W-:Y:S02]  /*8810*/  STG.E desc[UR40][R10.64], R8 ;  /* 0x000000080a007986 */ /* 0x0005e4000c101928 */
.L_x_200:
[----:B------:R-:W-:Y:S05]  /*8820*/  BSYNC.RECONVERGENT B0 ;  /* 0x0000000000007941 */ /* 0x000fea0003800200 */
.L_x_199:
[----:B------:R-:W-:Y:S01]  /*8830*/  UISETP.NE.AND UP1, UPT, UR39, URZ, UPT ;  /* 0x000000ff2700728c */ /* 0x000fe2000bf25270 */
[----:B------:R-:W-:-:S08]  /*8840*/  NOP ;  /* 0x0000000000007918 */ /* 0x000fd00000000000 */
[----:B------:R-:W-:Y:S05]  /*8850*/  BRA.U UP1, `(.L_x_201) ;  /* 0x0000000101087547 */ /* 0x000fea000b800000 */
[----:B------:R-:W-:Y:S05]  /*8860*/  BPT.TRAP 0x1 ;  /* 0x000000040000795c */ /* 0x000fea0000300000 */
[----:B------:R-:W-:Y:S05]  /*8870*/  BPT.TRAP 0x1 ;  /* 0x000000040000795c */ /* 0x000fea0000300000 */
.L_x_201:
[----:B------:R-:W-:Y:S01]  /*8880*/  IADD3 R3, PT, PT, R0, 0x70a0, RZ ;  /* 0x000070a000037810 */ /* 0x000fe20007ffe0ff */
[----:B------:R-:W-:-:S03]  /*8890*/  UISETP.NE.AND UP1, UPT, UR39, URZ, UPT ;  /* 0x000000ff2700728c */ /* 0x000fc6000bf25270 */
[----:B------:R-:W-:-:S04]  /*88a0*/  PRMT R2, R6, 0x654, R3 ;  /* 0x0000065406027816 */ /* 0x000fc80000000003 */
[----:B-1----:R1:W-:Y:S02]  /*88b0*/  SYNCS.ARRIVE.TRANS64.RED.A1T0 RZ, [R2+URZ], RZ ;  /* 0x000000ff02ff79a7 */ /* 0x0023e400081004ff */
[----:B------:R-:W-:Y:S05]  /*88c0*/  BRA.U UP1, `(.L_x_202) ;  /* 0x0000000101047547 */ /* 0x000fea000b800000 */
[----:B------:R-:W-:Y:S05]  /*88d0*/  BPT.TRAP 0x1 ;  /* 0x000000040000795c */ /* 0x000fea0000300000 */
.L_x_202:
[----:B------:R4:W-:Y:S01]  /*88e0*/  SYNCS.ARRIVE.TRANS64.A1T0 RZ, [R0+URZ+0x70b0], RZ ;  /* 0x0070b0ff00ff79a7 */ /* 0x0009e200081000ff */
[----:B------:R-:W-:-:S09]  /*88f0*/  UISETP.NE.AND UP1, UPT, UR37, URZ, UPT ;  /* 0x000000ff2500728c */ /* 0x000fd2000bf25270 */
[----:B------:R-:W-:Y:S05]  /*8900*/  BRA.U !UP1, `(.L_x_203) ;  /* 0x0000000109047547 */ /* 0x000fea000b800000 */
[----:B------:R-:W-:Y:S05]  /*8910*/  BPT.TRAP 0x1 ;  /* 0x000000040000795c */ /* 0x000fea0000300000 */
.L_x_203:
[----:B------:R-:W-:Y:S02]  /*8920*/  LOP3.LUT R3, R33, 0x1, RZ, 0x3c, !PT ;  /* 0x0000000121037812 */ /* 0x000fe400078e3cff */
[----:B-1----:R-:W-:Y:S02]  /*8930*/  LOP3.LUT R2, R40, 0x80, RZ, 0xfc, !PT ;  /* 0x0000008028027812 */ /* 0x002fe400078efcff */
[----:B------:R-:W-:-:S04]  /*8940*/  SHF.L.U32 R3, R3, 0x1f, RZ ;  /* 0x0000001f03037819 */ /* 0x000fc800000006ff */
[----:B------:R-:W1:Y:S02]  /*8950*/  SYNCS.PHASECHK.TRANS64.TRYWAIT P0, [R0+URZ+0x7080], R3 ;  /* 0x00708003000075a7 */ /* 0x000e6400080011ff */
[----:B-1----:R-:W-:Y:S05]  /*8960*/  @!P0 BRA `(.L_x_204) ;  /* 0x000000f000ac8947 */ /* 0x002fea0003800000 */
.L_x_419:
[----:B------:R-:W-:Y:S01]  /*8970*/  R2UR UR4, R2 ;  /* 0x00000000020472ca */ /* 0x000fe200000e0000 */
[----:B------:R-:W-:-:S12]  /*8980*/  UISETP.NE.AND UP1, UPT, UR37, URZ, UPT ;  /* 0x000000ff2500728c */ /* 0x000fd8000bf25270 */
[----:B------:R-:W1:Y:S02]  /*8990*/  LDTM.x2 R2, tmem[UR4] ;  /* 0x00000004000279ee */ /* 0x000e6400080c0000 */
[----:B-1----:R-:W-:Y:S05]  /*89a0*/  BRA.U !UP1, `(.L_x_205) ;  /* 0x0000000109047547 */ /* 0x002fea000b800000 */
[----:B------:R-:W-:Y:S05]  /*89b0*/  BPT.TRAP 0x1 ;  /* 0x000000040000795c */ /* 0x000fea0000300000 */
.L_x_205:
[----:B------:R-:W-:Y:S01]  /*89c0*/  PRMT R41, R6, 0x654, R41 ;  /* 0x0000065406297816 */ /* 0x000fe20000000029 */
[----:B------:R-:W-:-:S03]  /*89d0*/  UISETP.NE.AND UP1, UPT, UR39, URZ, UPT ;  /* 0x000000ff2700728c */ /* 0x000fc6000bf25270 */
[----:B------:R1:W-:Y:S06]  /*89e0*/  SYNCS.ARRIVE.TRANS64.RED.A1T0 RZ, [R41+URZ], RZ ;  /* 0x000000ff29ff79a7 */ /* 0x0003ec00081004ff */
[----:B------:R-:W-:Y:S05]  /*89f0*/  BRA.U UP1, `(.L_x_206) ;  /* 0x0000000101047547 */ /* 0x000fea000b800000 */
[----:B------:R-:W-:Y:S05]  /*8a00*/  BPT.TRAP 0x1 ;  /* 0x000000040000795c */ /* 0x000fea0000300000 */
.L_x_206:
[----:B------:R-:W-:-:S04]  /*8a10*/  SHF.L.U32 R5, R34, 0x1f, RZ ;  /* 0x0000001f22057819 */ /* 0x000fc800000006ff */
[----:B------:R-:W5:Y:S02]  /*8a20*/  SYNCS.PHASECHK.TRANS64.TRYWAIT P0, [R0+URZ+0x7098], R5 ;  /* 0x00709805000075a7 */ /* 0x000f6400080011ff */
[----:B-----5:R-:W-:Y:S05]  /*8a30*/  @!P0 BRA `(.L_x_207) ;  /* 0x000000f0008c8947 */ /* 0x020fea0003800000 */
.L_x_420:
[----:B------:R-:W-:-:S09]  /*8a40*/  UISETP.NE.AND UP1, UPT, UR39, URZ, UPT ;  /* 0x000000ff2700728c */ /* 0x000fd2000bf25270 */
[----:B------:R-:W-:Y:S05]  /*8a50*/  BRA.U UP1, `(.L_x_208) ;  /* 0x0000000101047547 */ /* 0x000fea000b800000 */
[----:B------:R-:W-:Y:S05]  /*8a60*/  BPT.TRAP 0x1 ;  /* 0x000000040000795c */ /* 0x000fea0000300000 */
.L_x_208:
[----:B--2---:R-:W-:Y:S01]  /*8a70*/  SHF.L.U32 R9, R35, 0x1f, RZ ;  /* 0x0000001f23097819 */ /* 0x004fe200000006ff */
[----:B------:R-:W2:Y:S01]  /*8a80*/  S2R R5, SR_SWINHI ;  /* 0x0000000000057919 */ /* 0x000ea20000002f00 */
[----:B------:R-:W-:Y:S02]  /*8a90*/  LOP3.LUT R40, R40, 0x180, RZ, 0xfc, !PT ;  /* 0x0000018028287812 */ /* 0x000fe400078efcff */
[----:B------:R-:W5:Y:S02]  /*8aa0*/  SYNCS.PHASECHK.TRANS64.TRYWAIT P0, [R0+URZ+0x70c8], R9 ;  /* 0x0070c809000075a7 */ /* 0x000f6400080011ff */
[----:B--2--5:R-:W-:Y:S05]  /*8ab0*/  @!P0 BRA `(.L_x_209) ;  /* 0x000000f000808947 */ /* 0x024fea0003800000 */
.L_x_421:
[----:B------:R-:W-:Y:S05]  /*8ac0*/  WARPSYNC.ALL ;  /* 0x0000000000007948 */ /* 0x000fea0003800000 */
[----:B------:R-:W5:Y:S01]  /*8ad0*/  LDCU UR5, c[0x0][0x708] ;  /* 0x0000e100ff0577ac */ /* 0x000f620008000800 */
[----:B------:R-:W-:Y:S02]  /*8ae0*/  MOV R8, R0 ;  /* 0x0000000000087202 */ /* 0x000fe40000000f00 */
[----:B--2---:R-:W-:Y:S01]  /*8af0*/  MOV R9, R5 ;  /* 0x0000000500097202 */ /* 0x004fe20000000f00 */
[----:B-1----:R-:W1:Y:S01]  /*8b00*/  MUFU.RCP R41, R2 ;  /* 0x0000000200297308 */ /* 0x002e620000001000 */
[----:B------:R-:W-:Y:S01]  /*8b10*/  R2UR UR4, R40 ;  /* 0x00000000280472ca */ /* 0x000fe200000e0000 */
[----:B------:R-:W-:Y:S01]  /*8b20*/  BSSY.RECONVERGENT B2, `(.L_x_210) ;  /* 0x0000016000027945 */ /* 0x000fe20003800200 */
[----:B------:R-:W-:-:S03]  /*8b30*/  IMAD.WIDE.U32 R42, R42, 0x2, R8 ;  /* 0x000000022a2a7825 */ /* 0x000fc600078e0008 */
[C---:B------:R-:W-:Y:S02]  /*8b40*/  IADD3 R25, P0, PT, R42.reuse, 0x6000, RZ ;  /* 0x000060002a197810 */ /* 0x040fe40007f1e0ff */
[----:B------:R-:W-:-:S03]  /*8b50*/  IADD3 R5, P1, PT, R42, 0x6010, RZ ;  /* 0x000060102a057810 */ /* 0x000fc60007f3e0ff */
[----:B------:R-:W-:-:S03]  /*8b60*/  IMAD.X R45, RZ, RZ, R43, P0 ;  /* 0x000000ffff2d7224 */ /* 0x000fc600000e062b */
[----:B------:R-:W2:Y:S01]  /*8b70*/  LDTM.x16 R8, tmem[UR4] ;  /* 0x00000004000879ee */ /* 0x000ea20008240000 */
[----:B-----5:R-:W-:Y:S02]  /*8b80*/  IMAD.U32 R47, RZ, RZ, UR5 ;  /* 0x00000005ff2f7e24 */ /* 0x020fe4000f8e00ff */
[----:B-1----:R-:W-:Y:S01]  /*8b90*/  FFMA R46, -R2, R41, 1 ;  /* 0x3f800000022e7423 */ /* 0x002fe20000000129 */
[----:B------:R-:W-:Y:S01]  /*8ba0*/  SHF.R.U64 R24, R25, 0x3, R45 ;  /* 0x0000000319187819 */ /* 0x000fe2000000122d */
[----:B------:R-:W1:Y:S02]  /*8bb0*/  FCHK P0, R47, R2 ;  /* 0x000000022f007302 */ /* 0x000e640000000000 */
[----:B------:R-:W-:Y:S01]  /*8bc0*/  FFMA R46, R41, R46, R41 ;  /* 0x0000002e292e7223 */ /* 0x000fe20000000029 */
[----:B------:R-:W-:Y:S02]  /*8bd0*/  IADD3.X R41, PT, PT, RZ, R43, RZ, P1, !PT ;  /* 0x0000002bff297210 */ /* 0x000fe40000ffe4ff */
[----:B------:R-:W-:Y:S01]  /*8be0*/  LOP3.LUT R44, R25, 0x10, R24, 0x78, !PT ;  /* 0x00000010192c7812 */ /* 0x000fe200078e7818 */
[----:B------:R-:W-:Y:S01]  /*8bf0*/  FFMA R43, R46, UR5, RZ ;  /* 0x000000052e2b7c23 */ /* 0x000fe200080000ff */
[----:B------:R-:W-:-:S03]  /*8c00*/  SHF.R.U64 R4, R5, 0x3, R41 ;  /* 0x0000000305047819 */ /* 0x000fc60000001229 */
[----:B------:R-:W-:Y:S01]  /*8c10*/  FFMA R42, -R2, R43, UR5 ;  /* 0x00000005022a7e23 */ /* 0x000fe2000800012b */
[----:B------:R-:W-:-:S03]  /*8c20*/  LOP3.LUT R40, R5, 0x10, R4, 0x78, !PT ;  /* 0x0000001005287812 */ /* 0x000fc600078e7804 */
[----:B------:R-:W-:Y:S01]  /*8c30*/  FFMA R42, R46, R42, R43 ;  /* 0x0000002a2e2a7223 */ /* 0x000fe2000000002b */
[----:B-12---:R-:W-:Y:S06]  /*8c40*/  @!P0 BRA `(.L_x_211) ;  /* 0x00000000000c8947 */ /* 0x006fec0003800000 */
[----:B------:R-:W-:Y:S02]  /*8c50*/  MOV R24, 0x8c70 ;  /* 0x00008c7000187802 */ /* 0x000fe40000000f00 */
[----:B---34-:R-:W-:Y:S05]  /*8c60*/  CALL.REL.NOINC `($__internal_3_$__cuda_sm3x_div_rn_noftz_f32_slowpath) ;  /* 0x000000fc001c7944 */ /* 0x018fea0003c00000 */
[----:B------:R-:W-:Y:S02]  /*8c70*/  MOV R42, R4 ;  /* 0x00000004002a7202 */ /* 0x000fe40000000f00 */
.L_x_211:
[----:B------:R-:W-:Y:S05]  /*8c80*/  BSYNC.RECONVERGENT B2 ;  /* 0x0000000000027941 */ /* 0x000fea0003800200 */
.L_x_210:
[C---:B------:R-:W-:Y:S02]  /*8c90*/  FMUL2 R8, R42.reuse.F32, R8.F32x2.HI_LO ;  /* 0x000000082a08724a */ /* 0x040fe40000040000 */
[C---:B------:R-:W-:Y:S02]  /*8ca0*/  FMUL2 R10, R42.reuse.F32, R10.F32x2.HI_LO ;  /* 0x0000000a2a0a724a */ /* 0x040fe40000040000 */
[C---:B------:R-:W-:Y:S01]  /*8cb0*/  FMUL2 R4, R42.reuse.F32, R12.F32x2.HI_LO ;  /* 0x0000000c2a04724a */ /* 0x040fe20000040000 */
[----:B------:R-:W-:Y:S01]  /*8cc0*/  F2FP.F16.F32.PACK_AB R12, R9, R8 ;  /* 0x00000008090c723e */ /* 0x000fe200000000ff */
        /* <DEDUP_REMOVED lines=8> */
[----:B------:R-:W-:Y:S01]  /*8d50*/  FMUL2 R22, R42.F32, R22.F32x2.HI_LO ;  /* 0x000000162a16724a */ /* 0x000fe20000040000 */
[----:B------:R-:W-:Y:S01]  /*8d60*/  F2FP.F16.F32.PACK_AB R9, R19, R18 ;  /* 0x000000121309723e */ /* 0x000fe200000000ff */
[----:B------:R1:W-:Y:S01]  /*8d70*/  ST.E.128 desc[UR40][R44.64], R12 ;  /* 0x0000000c2c007985 */ /* 0x0003e2000c101d28 */
[----:B------:R-:W-:-:S02]  /*8d80*/  F2FP.F16.F32.PACK_AB R10, R21, R20 ;  /* 0x00000014150a723e */ /* 0x000fc400000000ff */
[----:B------:R-:W-:-:S05]  /*8d90*/  F2FP.F16.F32.PACK_AB R11, R23, R22 ;  /* 0x00000016170b723e */ /* 0x000fca00000000ff */
[----:B------:R1:W-:Y:S01]  /*8da0*/  ST.E.128 desc[UR40][R40.64], R8 ;  /* 0x0000000828007985 */ /* 0x0003e2000c101d28 */
[----:B------:R-:W-:Y:S01]  /*8db0*/  @!PT LDS RZ, [RZ] ;  /* 0x00000000fffff984 */ /* 0x000fe20000000800 */
[----:B------:R-:W-:Y:S01]  /*8dc0*/  @!PT LDS RZ, [RZ] ;  /* 0x00000000fffff984 */ /* 0x000fe20000000800 */
[----:B------:R-:W-:Y:S01]  /*8dd0*/  @!PT LDS RZ, [RZ] ;  /* 0x00000000fffff984 */ /* 0x000fe20000000800 */
[----:B------:R-:W-:Y:S01]  /*8de0*/  @!PT LDS RZ, [RZ] ;  /* 0x00000000fffff984 */ /* 0x000fe20000000800 */
[----:B------:R2:W-:Y:S06]  /*8df0*/  MEMBAR.ALL.CTA ;  /* 0x0000000000007992 */ /* 0x0005ec0000008000 */
[----:B--2---:R-:W2:Y:S01]  /*8e00*/  FENCE.VIEW.ASYNC.S ;  /* 0x00000000000073c6 */ /* 0x004ea20000000000 */
[----:B------:R-:W-:Y:S05]  /*8e10*/  BRA.U !UP0, `(.L_x_212) ;  /* 0x0000000508387547 */ /* 0x000fea000b800000 */
[C---:B------:R-:W-:Y:S01]  /*8e20*/  FSETP.GEU.AND P1, PT, R2.reuse, 1.175494350822287508e-38, PT ;  /* 0x008000000200780b */ /* 0x040fe20003f2e000 */
[----:B------:R-:W-:Y:S01]  /*8e30*/  HFMA2 R4, -RZ, RZ, 1.5048828125, 33.21875 ;  /* 0x3e055027ff047431 */ /* 0x000fe200000001ff */
[----:B------:R-:W5:Y:S01]  /*8e40*/  LDC R5, c[0x0][0x904] ;  /* 0x00024100ff057b82 */ /* 0x000f620000000800 */
[----:B------:R-:W3:Y:S01]  /*8e50*/  LDCU.64 UR4, c[0x0][0x908] ;  /* 0x00012100ff0477ac */ /* 0x000ee20008000a00 */
[----:B-1----:R-:W-:Y:S01]  /*8e60*/  FSEL R11, RZ, -23, P1 ;  /* 0xc1b80000ff0b7808 */ /* 0x002fe20000800000 */
[----:B------:R-:W-:Y:S08]  /*8e70*/  BSSY.RECONVERGENT B0, `(.L_x_212) ;  /* 0x0000048000007945 */ /* 0x000ff00003800200 */
[----:B------:R-:W-:-:S05]  /*8e80*/  @!P1 FMUL R2, R2, 8388608 ;  /* 0x4b00000002029820 */ /* 0x000fca0000400000 */
[C---:B------:R-:W-:Y:S02]  /*8e90*/  IADD3 R13, PT, PT, R2.reuse, -0x3f2aaaab, RZ ;  /* 0xc0d55555020d7810 */ /* 0x040fe40007ffe0ff */
[----:B------:R-:W-:Y:S02]  /*8ea0*/  FSETP.NEU.AND P1, PT, R2, RZ, PT ;  /* 0x000000ff0200720b */ /* 0x000fe40003f2d000 */
[----:B------:R-:W-:-:S04]  /*8eb0*/  LOP3.LUT R13, R13, 0xff800000, RZ, 0xc0, !PT ;  /* 0xff8000000d0d7812 */ /* 0x000fc800078ec0ff */
[-C--:B------:R-:W-:Y:S02]  /*8ec0*/  IADD3 R9, PT, PT, R2, -R13.reuse, RZ ;  /* 0x8000000d02097210 */ /* 0x080fe40007ffe0ff */
[----:B-----5:R-:W-:Y:S02]  /*8ed0*/  ISETP.NE.AND P0, PT, R5, 0x1, PT ;  /* 0x000000010500780c */ /* 0x020fe40003f05270 */
[----:B------:R-:W-:Y:S01]  /*8ee0*/  I2FP.F32.S32 R10, R13 ;  /* 0x0000000d000a7245 */ /* 0x000fe20000201400 */
[----:B------:R-:W-:-:S04]  /*8ef0*/  FADD R9, R9, -1 ;  /* 0xbf80000009097421 */ /* 0x000fc80000000000 */
[----:B------:R-:W-:Y:S01]  /*8f00*/  FFMA R4, R9, -R4, 0.14084610342979431152 ;  /* 0x3e1039f609047423 */ /* 0x000fe20000000804 */
[----:B------:R-:W-:-:S03]  /*8f10*/  FFMA R10, R10, 1.1920928955078125e-07, R11 ;  /* 0x340000000a0a7823 */ /* 0x000fc6000000000b */
[----:B------:R-:W-:Y:S01]  /*8f20*/  FFMA R8, R9, R4, -0.12148627638816833496 ;  /* 0xbdf8cdcc09087423 */ /* 0x000fe20000000004 */
[----:B---3--:R-:W-:Y:S01]  /*8f30*/  IMAD.HI.U32 R4, R37, UR4, RZ ;  /* 0x0000000425047c27 */ /* 0x008fe2000f8e00ff */
[----:B------:R-:W1:Y:S03]  /*8f40*/  LDCU UR4, c[0x0][0x380] ;  /* 0x00007000ff0477ac */ /* 0x000e660008000800 */
[C---:B------:R-:W-:Y:S01]  /*8f50*/  FFMA R8, R9.reuse, R8, 0.13980610668659210205 ;  /* 0x3e0f295509087423 */ /* 0x040fe20000000008 */
[----:B------:R-:W-:Y:S01]  /*8f60*/  SHF.R.U32.HI R4, RZ, UR5, R4 ;  /* 0x00000005ff047c19 */ /* 0x000fe20008011604 */
[----:B------:R-:W3:Y:S02]  /*8f70*/  LDCU UR5, c[0x0][0x700] ;  /* 0x0000e000ff0577ac */ /* 0x000ee40008000800 */
[----:B------:R-:W-:Y:S01]  /*8f80*/  FFMA R8, R9, R8, -0.16684235632419586182 ;  /* 0xbe2ad8b909087423 */ /* 0x000fe20000000008 */
[----:B------:R-:W-:-:S03]  /*8f90*/  SEL R4, R37, R4, !P0 ;  /* 0x0000000425047207 */ /* 0x000fc60004000000 */
[C---:B------:R-:W-:Y:S01]  /*8fa0*/  FFMA R8, R9.reuse, R8, 0.20012299716472625732 ;  /* 0x3e4ced0b09087423 */ /* 0x040fe20000000008 */
[----:B------:R-:W-:Y:S02]  /*8fb0*/  ISETP.GT.U32.AND P0, PT, R2, 0x7f7fffff, PT ;  /* 0x7f7fffff0200780c */ /* 0x000fe40003f04070 */
[----:B------:R-:W-:Y:S01]  /*8fc0*/  IADD3 R4, PT, PT, -R4, RZ, RZ ;  /* 0x000000ff04047210 */ /* 0x000fe20007ffe1ff */
[----:B------:R-:W-:-:S04]  /*8fd0*/  FFMA R8, R9, R8, -0.24999669194221496582 ;  /* 0xbe7fff2209087423 */ /* 0x000fc80000000008 */
[----:B------:R-:W-:Y:S01]  /*8fe0*/  FFMA R8, R9, R8, 0.33333182334899902344 ;  /* 0x3eaaaa7809087423 */ /* 0x000fe20000000008 */
[----:B------:R-:W-:Y:S01]  /*8ff0*/  IMAD R11, R5, R4, R37 ;  /* 0x00000004050b7224 */ /* 0x000fe200078e0225 */
[----:B------:R-:W-:Y:S02]  /*9000*/  MOV R5, 0x7f800000 ;  /* 0x7f80000000057802 */ /* 0x000fe40000000f00 */
[----:B------:R-:W-:Y:S02]  /*9010*/  FFMA R8, R9, R8, -0.5 ;  /* 0xbf00000009087423 */ /* 0x000fe40000000008 */
[----:B------:R-:W-:Y:S02]  /*9020*/  LEA R4, R11, R36, 0x8 ;  /* 0x000000240b047211 */ /* 0x000fe400078e40ff */
[----:B------:R-:W-:Y:S02]  /*9030*/  FMUL R8, R9, R8 ;  /* 0x0000000809087220 */ /* 0x000fe40000400000 */
[----:B------:R-:W-:-:S02]  /*9040*/  IADD3 R4, PT, PT, R4, 0x80, RZ ;  /* 0x0000008004047810 */ /* 0x000fc40007ffe0ff */
[----:B------:R-:W-:-:S04]  /*9050*/  FFMA R9, R9, R8, R9 ;  /* 0x0000000809097223 */ /* 0x000fc80000000009 */
[----:B------:R-:W-:Y:S01]  /*9060*/  FFMA R9, R10, 0.69314718246459960938, R9 ;  /* 0x3f3172180a097823 */ /* 0x000fe20000000009 */
[----:B------:R-:W-:Y:S01]  /*9070*/  @P0 FFMA R9, R2, R5, +INF ;  /* 0x7f80000002090423 */ /* 0x000fe20000000005 */
[----:B-1----:R-:W-:-:S04]  /*9080*/  ISETP.GE.AND P0, PT, R4, UR4, PT ;  /* 0x0000000404007c0c */ /* 0x002fc8000bf06270 */
[----:B------:R-:W-:-:S05]  /*9090*/  FSEL R8, R9, -INF , P1 ;  /* 0xff80000009087808 */ /* 0x000fca0000800000 */
[----:B---3--:R-:W-:-:S04]  /*90a0*/  FFMA R8, R3, UR5, R8 ;  /* 0x0000000503087c23 */ /* 0x008fc80008000008 */
[----:B------:R-:W-:Y:S05]  /*90b0*/  @P0 BRA `(.L_x_213) ;  /* 0x00000000008c0947 */ /* 0x000fea0003800000 */
[----:B------:R-:W1:Y:S01]  /*90c0*/  LDC R9, c[0x0][0x38c] ;  /* 0x0000e300ff097b82 */ /* 0x000e620000000800 */
[----:B------:R-:W-:Y:S01]  /*90d0*/  MOV R10, RZ ;  /* 0x000000ff000a7202 */ /* 0x000fe20000000f00 */
[----:B------:R-:W3:Y:S01]  /*90e0*/  LDCU UR6, c[0x0][0x890] ;  /* 0x00011200ff0677ac */ /* 0x000ee20008000800 */
[----:B------:R-:W5:Y:S01]  /*90f0*/  LDCU.64 UR4, c[0x0][0x888] ;  /* 0x00011100ff0477ac */ /* 0x000f620008000a00 */
[----:B---3--:R-:W-:Y:S01]  /*9100*/  IMAD R4, R27, UR6, R4 ;  /* 0x000000061b047c24 */ /* 0x008fe2000f8e0204 */
[----:B-1----:R-:W-:-:S04]  /*9110*/  IABS R5, R9 ;  /* 0x0000000900057213 */ /* 0x002fc80000000000 */
[----:B------:R-:W1:Y:S08]  /*9120*/  I2F.RP R12, R5 ;  /* 0x00000005000c7306 */ /* 0x000e700000209400 */
[----:B-1----:R-:W1:Y:S02]  /*9130*/  MUFU.RCP R11, R12 ;  /* 0x0000000c000b7308 */ /* 0x002e640000001000 */
[----:B-1----:R-:W-:-:S06]  /*9140*/  IADD3 R11, PT, PT, R11, 0xffffffe, RZ ;  /* 0x0ffffffe0b0b7810 */ /* 0x002fcc0007ffe0ff */
[----:B------:R-:W1:Y:S02]  /*9150*/  F2I.FTZ.U32.TRUNC.NTZ R11, R11 ;  /* 0x0000000b000b7305 */ /* 0x000e64000021f000 */
[----:B-1----:R-:W-:-:S04]  /*9160*/  IMAD.MOV R2, RZ, RZ, -R11 ;  /* 0x000000ffff027224 */ /* 0x002fc800078e0a0b */
[----:B------:R-:W-:Y:S01]  /*9170*/  IMAD R3, R2, R5, RZ ;  /* 0x0000000502037224 */ /* 0x000fe200078e02ff */
[----:B------:R-:W-:-:S03]  /*9180*/  IABS R2, R26 ;  /* 0x0000001a00027213 */ /* 0x000fc60000000000 */
[----:B------:R-:W-:-:S04]  /*9190*/  IMAD.HI.U32 R3, R11, R3, R10 ;  /* 0x000000030b037227 */ /* 0x000fc800078e000a */
[----:B------:R-:W-:-:S04]  /*91a0*/  IMAD.MOV.U32 R10, RZ, RZ, R2 ;  /* 0x000000ffff0a7224 */ /* 0x000fc800078e0002 */
[----:B------:R-:W-:-:S05]  /*91b0*/  IMAD.HI.U32 R3, R3, R10, RZ ;  /* 0x0000000a03037227 */ /* 0x000fca00078e00ff */
[----:B------:R-:W-:-:S05]  /*91c0*/  IADD3 R2, PT, PT, -R3, RZ, RZ ;  /* 0x000000ff03027210 */ /* 0x000fca0007ffe1ff */
[C---:B------:R-:W-:Y:S02]  /*91d0*/  IMAD R2, R5.reuse, R2, R10 ;  /* 0x0000000205027224 */ /* 0x040fe400078e020a */
[----:B------:R-:W1:Y:S03]  /*91e0*/  LDC.64 R10, c[0x0][0x880] ;  /* 0x00022000ff0a7b82 */ /* 0x000e660000000a00 */
        /* <DEDUP_REMOVED lines=14> */
[----:B-1----:R-:W-:-:S05]  /*92d0*/  IMAD.WIDE R10, R9, 0x4, R10 ;  /* 0x00000004090a7825 */ /* 0x002fca00078e020a */
[----:B------:R1:W-:Y:S02]  /*92e0*/  STG.E desc[UR40][R10.64], R8 ;  /* 0x000000080a007986 */ /* 0x0003e4000c101928 */
.L_x_213:
[----:B------:R-:W-:Y:S05]  /*92f0*/  BSYNC.RECONVERGENT B0 ;  /* 0x0000000000007941 */ /* 0x000fea0003800200 */
.L_x_212:
[----:B------:R-:W-:Y:S01]  /*9300*/  UISETP.NE.AND UP0, UPT, UR39, URZ, UPT ;  /* 0x000000ff2700728c */ /* 0x000fe2000bf05270 */
[----:B------:R-:W-:-:S08]  /*9310*/  NOP ;  /* 0x0000000000007918 */ /* 0x000fd00000000000 */
[----:B------:R-:W-:Y:S05]  /*9320*/  BRA.U UP0, `(.L_x_214) ;  /* 0x0000000100087547 */ /* 0x000fea000b800000 */
[----:B------:R-:W-:Y:S05]  /*9330*/  BPT.TRAP 0x1 ;  /* 0x000000040000795c */ /* 0x000fea0000300000 */
[----:B------:R-:W-:Y:S05]  /*9340*/  BPT.TRAP 0x1 ;  /* 0x000000040000795c */ /* 0x000fea0000300000 */
.L_x_214:
[----:B------:R-:W-:Y:S01]  /*9350*/  IADD3 R3, PT, PT, R0, 0x70a8, RZ ;  /* 0x000070a800037810 */ /* 0x000fe20007ffe0ff */
[----:B------:R-:W-:-:S03]  /*9360*/  UISETP.NE.AND UP0, UPT, UR39, URZ, UPT ;  /* 0x000000ff2700728c */ /* 0x000fc6000bf05270 */
[----:B------:R-:W-:-:S04]  /*9370*/  PRMT R3, R6, 0x654, R3 ;  /* 0x0000065406037816 */ /* 0x000fc80000000003 */
[----:B--2---:R2:W-:Y:S02]  /*9380*/  SYNCS.ARRIVE.TRANS64.RED.A1T0 RZ, [R3+URZ], RZ ;  /* 0x000000ff03ff79a7 */ /* 0x0045e400081004ff */
[----:B------:R-:W-:Y:S05]  /*9390*/  BRA.U UP0, `(.L_x_215) ;  /* 0x0000000100047547 */ /* 0x000fea000b800000 */
[----:B------:R-:W-:Y:S05]  /*93a0*/  BPT.TRAP 0x1 ;  /* 0x000000040000795c */ /* 0x000fea0000300000 */
.L_x_215:
[----:B------:R1:W-:Y:S01]  /*93b0*/  SYNCS.ARRIVE.TRANS64.A1T0 RZ, [R0+URZ+0x70b8], RZ ;  /* 0x0070b8ff00ff79a7 */ /* 0x0003e200081000ff */
[----:B------:R-:W-:Y:S01]  /*93c0*/  LOP3.LUT R35, R35, 0x1, RZ, 0x3c, !PT ;  /* 0x0000000123237812 */ /* 0x000fe200078e3cff */
[----:B------:R-:W-:Y:S01]  /*93d0*/  VIADD R24, R7, 0x2 ;  /* 0x0000000207187836 */ /* 0x000fe20000000000 */
[----:B------:R-:W-:-:S05]  /*93e0*/  LOP3.LUT R34, R34, 0x1, RZ, 0x3c, !PT ;  /* 0x0000000122227812 */ /* 0x000fca00078e3cff */
.L_x_92:
[----:B------:R-:W-:Y:S05]  /*93f0*/  BSYNC B7 ;  /* 0x0000000000077941 */ /* 0x000fea0003800000 */
.L_x_91:
[----:B------:R-:W5:Y:S01]  /*9400*/  LDCU UR4, c[0x0][0x900] ;  /* 0x00012000ff0477ac */ /* 0x000f620008000800 */
[----:B------:R-:W-:-:S04]  /*9410*/  IADD3 R37, PT, PT, R30, R37, RZ ;  /* 0x000000251e257210 */ /* 0x000fc80007ffe0ff */
[----:B-----5:R-:W-:-:S13]  /*9420*/  ISETP.GE.AND P0, PT, R37, UR4, PT ;  /* 0x0000000425007c0c */ /* 0x020fda000bf06270 */
[----:B------:R-:W-:Y:S05]  /*9430*/  @!P0 BRA `(.L_x_216) ;  /* 0xffffffa800f08947 */ /* 0x000fea000383ffff */
[----:B------:R-:W-:Y:S05]  /*9440*/  BSYNC B8 ;  /* 0x0000000000087941 */ /* 0x000fea0003800000 */
.L_x_90:
[----:B------:R-:W-:Y:S05]  /*9450*/  EXIT ;  /* 0x000000000000794d */ /* 0x000fea0003800000 */
.L_x_27:
[----:B------:R-:W-:-:S08]  /*9460*/  NOP ;  /* 0x0000000000007918 */ /* 0x000fd00000000000 */
[----:B------:R-:W1:Y:S02]  /*9470*/  USETMAXREG.TRY_ALLOC.CTAPOOL UP0, 0xc0 ;  /* 0x000000c0000079c8 */ /* 0x000e640008000600 */
[----:B-1----:R-:W-:Y:S05]  /*9480*/  BRA.U !UP0, `(.L_x_27) ;  /* 0xfffffffd08f47547 */ /* 0x002fea000b83ffff */
[----:B------:R-:W1:Y:S08]  /*9490*/  LDC R0, c[0x0][0x900] ;  /* 0x00024000ff007b82 */ /* 0x000e700000000800 */
[----:B------:R-:W2:Y:S01]  /*94a0*/  S2UR UR38, SR_CgaCtaId ;  /* 0x00000000002679c3 */ /* 0x000ea20000008800 */
[----:B-1----:R-:W-:-:S13]  /*94b0*/  ISETP.LE.AND P0, PT, R0, UR36, PT ;  /* 0x0000002400007c0c */ /* 0x002fda000bf03270 */
[----:B--2---:R-:W-:Y:S05]  /*94c0*/  @P0 EXIT ;  /* 0x000000000000094d */ /* 0x004fea0003800000 */
[----:B------:R-:W-:Y:S02]  /*94d0*/  UISETP.NE.AND UP0, UPT, UR50, URZ, UPT ;  /* 0x000000ff3200728c */ /* 0x000fe4000bf05270 */
[----:B------:R-:W-:Y:S01]  /*94e0*/  USHF.L.U32 UR41, UR8, 0x3, URZ ;  /* 0x0000000308297899 */ /* 0x000fe200080006ff */
[----:B------:R-:W-:Y:S01]  /*94f0*/  UMOV UR40, 0x400 ;  /* 0x0000040000287882 */ /* 0x000fe20000000000 */
[----:B------:R-:W-:Y:S02]  /*9500*/  USEL UR43, UR7, UR6, UP0 ;  /* 0x00000006072b7287 */ /* 0x000fe40008000000 */
[----:B------:R-:W-:Y:S02]  /*9510*/  ULEA UR40, UR38, UR40, 0x18 ;  /* 0x0000002826287291 */ /* 0x000fe4000f8ec0ff */
[----:B------:R-:W-:Y:S02]  /*9520*/  ULOP3.LUT UR9, UR41, 0x8, URZ, 0x3c, !UPT ;  /* 0x0000000829097892 */ /* 0x000fe4000f8e3cff */
[----:B------:R-:W-:-:S02]  /*9530*/  UIADD3 UR41, UPT, UPT, UR41, 0x70d0, UR40 ;  /* 0x000070d029297890 */ /* 0x000fc4000fffe028 */
[----:B------:R-:W-:Y:S02]  /*9540*/  USEL UR42, UR4, UR5, UP0 ;  /* 0x00000005042a7287 */ /* 0x000fe40008000000 */
[----:B------:R-:W-:Y:S02]  /*9550*/  ULOP3.LUT UR43, UR43, 0x1, URZ, 0xc0, !UPT ;  /* 0x000000012b2b7892 */ /* 0x000fe4000f8ec0ff */
[----:B------:R-:W-:Y:S01]  /*9560*/  UIADD3 UR40, UPT, UPT, UR9, 0x70d0, UR40 ;  /* 0x000070d009287890 */ /* 0x000fe2000fffe028 */
[----:B------:R-:W-:Y:S01]  /*9570*/  UMOV UR48, URZ ;  /* 0x000000ff00307c82 */ /* 0x000fe20008000000 */
[----:B------:R-:W-:Y:S01]  /*9580*/  UMOV UR47, 0x1 ;  /* 0x00000001002f7882 */ /* 0x000fe20000000000 */
[----:B------:R-:W-:Y:S01]  /*9590*/  UMOV UR46, 0x1 ;  /* 0x00000001002e7882 */ /* 0x000fe20000000000 */
[----:B------:R-:W-:-:S08]  /*95a0*/  UMOV UR45, URZ ;  /* 0x000000ff002d7c82 */ /* 0x000fd00008000000 */
.L_x_266:
[----:B-1----:R-:W1:Y:S01]  /*95b0*/  LDCU.64 UR6, c[0x0][0x908] ;  /* 0x00012100ff0677ac */ /* 0x002e620008000a00 */
[----:B--2---:R-:W2:Y:S01]  /*95c0*/  LDCU UR8, c[0x0][0x904] ;  /* 0x00012080ff0877ac */ /* 0x004ea20008000800 */
[----:B---3--:R-:W3:Y:S01]  /*95d0*/  LDCU.64 UR4, c[0x0][0x380] ;  /* 0x00007000ff0477ac */ /* 0x008ee20008000a00 */
[----:B-1----:R-:W-:Y:S02]  /*95e0*/  UIMAD.WIDE.U32 UR10, UR36, UR6, URZ ;  /* 0x00000006240a72a5 */ /* 0x002fe4000f8e00ff */
[----:B--2---:R-:W-:Y:S02]  /*95f0*/  UISETP.NE.AND UP0, UPT, UR8, 0x1, UPT ;  /* 0x000000010800788c */ /* 0x004fe4000bf05270 */
[----:B------:R-:W-:-:S04]  /*9600*/  USHF.R.U32.HI UR6, URZ, UR7, UR11 ;  /* 0x00000007ff067299 */ /* 0x000fc8000801160b */
[----:B------:R-:W-:Y:S02]  /*9610*/  USEL UR6, UR36, UR6, !UP0 ;  /* 0x0000000624067287 */ /* 0x000fe4000c000000 */
[----:B---3--:R-:W-:Y:S02]  /*9620*/  UISETP.NE.AND UP0, UPT, UR5, URZ, UPT ;  /* 0x000000ff0500728c */ /* 0x008fe4000bf05270 */
[----:B------:R-:W-:-:S04]  /*9630*/  UIADD3 UR6, UPT, UPT, -UR6, URZ, URZ ;  /* 0x000000ff06067290 */ /* 0x000fc8000fffe1ff */
[----:B------:R-:W-:-:S04]  /*9640*/  UIMAD UR6, UR8, UR6, UR36 ;  /* 0x00000006080672a4 */ /* 0x000fc8000f8e0224 */
[----:B------:R-:W-:-:S04]  /*9650*/  USHF.L.U32 UR6, UR6, 0x8, URZ ;  /* 0x0000000806067899 */ /* 0x000fc800080006ff */
[----:B------:R-:W-:-:S09]  /*9660*/  UISETP.GE.OR UP0, UPT, UR6, UR4, !UP0 ;  /* 0x000000040600728c */ /* 0x000fd2000c706670 */
[----:B------:R-:W-:Y:S05]  /*9670*/  BRA.U UP0, `(.L_x_217) ;  /* 0x000000a500ac7547 */ /* 0x000fea000b800000 */
[----:B------:R-:W-:Y:S02]  /*9680*/  UIADD3 UR4, UPT, UPT, UR5, 0x7f, URZ ;  /* 0x0000007f05047890 */ /* 0x000fe4000fffe0ff */
[----:B------:R-:W-:Y:S02]  /*9690*/  ULOP3.LUT UP0, URZ, UR5, 0x7f, URZ, 0xc0, !UPT ;  /* 0x0000007f05ff7892 */ /* 0x000fe4000f80c0ff */
[----:B------:R-:W-:-:S04]  /*96a0*/  USHF.R.S32.HI UR5, URZ, 0x1f, UR4 ;  /* 0x0000001fff057899 */ /* 0x000fc80008011404 */
[----:B------:R-:W-:-:S05]  /*96b0*/  ULEA.HI UR4, UR5, UR4, URZ, 0x7 ;  /* 0x0000000405047291 */ /* 0x000fca000f8f38ff */
[----:B------:R-:W-:Y:S02]  /*96c0*/  @UP0 ULEA.HI.SX32 UR53, UR4, 0xffffffff, 0x19 ;  /* 0xffffffff04350891 */ /* 0x000fe4000f8fcaff */
[----:B------:R-:W-:Y:S02]  /*96d0*/  @!UP0 USHF.R.S32.HI UR53, URZ, 0x7, UR4 ;  /* 0x00000007ff358899 */ /* 0x000fe40008011404 */
[----:B------:R-:W-:-:S09]  /*96e0*/  UISETP.NE.AND UP0, UPT, UR43, URZ, UPT ;  /* 0x000000ff2b00728c */ /* 0x000fd2000bf05270 */
[----:B------:R-:W-:Y:S05]  /*96f0*/  BRA.U UP0, `(.L_x_218) ;  /* 0x0000000100047547 */ /* 0x000fea000b800000 */
[----:B------:R-:W-:Y:S05]  /*9700*/  BPT.TRAP 0x1 ;  /* 0x000000040000795c */ /* 0x000fea0000300000 */
.L_x_218:
[----:B------:R-:W1:Y:S01]  /*9710*/  S2UR UR4, SR_CgaCtaId ;  /* 0x00000000000479c3 */ /* 0x000e620000008800 */
[----:B------:R-:W-:Y:S01]  /*9720*/  UISETP.NE.AND UP0, UPT, UR50, URZ, UPT ;  /* 0x000000ff3200728c */ /* 0x000fe2000bf05270 */
[----:B------:R-:W-:Y:S02]  /*9730*/  UMOV UR5, 0x400 ;  /* 0x0000040000057882 */ /* 0x000fe40000000000 */
[----:B-1----:R-:W-:Y:S02]  /*9740*/  ULEA UR4, UR4, UR5, 0x18 ;  /* 0x0000000504047291 */ /* 0x002fe4000f8ec0ff */
[----:B------:R-:W-:Y:S02]  /*9750*/  USEL UR5, UR46, UR47, UP0 ;  /* 0x0000002f2e057287 */ /* 0x000fe40008000000 */
[----:B------:R-:W-:-:S04]  /*9760*/  UIADD3 UR6, UPT, UPT, UR4, 0x7088, URZ ;  /* 0x0000708804067890 */ /* 0x000fc8000fffe0ff */
[----:B------:R-:W-:Y:S01]  /*9770*/  @UP0 UIADD3 UR6, UPT, UPT, UR4, 0x7078, URZ ;  /* 0x0000707804060890 */ /* 0x000fe2000fffe0ff */
[----:B------:R-:W-:-:S04]  /*9780*/  MOV R3, UR5 ;  /* 0x0000000500037c02 */ /* 0x000fc80008000f00 */
[----:B------:R-:W-:-:S04]  /*9790*/  SHF.L.U32 R3, R3, 0x1f, RZ ;  /* 0x0000001f03037819 */ /* 0x000fc800000006ff */
[----:B------:R-:W1:Y:S02]  /*97a0*/  SYNCS.PHASECHK.TRANS64.TRYWAIT P0, [UR6], R3 ;  /* 0x00000003ff0075a7 */ /* 0x000e640008001106 */
[----:B-1----:R-:W-:Y:S05]  /*97b0*/  @!P0 BRA `(.L_x_219) ;  /* 0x000000e400548947 */ /* 0x002fea0003800000 */
.L_x_423:
[----:B------:R-:W-:Y:S01]  /*97c0*/  UISETP.GE.AND UP0, UPT, UR53, 0x1, UPT ;  /* 0x000000013500788c */ /* 0x000fe2000bf06270 */
[----:B------:R-:W-:Y:S01]  /*97d0*/  HFMA2 R16, -RZ, RZ, 0, 0 ;  /* 0x00000000ff107431 */ /* 0x000fe200000001ff */
[----:B------:R-:W-:Y:S01]  /*97e0*/  MOV R17, 0xff800000 ;  /* 0xff80000000117802 */ /* 0x000fe20000000f00 */
[----:B------:R-:W-:-:S06]  /*97f0*/  UMOV UR44, URZ ;  /* 0x000000ff002c7c82 */ /* 0x000fcc0008000000 */
[----:B------:R-:W-:Y:S05]  /*9800*/  BRA.U !UP0, `(.L_x_220) ;  /* 0x0000004508687547 */ /* 0x000fea000b800000 */
[----:B------:R-:W-:Y:S01]  /*9810*/  MOV R16, RZ ;  /* 0x000000ff00107202 */ /* 0x000fe20000000f00 */
[----:B------:R-:W-:Y:S01]  /*9820*/  USHF.L.U32 UR44, UR53, 0x7, URZ ;  /* 0x00000007352c7899 */ /* 0x000fe200080006ff */
[----:B------:R-:W-:Y:S01]  /*9830*/  MOV R156, 0xff800000 ;  /* 0xff800000009c7802 */ /* 0x000fe20000000f00 */
[----:B------:R-:W2:Y:S01]  /*9840*/  LDCU UR39, c[0x0][0x704] ;  /* 0x0000e080ff2777ac */ /* 0x000ea20008000800 */
[----:B------:R-:W3:Y:S01]  /*9850*/  LDCU UR37, c[0x0][0x384] ;  /* 0x00007080ff2577ac */ /* 0x000ee20008000800 */
[----:B------:R-:W-:-:S08]  /*9860*/  UIADD3 UR53, UPT, UPT, UR53, -0x1, URZ ;  /* 0xffffffff35357890 */ /* 0x000fd0000fffe0ff */
.L_x_241:
[----:B------:R-:W4:Y:S01]  /*9870*/  S2R R2, SR_TID.X ;  /* 0x0000000000027919 */ /* 0x000f220000002100 */
[----:B------:R-:W-:Y:S01]  /*9880*/  UISETP.NE.AND UP0, UPT, UR50, URZ, UPT ;  /* 0x000000ff3200728c */ /* 0x000fe2000bf05270 */
[----:B------:R-:W-:-:S03]  /*9890*/  UMOV UR4, 0x20 ;  /* 0x0000002000047882 */ /* 0x000fc60000000000 */
[----:B------:R-:W-:Y:S01]  /*98a0*/  USEL UR4, UR4, 0xa0, UP0 ;  /* 0x000000a004047887 */ /* 0x000fe20008000000 */
[----:B----4-:R-:W-:-:S05]  /*98b0*/  IMAD.U32 R18, R2, 0x10000, RZ ;  /* 0x0001000002127824 */ /* 0x010fca00078e00ff */
[----:B------:R-:W-:-:S05]  /*98c0*/  LOP3.LUT R18, R18, 0x600000, RZ, 0xc0, !PT ;  /* 0x0060000012127812 */ /* 0x000fca00078ec0ff */
[----:B-1----:R-:W-:Y:S01]  /*98d0*/  VIADD R0, R18, UR4 ;  /* 0x0000000412007c36 */ /* 0x002fe20008000000 */
[----:B------:R-:W-:Y:S02]  /*98e0*/  USEL UR4, UR45, UR48, UP0 ;  /* 0x000000302d047287 */ /* 0x000fe40008000000 */
[----:B------:R-:W-:-:S03]  /*98f0*/  UISETP.GT.U32.AND UP0, UPT, UR42, 0x1, UPT ;  /* 0x000000012a00788c */ /* 0x000fc6000bf04070 */
[----:B------:R-:W1:Y:S02]  /*9900*/  SHFL.IDX PT, R0, R0, RZ, 0x1f ;  /* 0x00001fff00007589 */ /* 0x000e6400000e0000 */
[----:B-1----:R-:W-:-:S04]  /*9910*/  R2UR UR52, R0 ;  /* 0x00000000003472ca */ /* 0x002fc800000e0000 */
[----:B--2---:R-:W-:Y:S11]  /*9920*/  BRA.U UP0, `(.L_x_221) ;  /* 0x0000000100047547 */ /* 0x004ff6000b800000 */
[----:B--23--:R-:W-:Y:S05]  /*9930*/  BPT.TRAP 0x1 ;  /* 0x000000040000795c */ /* 0x00cfea0000300000 */
.L_x_221:
[----:B------:R-:W1:Y:S01]  /*9940*/  S2UR UR51, SR_CgaCtaId ;  /* 0x00000000003379c3 */ /* 0x000e620000008800 */
[----:B------:R-:W-:Y:S01]  /*9950*/  UISETP.NE.AND UP0, UPT, UR50, URZ, UPT ;  /* 0x000000ff3200728c */ /* 0x000fe2000bf05270 */
[----:B------:R-:W-:Y:S01]  /*9960*/  IMAD.U32 R3, RZ, RZ, UR4 ;  /* 0x00000004ff037e24 */ /* 0x000fe2000f8e00ff */
[----:B------:R-:W-:Y:S01]  /*9970*/  UMOV UR5, 0x400 ;  /* 0x0000040000057882 */ /* 0x000fe20000000000 */
[----:B------:R-:W-:Y:S01]  /*9980*/  SHF.R.U32.HI R2, RZ, 0x5, R2 ;  /* 0x00000005ff027819 */ /* 0x000fe20000011602 */
[----:B------:R-:W-:Y:S01]  /*9990*/  USEL UR4, URZ, 0x80, UP0 ;  /* 0x00000080ff047887 */ /* 0x000fe20008000000 */
[----:B------:R-:W-:Y:S02]  /*99a0*/  SHF.R.U32.HI R22, RZ, 0x15, R18 ;  /* 0x00000015ff167819 */ /* 0x000fe40000011612 */
[----:B------:R-:W-:Y:S02]  /*99b0*/  SHF.L.U32 R3, R3, 0x1f, RZ ;  /* 0x0000001f03037819 */ /* 0x000fe400000006ff */
[----:B------:R-:W-:-:S02]  /*99c0*/  LOP3.LUT R19, R2, 0x3, RZ, 0xc0, !PT ;  /* 0x0000000302137812 */ /* 0x000fc400078ec0ff */
[----:B------:R-:W-:Y:S02]  /*99d0*/  LOP3.LUT R18, R18, UR4, RZ, 0xfc, !PT ;  /* 0x0000000412127c12 */ /* 0x000fe4000f8efcff */
[----:B------:R-:W-:Y:S01]  /*99e0*/  ISETP.NE.AND P0, PT, R19, R22, PT ;  /* 0x000000161300720c */ /* 0x000fe20003f05270 */
[----:B-1----:R-:W-:-:S04]  /*99f0*/  ULEA UR51, UR51, UR5, 0x18 ;  /* 0x0000000533337291 */ /* 0x002fc8000f8ec0ff */
[----:B------:R-:W-:Y:S02]  /*9a00*/  UIADD3 UR5, UPT, UPT, UR51, 0x7060, URZ ;  /* 0x0000706033057890 */ /* 0x000fe4000fffe0ff */
[----:B------:R-:W-:-:S09]  /*9a10*/  @UP0 UIADD3 UR5, UPT, UPT, UR51, 0x7050, URZ ;  /* 0x0000705033050890 */ /* 0x000fd2000fffe0ff */
[----:B------:R-:W1:Y:S02]  /*9a20*/  SYNCS.PHASECHK.TRANS64.TRYWAIT P1, [UR5], R3 ;  /* 0x00000003ff0075a7 */ /* 0x000e640008021105 */
[----:B-1----:R-:W-:Y:S05]  /*9a30*/  @!P1 BRA `(.L_x_222) ;  /* 0x000000e000cc9947 */ /* 0x002fea0003800000 */
.L_x_425:
[----:B------:R-:W-:Y:S05]  /*9a40*/  @!P0 BRA `(.L_x_223) ;  /* 0x0000000000408947 */ /* 0x000fea0003800000 */
[----:B------:R-:W-:Y:S01]  /*9a50*/  MOV R14, 0x8 ;  /* 0x00000008000e7802 */ /* 0x000fe20000000f00 */
[----:B------:R-:W4:Y:S01]  /*9a60*/  LDCU.64 UR8, c[0x4][0xb0] ;  /* 0x01001600ff0877ac */ /* 0x000f220008000a00 */
[----:B------:R-:W-:Y:S02]  /*9a70*/  HFMA2 R12, -RZ, RZ, 0, 5.9604644775390625e-08 ;  /* 0x00000001ff0c7431 */ /* 0x000fe400000001ff */
[----:B------:R-:W-:Y:S01]  /*9a80*/  IMAD.MOV.U32 R8, RZ, RZ, 0x192 ;  /* 0x00000192ff087424 */ /* 0x000fe200078e00ff */
[----:B------:R-:W5:Y:S01]  /*9a90*/  LDCU.64 UR6, c[0x4][0xb8] ;  /* 0x01001700ff0677ac */ /* 0x000f620008000a00 */
[----:B------:R-:W1:Y:S01]  /*9aa0*/  LDC.64 R14, c[0x4][R14] ;  /* 0x010000000e0e7b82 */ /* 0x000e620000000a00 */
[----:B------:R-:W-:Y:S01]  /*9ab0*/  IMAD.MOV.U32 R13, RZ, RZ, RZ ;  /* 0x000000ffff0d7224 */ /* 0x000fe200078e00ff */
[----:B------:R-:W2:Y:S01]  /*9ac0*/  LDCU.64 UR4, c[0x4][0x10] ;  /* 0x01000200ff0477ac */ /* 0x000ea20008000a00 */
[----:B----4-:R-:W-:Y:S01]  /*9ad0*/  IMAD.U32 R4, RZ, RZ, UR8 ;  /* 0x00000008ff047e24 */ /* 0x010fe2000f8e00ff */
[----:B------:R-:W-:Y:S01]  /*9ae0*/  MOV R5, UR9 ;  /* 0x0000000900057c02 */ /* 0x000fe20008000f00 */
[----:B-----5:R-:W-:Y:S01]  /*9af0*/  IMAD.U32 R6, RZ, RZ, UR6 ;  /* 0x00000006ff067e24 */ /* 0x020fe2000f8e00ff */
[----:B------:R-:W-:Y:S01]  /*9b00*/  MOV R7, UR7 ;  /* 0x0000000700077c02 */ /* 0x000fe20008000f00 */
[----:B--2---:R-:W-:Y:S01]  /*9b10*/  IMAD.U32 R10, RZ, RZ, UR4 ;  /* 0x00000004ff0a7e24 */ /* 0x004fe2000f8e00ff */
[----:B------:R-:W-:-:S02]  /*9b20*/  MOV R11, UR5 ;  /* 0x00000005000b7c02 */ /* 0x000fc40008000f00 */
[----:B------:R-:W-:-:S07]  /*9b30*/  LEPC R20, `(.L_x_223) ;  /* 0x000000001014794e */ /* 0x000fce0000000000 */
[----:B-1-3--:R-:W-:Y:S05]  /*9b40*/  CALL.ABS.NOINC R14 ;  /* 0x000000000e007343 */ /* 0x00afea0003c00000 */
.L_x_223:
[C---:B-1----:R-:W-:Y:S01]  /*9b50*/  VIADD R0, R18.reuse, 0x20 ;  /* 0x0000002012007836 */ /* 0x042fe20000000000 */
[----:B------:R-:W-:Y:S05]  /*9b60*/  WARPSYNC.ALL ;  /* 0x0000000000007948 */ /* 0x000fea0003800000 */
[----:B------:R-:W-:Y:S02]  /*9b70*/  SHF.R.U32.HI R0, RZ, 0x15, R0 ;  /* 0x00000015ff007819 */ /* 0x000fe40000011600 */
[----:B------:R-:W-:Y:S02]  /*9b80*/  R2UR UR4, R18 ;  /* 0x00000000120472ca */ /* 0x000fe400000e0000 */
[----:B------:R-:W-:-:S11]  /*9b90*/  ISETP.NE.AND P0, PT, R19, R0, PT ;  /* 0x000000001300720c */ /* 0x000fd60003f05270 */
[----:B------:R-:W1:Y:S02]  /*9ba0*/  LDTM.x32 R124, tmem[UR4] ;  /* 0x00000004007c79ee */ /* 0x000e6400082c0000 */
[----:B-1----:R-:W-:Y:S05]  /*9bb0*/  @!P0 BRA `(.L_x_224) ;  /* 0x0000000000408947 */ /* 0x002fea0003800000 */
[----:B------:R-:W-:Y:S01]  /*9bc0*/  MOV R14, 0x8 ;  /* 0x00000008000e7802 */ /* 0x000fe20000000f00 */
[----:B------:R-:W1:Y:S01]  /*9bd0*/  LDCU.64 UR8, c[0x4][0xb0] ;  /* 0x01001600ff0877ac */ /* 0x000e620008000a00 */
[----:B------:R-:W-:Y:S02]  /*9be0*/  HFMA2 R12, -RZ, RZ, 0, 5.9604644775390625e-08 ;  /* 0x00000001ff0c7431 */ /* 0x000fe400000001ff */
[----:B------:R-:W-:Y:S01]  /*9bf0*/  IMAD.MOV.U32 R8, RZ, RZ, 0x192 ;  /* 0x00000192ff087424 */ /* 0x000fe200078e00ff */
[----:B------:R-:W4:Y:S01]  /*9c00*/  LDCU.64 UR6, c[0x4][0xb8] ;  /* 0x01001700ff0677ac */ /* 0x000f220008000a00 */
[----:B------:R-:W2:Y:S01]  /*9c10*/  LDC.64 R14, c[0x4][R14] ;  /* 0x010000000e0e7b82 */ /* 0x000ea20000000a00 */
[----:B------:R-:W-:Y:S01]  /*9c20*/  IMAD.MOV.U32 R13, RZ, RZ, RZ ;  /* 0x000000ffff0d7224 */ /* 0x000fe200078e00ff */
[----:B------:R-:W5:Y:S01]  /*9c30*/  LDCU.64 UR4, c[0x4][0x10] ;  /* 0x01000200ff0477ac */ /* 0x000f620008000a00 */
[----:B-1----:R-:W-:Y:S01]  /*9c40*/  IMAD.U32 R4, RZ, RZ, UR8 ;  /* 0x00000008ff047e24 */ /* 0x002fe2000f8e00ff */
[----:B------:R-:W-:Y:S01]  /*9c50*/  MOV R5, UR9 ;  /* 0x0000000900057c02 */ /* 0x000fe20008000f00 */
[----:B----4-:R-:W-:Y:S01]  /*9c60*/  IMAD.U32 R6, RZ, RZ, UR6 ;  /* 0x00000006ff067e24 */ /* 0x010fe2000f8e00ff */
[----:B------:R-:W-:Y:S01]  /*9c70*/  MOV R7, UR7 ;  /* 0x0000000700077c02 */ /* 0x000fe20008000f00 */
[----:B-----5:R-:W-:Y:S01]  /*9c80*/  IMAD.U32 R10, RZ, RZ, UR4 ;  /* 0x00000004ff0a7e24 */ /* 0x020fe2000f8e00ff */
[----:B------:R-:W-:-:S02]  /*9c90*/  MOV R11, UR5 ;  /* 0x00000005000b7c02 */ /* 0x000fc40008000f00 */
[----:B------:R-:W-:-:S07]  /*9ca0*/  LEPC R20, `(.L_x_224) ;  /* 0x000000001014794e */ /* 0x000fce0000000000 */
[----:B--23--:R-:W-:Y:S05]  /*9cb0*/  CALL.ABS.NOINC R14 ;  /* 0x000000000e007343 */ /* 0x00cfea0003c00000 */
.L_x_224:
[C---:B------:R-:W-:Y:S01]  /*9cc0*/  VIADD R0, R18.reuse, 0x40 ;  /* 0x0000004012007836 */ /* 0x040fe20000000000 */
[----:B------:R-:W-:Y:S05]  /*9cd0*/  WARPSYNC.ALL ;  /* 0x0000000000007948 */ /* 0x000fea0003800000 */
[----:B------:R-:W-:Y:S02]  /*9ce0*/  SHF.R.U32.HI R0, RZ, 0x15, R0 ;  /* 0x00000015ff007819 */ /* 0x000fe40000011600 */
[----:B------:R-:W-:Y:S02]  /*9cf0*/  R2UR UR4, R18 ;  /* 0x00000000120472ca */ /* 0x000fe400000e0000 */
[----:B------:R-:W-:-:S11]  /*9d00*/  ISETP.NE.AND P0, PT, R19, R0, PT ;  /* 0x000000001300720c */ /* 0x000fd60003f05270 */
[----:B------:R-:W1:Y:S02]  /*9d10*/  LDTM.x32 R92, tmem[UR4+0x20] ;  /* 0x00002004005c79ee */ /* 0x000e6400082c0000 */
        /* <DEDUP_REMOVED lines=17> */
.L_x_225:
        /* <DEDUP_REMOVED lines=23> */
.L_x_226:
[C---:B------:R-:W-:Y:S01]  /*9fa0*/  FMNMX3 R3, R156.reuse, R124, R128, !PT ;  /* 0x0000007c9c037276 */ /* 0x040fe20007800080 */
[----:B------:R-:W-:Y:S05]  /*9fb0*/  WARPSYNC.ALL ;  /* 0x0000000000007948 */ /* 0x000fea0003800000 */
[C---:B------:R-:W-:Y:S02]  /*9fc0*/  FMNMX3 R0, R156.reuse, R125, R129, !PT ;  /* 0x0000007d9c007276 */ /* 0x040fe40007800081 */
[----:B------:R-:W-:Y:S02]  /*9fd0*/  FMNMX3 R5, R156, R126, R130, !PT ;  /* 0x0000007e9c057276 */ /* 0x000fe40007800082 */
[----:B------:R-:W-:-:S02]  /*9fe0*/  FMNMX3 R3, R3, R132, R136, !PT ;  /* 0x0000008403037276 */ /* 0x000fc40007800088 */
[----:B------:R-:W-:Y:S02]  /*9ff0*/  FMNMX3 R0, R0, R133, R137, !PT ;  /* 0x0000008500007276 */ /* 0x000fe40007800089 */
[----:B------:R-:W-:Y:S02]  /*a000*/  FMNMX3 R6, R156, R127, R131, !PT ;  /* 0x0000007f9c067276 */ /* 0x000fe40007800083 */
[----:B------:R-:W-:Y:S02]  /*a010*/  FMNMX3 R5, R5, R134, R138, !PT ;  /* 0x0000008605057276 */ /* 0x000fe4000780008a */
[----:B------:R-:W-:Y:S02]  /*a020*/  FMNMX3 R3, R3, R140, R144, !PT ;  /* 0x0000008c03037276 */ /* 0x000fe40007800090 */
[----:B------:R-:W-:Y:S02]  /*a030*/  FMNMX3 R0, R0, R141, R145, !PT ;  /* 0x0000008d00007276 */ /* 0x000fe40007800091 */
[----:B------:R-:W-:-:S02]  /*a040*/  FMNMX3 R6, R6, R135, R139, !PT ;  /* 0x0000008706067276 */ /* 0x000fc4000780008b */
[----:B------:R-:W-:Y:S02]  /*a050*/  FMNMX3 R5, R5, R142, R146, !PT ;  /* 0x0000008e05057276 */ /* 0x000fe40007800092 */
[----:B------:R-:W-:Y:S02]  /*a060*/  R2UR UR4, R18 ;  /* 0x00000000120472ca */ /* 0x000fe400000e0000 */
[----:B------:R-:W-:Y:S02]  /*a070*/  FMNMX3 R3, R3, R148, R152, !PT ;  /* 0x0000009403037276 */ /* 0x000fe40007800098 */
[----:B------:R-:W-:Y:S02]  /*a080*/  FMNMX3 R0, R0, R149, R153, !PT ;  /* 0x0000009500007276 */ /* 0x000fe40007800099 */
[----:B------:R-:W-:Y:S02]  /*a090*/  FMNMX3 R6, R6, R143, R147, !PT ;  /* 0x0000008f06067276 */ /* 0x000fe40007800093 */
[----:B------:R-:W-:-:S02]  /*a0a0*/  FMNMX3 R5, R5, R150, R154, !PT ;  /* 0x0000009605057276 */ /* 0x000fc4000780009a */
[----:B------:R-:W-:Y:S02]  /*a0b0*/  FMNMX3 R3, R3, R92, R96, !PT ;  /* 0x0000005c03037276 */ /* 0x000fe40007800060 */
[----:B------:R-:W-:Y:S01]  /*a0c0*/  FMNMX3 R0, R0, R93, R97, !PT ;  /* 0x0000005d00007276 */ /* 0x000fe20007800061 */
[----:B------:R-:W1:Y:S01]  /*a0d0*/  LDTM.x32 R60, tmem[UR4+0x60] ;  /* 0x00006004003c79ee */ /* 0x000e6200082c0000 */
[----:B------:R-:W-:Y:S02]  /*a0e0*/  FMNMX3 R6, R6, R151, R155, !PT ;  /* 0x0000009706067276 */ /* 0x000fe4000780009b */
[----:B------:R-:W-:Y:S02]  /*a0f0*/  FMNMX3 R5, R5, R94, R98, !PT ;  /* 0x0000005e05057276 */ /* 0x000fe40007800062 */
        /* <DEDUP_REMOVED lines=28> */
[----:B-1----:R-:W-:Y:S02]  /*a2c0*/  FMNMX3 R3, R3, R60, R64, !PT ;  /* 0x0000003c03037276 */ /* 0x002fe40007800040 */
        /* <DEDUP_REMOVED lines=15> */
[----:B------:R-:W-:Y:S02]  /*a3c0*/  ISETP.NE.AND P0, PT, R19, R22, PT ;  /* 0x000000161300720c */ /* 0x000fe40003f05270 */
[----:B------:R-:W-:Y:S02]  /*a3d0*/  FMNMX3 R17, R6, R87, R91, !PT ;  /* 0x0000005706117276 */ /* 0x000fe4000780005b */
[----:B------:R-:W-:-:S04]  /*a3e0*/  FMNMX3 R0, R4, R3, R0, !PT ;  /* 0x0000000304007276 */ /* 0x000fc80007800000 */
[----:B------:R-:W-:-:S04]  /*a3f0*/  FMNMX R17, R17, R0, !PT ;  /* 0x0000000011117209 */ /* 0x000fc80007800000 */
[----:B------:R-:W-:-:S04]  /*a400*/  FSETP.NEU.AND P1, PT, R17, -INF , PT ;  /* 0xff8000001100780b */ /* 0x000fc80003f2d000 */
[----:B------:R-:W-:Y:S01]  /*a410*/  FSEL R157, R17, RZ, P1 ;  /* 0x000000ff119d7208 */ /* 0x000fe20000800000 */
[----:B------:R-:W-:Y:S08]  /*a420*/  @!P0 BRA `(.L_x_227) ;  /* 0x0000000000408947 */ /* 0x000ff00003800000 */
        /* <DEDUP_REMOVED lines=16> */
.L_x_227:
[----:B------:R-:W-:Y:S05]  /*a530*/  WARPSYNC.ALL ;  /* 0x0000000000007948 */ /* 0x000fea0003800000 */
[----:B------:R-:W-:Y:S02]  /*a540*/  R2UR UR4, R18 ;  /* 0x00000000120472ca */ /* 0x000fe400000e0000 */
[----:B------:R-:W-:-:S11]  /*a550*/  ISETP.NE.AND P0, PT, RZ, UR43, PT ;  /* 0x0000002bff007c0c */ /* 0x000fd6000bf05270 */
[----:B------:R1:W-:Y:S02]  /*a560*/  STTM.x2 tmem[UR4], R156 ;  /* 0x0000009c000079ed */ /* 0x0003e400080c0004 */
[----:B------:R-:W-:Y:S05]  /*a570*/  @P0 BRA `(.L_x_228) ;  /* 0x0000000000040947 */ /* 0x000fea0003800000 */
[----:B--23--:R-:W-:Y:S05]  /*a580*/  BPT.TRAP 0x1 ;  /* 0x000000040000795c */ /* 0x00cfea0000300000 */
.L_x_228:
[----:B------:R-:W-:Y:S01]  /*a590*/  UISETP.NE.AND UP0, UPT, UR50, URZ, UPT ;  /* 0x000000ff3200728c */ /* 0x000fe2000bf05270 */
[----:B------:R-:W-:Y:S01]  /*a5a0*/  MOV R3, UR49 ;  /* 0x0000003100037c02 */ /* 0x000fe20008000f00 */
[----:B------:R-:W-:Y:S01]  /*a5b0*/  UIADD3 UR4, UPT, UPT, UR51, 0x7080, URZ ;  /* 0x0000708033047890 */ /* 0x000fe2000fffe0ff */
[----:B------:R-:W-:Y:S02]  /*a5c0*/  FSETP.NEU.AND P0, PT, R17, -INF , PT ;  /* 0xff8000001100780b */ /* 0x000fe40003f0d000 */
[----:B------:R-:W-:Y:S02]  /*a5d0*/  SHF.L.U32 R3, R3, 0x1f, RZ ;  /* 0x0000001f03037819 */ /* 0x000fe400000006ff */
[----:B------:R-:W-:-:S04]  /*a5e0*/  FSEL R0, R17, RZ, P0 ;  /* 0x000000ff11007208 */ /* 0x000fc80000000000 */
[----:B------:R-:W-:Y:S01]  /*a5f0*/  @UP0 UIADD3 UR4, UPT, UPT, UR51, 0x7070, URZ ;  /* 0x0000707033040890 */ /* 0x000fe2000fffe0ff */
[----:B--2---:R-:W-:Y:S01]  /*a600*/  FMUL R0, R0, -UR39 ;  /* 0x8000002700007c20 */ /* 0x004fe20008400000 */
[----:B------:R-:W-:-:S03]  /*a610*/  USEL UR51, UR46, UR47, UP0 ;  /* 0x0000002f2e337287 */ /* 0x000fc60008000000 */
[--C-:B------:R-:W-:Y:S01]  /*a620*/  FFMA2 R18, R124.F32x2.HI_LO, UR39.F32, R0.reuse.F32 ;  /* 0x000000277c127c49 */ /* 0x100fe20009200000 */
[----:B------:R-:W-:Y:S01]  /*a630*/  ULOP3.LUT UR51, UR51, 0x1, URZ, 0x3c, !UPT ;  /* 0x0000000133337892 */ /* 0x000fe2000f8e3cff */
[--C-:B------:R-:W-:Y:S02]  /*a640*/  FFMA2 R22, R126.F32x2.HI_LO, UR39.F32, R0.reuse.F32 ;  /* 0x000000277e167c49 */ /* 0x100fe40009200000 */
[----:B------:R-:W-:Y:S01]  /*a650*/  SYNCS.ARRIVE.TRANS64.A1T0 RZ, [UR4], RZ ;  /* 0x000000ffffff79a7 */ /* 0x000fe20008100004 */
[----:B------:R-:W-:Y:S01]  /*a660*/  FSETP.GEU.AND P4, PT, R18, -126, PT ;  /* 0xc2fc00001200780b */ /* 0x000fe20003f8e000 */
[--C-:B------:R-:W-:Y:S01]  /*a670*/  FFMA2 R124, R128.F32x2.HI_LO, UR39.F32, R0.reuse.F32 ;  /* 0x00000027807c7c49 */ /* 0x100fe20009200000 */
[----:B------:R-:W-:Y:S01]  /*a680*/  FSETP.GEU.AND P3, PT, R19, -126, PT ;  /* 0xc2fc00001300780b */ /* 0x000fe20003f6e000 */
[----:B------:R-:W-:Y:S01]  /*a690*/  FFMA2 R126, R130.F32x2.HI_LO, UR39.F32, R0.F32 ;  /* 0x00000027827e7c49 */ /* 0x000fe20009200000 */
[----:B------:R-:W-:Y:S02]  /*a6a0*/  FSETP.GEU.AND P2, PT, R22, -126, PT ;  /* 0xc2fc00001600780b */ /* 0x000fe40003f4e000 */
[----:B------:R-:W-:Y:S01]  /*a6b0*/  FSETP.GEU.AND P1, PT, R23, -126, PT ;  /* 0xc2fc00001700780b */ /* 0x000fe20003f2e000 */
[----:B------:R-:W2:Y:S01]  /*a6c0*/  SYNCS.PHASECHK.TRANS64.TRYWAIT P5, [UR41], R3 ;  /* 0x00000003ff0075a7 */ /* 0x000ea200080a1129 */
[----:B------:R-:W-:-:S02]  /*a6d0*/  FSETP.GEU.AND P0, PT, R124, -126, PT ;  /* 0xc2fc00007c00780b */ /* 0x000fc40003f0e000 */
[----:B------:R-:W-:-:S03]  /*a6e0*/  FSETP.GEU.AND P6, PT, R125, -126, PT ;  /* 0xc2fc00007d00780b */ /* 0x000fc60003fce000 */
[----:B------:R-:W-:Y:S02]  /*a6f0*/  @!P4 FMUL R18, R18, 0.5 ;  /* 0x3f0000001212c820 */ /* 0x000fe40000400000 */
[----:B------:R-:W-:Y:S02]  /*a700*/  @!P3 FMUL R19, R19, 0.5 ;  /* 0x3f0000001313b820 */ /* 0x000fe40000400000 */
[----:B------:R-:W-:Y:S02]  /*a710*/  @!P2 FMUL R22, R22, 0.5 ;  /* 0x3f0000001616a820 */ /* 0x000fe40000400000 */
[----:B------:R-:W-:Y:S01]  /*a720*/  @!P1 FMUL R23, R23, 0.5 ;  /* 0x3f00000017179820 */ /* 0x000fe20000400000 */
[----:B------:R-:W4:Y:S08]  /*a730*/  MUFU.EX2 R18, R18 ;  /* 0x0000001200127308 */ /* 0x000f300000000800 */
[----:B------:R-:W1:Y:S08]  /*a740*/  MUFU.EX2 R19, R19 ;  /* 0x0000001300137308 */ /* 0x000e700000000800 */
[----:B------:R-:W1:Y:S08]  /*a750*/  MUFU.EX2 R22, R22 ;  /* 0x0000001600167308 */ /* 0x000e700000000800 */
[----:B------:R-:W1:Y:S02]  /*a760*/  MUFU.EX2 R23, R23 ;  /* 0x0000001700177308 */ /* 0x000e640000000800 */
[----:B-12-4-:R-:W-:Y:S05]  /*a770*/  @!P5 BRA `(.L_x_229) ;  /* 0x000000d40094d947 */ /* 0x016fea0003800000 */
.L_x_426:
[----:B------:R-:W-:Y:S01]  /*a780*/  @!P0 FMUL R124, R124, 0.5 ;  /* 0x3f0000007c7c8820 */ /* 0x000fe20000400000 */
[--C-:B------:R-:W-:Y:S01]  /*a790*/  FFMA2 R128, R132.F32x2.HI_LO, UR39.F32, R0.reuse.F32 ;  /* 0x0000002784807c49 */ /* 0x100fe20009200000 */
[----:B------:R-:W-:Y:S01]  /*a7a0*/  FSETP.GEU.AND P5, PT, R126, -126, PT ;  /* 0xc2fc00007e00780b */ /* 0x000fe20003fae000 */
[----:B------:R-:W-:Y:S01]  /*a7b0*/  @!P4 FMUL R18, R18, R18 ;  /* 0x000000121212c220 */ /* 0x000fe20000400000 */
[--C-:B------:R-:W-:Y:S01]  /*a7c0*/  FFMA2 R130, R134.F32x2.HI_LO, UR39.F32, R0.reuse.F32 ;  /* 0x0000002786827c49 */ /* 0x100fe20009200000 */
[----:B------:R-:W-:Y:S01]  /*a7d0*/  FSETP.GEU.AND P4, PT, R127, -126, PT ;  /* 0xc2fc00007f00780b */ /* 0x000fe20003f8e000 */
[----:B------:R-:W2:Y:S01]  /*a7e0*/  MUFU.EX2 R124, R124 ;  /* 0x0000007c007c7308 */ /* 0x000ea20000000800 */
[----:B------:R-:W-:Y:S01]  /*a7f0*/  @!P3 FMUL R19, R19, R19 ;  /* 0x000000131313b220 */ /* 0x000fe20000400000 */
[----:B------:R-:W-:Y:S01]  /*a800*/  FSETP.GEU.AND P3, PT, R128, -126, PT ;  /* 0xc2fc00008000780b */ /* 0x000fe20003f6e000 */
[----:B------:R-:W-:Y:S01]  /*a810*/  @!P2 FMUL R22, R22, R22 ;  /* 0x000000161616a220 */ /* 0x000fe20000400000 */
[----:B------:R-:W-:Y:S01]  /*a820*/  @!P1 FMUL R23, R23, R23 ;  /* 0x0000001717179220 */ /* 0x000fe20000400000 */
[----:B------:R-:W-:Y:S01]  /*a830*/  FSETP.GEU.AND P2, PT, R129, -126, PT ;  /* 0xc2fc00008100780b */ /* 0x000fe20003f4e000 */
[----:B------:R-:W-:Y:S01]  /*a840*/  @!P6 FMUL R125, R125, 0.5 ;  /* 0x3f0000007d7de820 */ /* 0x000fe20000400000 */
[----:B------:R-:W-:Y:S01]  /*a850*/  FSETP.GEU.AND P1, PT, R130, -126, PT ;  /* 0xc2fc00008200780b */ /* 0x000fe20003f2e000 */
[--C-:B------:R-:W-:Y:S01]  /*a860*/  FFMA2 R132, R136.F32x2.HI_LO, UR39.F32, R0.reuse.F32 ;  /* 0x0000002788847c49 */ /* 0x100fe20009200000 */
[----:B------:R-:W-:Y:S01]  /*a870*/  USHF.R.U32.HI UR4, URZ, 0x15, UR52 ;  /* 0x00000015ff047899 */ /* 0x000fe20008011634 */
[----:B------:R-:W-:Y:S01]  /*a880*/  @!P5 FMUL R126, R126, 0.5 ;  /* 0x3f0000007e7ed820 */ /* 0x000fe20000400000 */
[--C-:B------:R-:W-:Y:S01]  /*a890*/  FFMA2 R134, R138.F32x2.HI_LO, UR39.F32, R0.reuse.F32 ;  /* 0x000000278a867c49 */ /* 0x100fe20009200000 */
[----:B------:R-:W4:Y:S01]  /*a8a0*/  MUFU.EX2 R125, R125 ;  /* 0x0000007d007d7308 */ /* 0x000f220000000800 */
[----:B------:R-:W-:Y:S01]  /*a8b0*/  @!P4 FMUL R127, R127, 0.5 ;  /* 0x3f0000007f7fc820 */ /* 0x000fe20000400000 */
[--C-:B------:R-:W-:Y:S01]  /*a8c0*/  FFMA2 R136, R140.F32x2.HI_LO, UR39.F32, R0.reuse.F32 ;  /* 0x000000278c887c49 */ /* 0x100fe20009200000 */
[----:B-1----:R-:W-:Y:S01]  /*a8d0*/  MOV R3, UR4 ;  /* 0x0000000400037c02 */ /* 0x002fe20008000f00 */
[----:B------:R-:W-:Y:S01]  /*a8e0*/  @!P3 FMUL R128, R128, 0.5 ;  /* 0x3f0000008080b820 */ /* 0x000fe20000400000 */
[----:B--2---:R-:W-:Y:S01]  /*a8f0*/  @!P0 FMUL R124, R124, R124 ;  /* 0x0000007c7c7c8220 */ /* 0x004fe20000400000 */
[----:B------:R-:W-:Y:S01]  /*a900*/  FSETP.GEU.AND P0, PT, R131, -126, PT ;  /* 0xc2fc00008300780b */ /* 0x000fe20003f0e000 */
[----:B------:R-:W-:Y:S01]  /*a910*/  @!P2 FMUL R129, R129, 0.5 ;  /* 0x3f0000008181a820 */ /* 0x000fe20000400000 */
[----:B------:R-:W-:Y:S01]  /*a920*/  @!P1 FMUL R130, R130, 0.5 ;  /* 0x3f00000082829820 */ /* 0x000fe20000400000 */
[----:B------:R-:W1:Y:S01]  /*a930*/  MUFU.EX2 R126, R126 ;  /* 0x0000007e007e7308 */ /* 0x000e620000000800 */
[--C-:B------:R-:W-:Y:S01]  /*a940*/  FFMA2 R138, R142.F32x2.HI_LO, UR39.F32, R0.reuse.F32 ;  /* 0x000000278e8a7c49 */ /* 0x100fe20009200000 */
[----:B------:R-:W-:Y:S01]  /*a950*/  UISETP.NE.AND UP0, UPT, UR50, URZ, UPT ;  /* 0x000000ff3200728c */ /* 0x000fe2000bf05270 */
[--C-:B------:R-:W-:Y:S01]  /*a960*/  FFMA2 R140, R144.F32x2.HI_LO, UR39.F32, R0.reuse.F32 ;  /* 0x00000027908c7c49 */ /* 0x100fe20009200000 */
[----:B------:R-:W-:Y:S01]  /*a970*/  ULOP3.LUT UR49, UR49, 0x1, URZ, 0x3c, !UPT ;  /* 0x0000000131317892 */ /* 0x000fe2000f8e3cff */
[--C-:B------:R-:W-:Y:S01]  /*a980*/  FFMA2 R142, R146.F32x2.HI_LO, UR39.F32, R0.reuse.F32 ;  /* 0x00000027928e7c49 */ /* 0x100fe20009200000 */
[----:B------:R-:W-:Y:S01]  /*a990*/  USEL UR46, UR51, UR46, UP0 ;  /* 0x0000002e332e7287 */ /* 0x000fe20008000000 */
[--C-:B------:R-:W-:Y:S01]  /*a9a0*/  FFMA2 R144, R148.F32x2.HI_LO, UR39.F32, R0.reuse.F32 ;  /* 0x0000002794907c49 */ /* 0x100fe20009200000 */
[----:B------:R-:W2:Y:S01]  /*a9b0*/  MUFU.EX2 R127, R127 ;  /* 0x0000007f007f7308 */ /* 0x000ea20000000800 */
[----:B----4-:R-:W-:Y:S01]  /*a9c0*/  @!P6 FMUL R125, R125, R125 ;  /* 0x0000007d7d7de220 */ /* 0x010fe20000400000 */
[----:B------:R-:W-:Y:S01]  /*a9d0*/  @!P0 FMUL R131, R131, 0.5 ;  /* 0x3f00000083838820 */ /* 0x000fe20000400000 */
[----:B------:R-:W-:Y:S01]  /*a9e0*/  FSETP.GEU.AND P6, PT, R132, -126, PT ;  /* 0xc2fc00008400780b */ /* 0x000fe20003fce000 */
[--C-:B------:R-:W-:Y:S01]  /*a9f0*/  FFMA2 R146, R150.F32x2.HI_LO, UR39.F32, R0.reuse.F32 ;  /* 0x0000002796927c49 */ /* 0x100fe20009200000 */
[----:B------:R-:W-:Y:S01]  /*aa00*/  USEL UR47, UR47, UR51, UP0 ;  /* 0x000000332f2f7287 */ /* 0x000fe20008000000 */
[--C-:B------:R-:W-:Y:S01]  /*aa10*/  FFMA2 R148, R152.F32x2.HI_LO, UR39.F32, R0.reuse.F32 ;  /* 0x0000002798947c49 */ /* 0x100fe20009200000 */
[----:B------:R-:W-:Y:S01]  /*aa20*/  SYNCS.ARRIVE.TRANS64.A1T0 RZ, [UR40], RZ ;  /* 0x000000ffffff79a7 */ /* 0x000fe20008100028 */
[----:B------:R-:W4:Y:S01]  /*aa30*/  MUFU.EX2 R128, R128 ;  /* 0x0000008000807308 */ /* 0x000f220000000800 */
[----:B-1----:R-:W-:Y:S01]  /*aa40*/  @!P5 FMUL R126, R126, R126 ;  /* 0x0000007e7e7ed220 */ /* 0x002fe20000400000 */
[----:B------:R-:W-:Y:S01]  /*aa50*/  FSETP.GEU.AND P5, PT, R133, -126, PT ;  /* 0xc2fc00008500780b */ /* 0x000fe20003fae000 */
[--C-:B------:R-:W-:Y:S01]  /*aa60*/  FFMA2 R154, R154.F32x2.HI_LO, UR39.F32, R0.reuse.F32 ;  /* 0x000000279a9a7c49 */ /* 0x100fe20009200000 */
[----:B------:R-:W-:Y:S01]  /*aa70*/  F2FP.F16.F32.PACK_AB R56, R19, R18 ;  /* 0x000000121338723e */ /* 0x000fe200000000ff */
[--C-:B------:R-:W-:Y:S01]  /*aa80*/  FFMA2 R8, R92.F32x2.HI_LO, UR39.F32, R0.reuse.F32 ;  /* 0x000000275c087c49 */ /* 0x100fe20009200000 */
[----:B------:R-:W-:Y:S01]  /*aa90*/  F2FP.F16.F32.PACK_AB R57, R23, R22 ;  /* 0x000000161739723e */ /* 0x000fe200000000ff */
[--C-:B------:R-:W-:Y:S01]  /*aaa0*/  FFMA2 R6, R94.F32x2.HI_LO, UR39.F32, R0.reuse.F32 ;  /* 0x000000275e067c49 */ /* 0x100fe20009200000 */
[----:B------:R-:W1:Y:S01]  /*aab0*/  MUFU.EX2 R129, R129 ;  /* 0x0000008100817308 */ /* 0x000e620000000800 */
[----:B--2---:R-:W-:Y:S01]  /*aac0*/  @!P4 FMUL R127, R127, R127 ;  /* 0x0000007f7f7fc220 */ /* 0x004fe20000400000 */
[----:B------:R-:W-:Y:S01]  /*aad0*/  FSETP.GEU.AND P4, PT, R134, -126, PT ;  /* 0xc2fc00008600780b */ /* 0x000fe20003f8e000 */
[----:B------:R-:W-:Y:S01]  /*aae0*/  @!P6 FMUL R132, R132, 0.5 ;  /* 0x3f0000008484e820 */ /* 0x000fe20000400000 */
[--C-:B------:R-:W-:Y:S01]  /*aaf0*/  FFMA2 R4, R96.F32x2.HI_LO, UR39.F32, R0.reuse.F32 ;  /* 0x0000002760047c49 */ /* 0x100fe20009200000 */
[----:B------:R-:W-:Y:S01]  /*ab00*/  F2FP.F16.F32.PACK_AB R58, R125, R124 ;  /* 0x0000007c7d3a723e */ /* 0x000fe200000000ff */
[--C-:B------:R-:W-:Y:S01]  /*ab10*/  FFMA2 R10, R98.F32x2.HI_LO, UR39.F32, R0.reuse.F32 ;  /* 0x00000027620a7c49 */ /* 0x100fe20009200000 */
[----:B------:R-:W-:Y:S01]  /*ab20*/  F2FP.F16.F32.PACK_AB R59, R127, R126 ;  /* 0x0000007e7f3b723e */ /* 0x000fe200000000ff */
[----:B------:R-:W2:Y:S01]  /*ab30*/  MUFU.EX2 R130, R130 ;  /* 0x0000008200827308 */ /* 0x000ea20000000800 */
[----:B----4-:R-:W-:Y:S01]  /*ab40*/  @!P3 FMUL R128, R128, R128 ;  /* 0x000000808080b220 */ /* 0x010fe20000400000 */
[----:B------:R-:W-:Y:S01]  /*ab50*/  FSETP.GEU.AND P3, PT, R135, -126, PT ;  /* 0xc2fc00008700780b */ /* 0x000fe20003f6e000 */
[----:B------:R-:W-:Y:S01]  /*ab60*/  @!P5 FMUL R133, R133, 0.5 ;  /* 0x3f0000008585d820 */ /* 0x000fe20000400000 */
[----:B------:R-:W-:-:S02]  /*ab70*/  FFMA2 R150, R122.F32x2.HI_LO, UR39.F32, R0.F32 ;  /* 0x000000277a967c49 */ /* 0x000fc40009200000 */
[--C-:B------:R-:W-:Y:S02]  /*ab80*/  FFMA2 R24, R24.F32x2.HI_LO, UR39.F32, R0.reuse.F32 ;  /* 0x0000002718187c49 */ /* 0x100fe40009200000 */
[----:B------:R-:W4:Y:S01]  /*ab90*/  MUFU.EX2 R131, R131 ;  /* 0x0000008300837308 */ /* 0x000f220000000800 */
[----:B-1----:R-:W-:Y:S01]  /*aba0*/  @!P2 FMUL R129, R129, R129 ;  /* 0x000000818181a220 */ /* 0x002fe20000400000 */
[----:B------:R-:W-:Y:S01]  /*abb0*/  FSETP.GEU.AND P2, PT, R136, -126, PT ;  /* 0xc2fc00008800780b */ /* 0x000fe20003f4e000 */
[----:B------:R-:W-:Y:S01]  /*abc0*/  @!P4 FMUL R134, R134, 0.5 ;  /* 0x3f0000008686c820 */ /* 0x000fe20000400000 */
[--C-:B------:R-:W-:Y:S02]  /*abd0*/  FFMA2 R26, R26.F32x2.HI_LO, UR39.F32, R0.reuse.F32 ;  /* 0x000000271a1a7c49 */ /* 0x100fe40009200000 */
[--C-:B------:R-:W-:Y:S02]  /*abe0*/  FFMA2 R28, R28.F32x2.HI_LO, UR39.F32, R0.reuse.F32 ;  /* 0x000000271c1c7c49 */ /* 0x100fe40009200000 */
[----:B------:R-:W-:Y:S01]  /*abf0*/  @!P3 FMUL R135, R135, 0.5 ;  /* 0x3f0000008787b820 */ /* 0x000fe20000400000 */
[----:B--2---:R-:W-:Y:S01]  /*ac00*/  @!P1 FMUL R130, R130, R130 ;  /* 0x0000008282829220 */ /* 0x004fe20000400000 */
[----:B------:R-:W-:Y:S01]  /*ac10*/  FSETP.GEU.AND P1, PT, R137, -126, PT ;  /* 0xc2fc00008900780b */ /* 0x000fe20003f2e000 */
[----:B------:R-:W1:Y:S01]  /*ac20*/  MUFU.EX2 R132, R132 ;  /* 0x0000008400847308 */ /* 0x000e620000000800 */
[----:B------:R-:W-:-:S02]  /*ac30*/  FFMA2 R30, R30.F32x2.HI_LO, UR39.F32, R0.F32 ;  /* 0x000000271e1e7c49 */ /* 0x000fc40009200000 */
[--C-:B------:R-:W-:Y:S02]  /*ac40*/  FFMA2 R32, R32.F32x2.HI_LO, UR39.F32, R0.reuse.F32 ;  /* 0x0000002720207c49 */ /* 0x100fe40009200000 */
[----:B------:R-:W-:Y:S01]  /*ac50*/  @!P2 FMUL R136, R136, 0.5 ;  /* 0x3f0000008888a820 */ /* 0x000fe20000400000 */
[----:B----4-:R-:W-:Y:S01]  /*ac60*/  @!P0 FMUL R131, R131, R131 ;  /* 0x0000008383838220 */ /* 0x010fe20000400000 */
[----:B------:R-:W-:Y:S01]  /*ac70*/  FSETP.GEU.AND P0, PT, R138, -126, PT ;  /* 0xc2fc00008a00780b */ /* 0x000fe20003f0e000 */
[----:B------:R-:W2:Y:S01]  /*ac80*/  MUFU.EX2 R133, R133 ;  /* 0x0000008500857308 */ /* 0x000ea20000000800 */
[--C-:B------:R-:W-:Y:S02]  /*ac90*/  FFMA2 R34, R34.F32x2.HI_LO, UR39.F32, R0.reuse.F32 ;  /* 0x0000002722227c49 */ /* 0x100fe40009200000 */
[--C-:B------:R-:W-:Y:S02]  /*aca0*/  FFMA2 R36, R36.F32x2.HI_LO, UR39.F32, R0.reuse.F32 ;  /* 0x0000002724247c49 */ /* 0x100fe40009200000 */
[----:B------:R-:W-:Y:S01]  /*acb0*/  @!P1 FMUL R137, R137, 0.5 ;  /* 0x3f00000089899820 */ /* 0x000fe20000400000 */
[----:B------:R-:W-:-:S02]  /*acc0*/  FFMA2 R38, R38.F32x2.HI_LO, UR39.F32, R0.F32 ;  /* 0x0000002726267c49 */ /* 0x000fc40009200000 */
[----:B------:R-:W4:Y:S01]  /*acd0*/  MUFU.EX2 R134, R134 ;  /* 0x0000008600867308 */ /* 0x000f220000000800 */
[----:B-1----:R-:W-:Y:S01]  /*ace0*/  @!P6 FMUL R132, R132, R132 ;  /* 0x000000848484e220 */ /* 0x002fe20000400000 */
[----:B------:R-:W-:Y:S01]  /*acf0*/  FSETP.GEU.AND P6, PT, R139, -126, PT ;  /* 0xc2fc00008b00780b */ /* 0x000fe20003fce000 */
[--C-:B------:R-:W-:Y:S02]  /*ad00*/  FFMA2 R40, R40.F32x2.HI_LO, UR39.F32, R0.reuse.F32 ;  /* 0x0000002728287c49 */ /* 0x100fe40009200000 */
[----:B------:R-:W-:Y:S01]  /*ad10*/  @!P0 FMUL R138, R138, 0.5 ;  /* 0x3f0000008a8a8820 */ /* 0x000fe20000400000 */
[--C-:B------:R-:W-:Y:S02]  /*ad20*/  FFMA2 R42, R42.F32x2.HI_LO, UR39.F32, R0.reuse.F32 ;  /* 0x000000272a2a7c49 */ /* 0x100fe40009200000 */
[----:B------:R-:W1:Y:S01]  /*ad30*/  MUFU.EX2 R135, R135 ;  /* 0x0000008700877308 */ /* 0x000e620000000800 */
[----:B--2---:R-:W-:Y:S01]  /*ad40*/  @!P5 FMUL R133, R133, R133 ;  /* 0x000000858585d220 */ /* 0x004fe20000400000 */
[----:B------:R-:W-:Y:S01]  /*ad50*/  FSETP.GEU.AND P5, PT, R140, -126, PT ;  /* 0xc2fc00008c00780b */ /* 0x000fe20003fae000 */
[----:B------:R-:W-:-:S02]  /*ad60*/  FFMA2 R44, R44.F32x2.HI_LO, UR39.F32, R0.F32 ;  /* 0x000000272c2c7c49 */ /* 0x000fc40009200000 */
[--C-:B------:R-:W-:Y:S02]  /*ad70*/  FFMA2 R46, R46.F32x2.HI_LO, UR39.F32, R0.reuse.F32 ;  /* 0x000000272e2e7c49 */ /* 0x100fe40009200000 */
[----:B------:R-:W-:Y:S01]  /*ad80*/  @!P6 FMUL R139, R139, 0.5 ;  /* 0x3f0000008b8be820 */ /* 0x000fe20000400000 */
[----:B------:R-:W2:Y:S01]  /*ad90*/  MUFU.EX2 R136, R136 ;  /* 0x0000008800887308 */ /* 0x000ea20000000800 */
[----:B----4-:R-:W-:Y:S01]  /*ada0*/  @!P4 FMUL R134, R134, R134 ;  /* 0x000000868686c220 */ /* 0x010fe20000400000 */
[----:B------:R-:W-:Y:S01]  /*adb0*/  FSETP.GEU.AND P4, PT, R141, -126, PT ;  /* 0xc2fc00008d00780b */ /* 0x000fe20003f8e000 */
[--C-:B------:R-:W-:Y:S02]  /*adc0*/  FFMA2 R48, R48.F32x2.HI_LO, UR39.F32, R0.reuse.F32 ;  /* 0x0000002730307c49 */ /* 0x100fe40009200000 */
[--C-:B------:R-:W-:Y:S02]  /*add0*/  FFMA2 R50, R50.F32x2.HI_LO, UR39.F32, R0.reuse.F32 ;  /* 0x0000002732327c49 */ /* 0x100fe40009200000 */
[----:B------:R-:W-:Y:S01]  /*ade0*/  @!P5 FMUL R140, R140, 0.5 ;  /* 0x3f0000008c8cd820 */ /* 0x000fe20000400000 */
[----:B------:R-:W4:Y:S01]  /*adf0*/  MUFU.EX2 R137, R137 ;  /* 0x0000008900897308 */ /* 0x000f220000000800 */
[----:B-1----:R-:W-:Y:S01]  /*ae00*/  @!P3 FMUL R135, R135, R135 ;  /* 0x000000878787b220 */ /* 0x002fe20000400000 */
[----:B------:R-:W-:Y:S01]  /*ae10*/  FSETP.GEU.AND P3, PT, R142, -126, PT ;  /* 0xc2fc00008e00780b */ /* 0x000fe20003f6e000 */
[----:B------:R-:W-:-:S02]  /*ae20*/  FFMA2 R52, R52.F32x2.HI_LO, UR39.F32, R0.F32 ;  /* 0x0000002734347c49 */ /* 0x000fc40009200000 */
[--C-:B------:R-:W-:Y:S02]  /*ae30*/  FFMA2 R54, R54.F32x2.HI_LO, UR39.F32, R0.reuse.F32 ;  /* 0x0000002736367c49 */ /* 0x100fe40009200000 */
[----:B------:R-:W-:Y:S01]  /*ae40*/  @!P4 FMUL R141, R141, 0.5 ;  /* 0x3f0000008d8dc820 */ /* 0x000fe20000400000 */
[----:B------:R-:W1:Y:S01]  /*ae50*/  MUFU.EX2 R138, R138 ;  /* 0x0000008a008a7308 */ /* 0x000e620000000800 */
[----:B--2---:R-:W-:Y:S01]  /*ae60*/  @!P2 FMUL R136, R136, R136 ;  /* 0x000000888888a220 */ /* 0x004fe20000400000 */
[----:B------:R-:W-:Y:S01]  /*ae70*/  FSETP.GEU.AND P2, PT, R143, -126, PT ;  /* 0xc2fc00008f00780b */ /* 0x000fe20003f4e000 */
[--C-:B------:R-:W-:Y:S02]  /*ae80*/  FFMA2 R60, R60.F32x2.HI_LO, UR39.F32, R0.reuse.F32 ;  /* 0x000000273c3c7c49 */ /* 0x100fe40009200000 */
[--C-:B------:R-:W-:Y:S02]  /*ae90*/  FFMA2 R62, R62.F32x2.HI_LO, UR39.F32, R0.reuse.F32 ;  /* 0x000000273e3e7c49 */ /* 0x100fe40009200000 */
[----:B------:R-:W-:Y:S01]  /*aea0*/  @!P3 FMUL R142, R142, 0.5 ;  /* 0x3f0000008e8eb820 */ /* 0x000fe20000400000 */
[----:B------:R-:W2:Y:S01]  /*aeb0*/  MUFU.EX2 R139, R139 ;  /* 0x0000008b008b7308 */ /* 0x000ea20000000800 */
[----:B----4-:R-:W-:Y:S01]  /*aec0*/  @!P1 FMUL R137, R137, R137 ;  /* 0x0000008989899220 */ /* 0x010fe20000400000 */
[----:B------:R-:W-:Y:S01]  /*aed0*/  FSETP.GEU.AND P1, PT, R144, -126, PT ;  /* 0xc2fc00009000780b */ /* 0x000fe20003f2e000 */
[----:B------:R-:W-:-:S02]  /*aee0*/  FFMA2 R64, R64.F32x2.HI_LO, UR39.F32, R0.F32 ;  /* 0x0000002740407c49 */ /* 0x000fc40009200000 */
[--C-:B------:R-:W-:Y:S02]  /*aef0*/  FFMA2 R66, R66.F32x2.HI_LO, UR39.F32, R0.reuse.F32 ;  /* 0x0000002742427c49 */ /* 0x100fe40009200000 */
[----:B------:R-:W-:Y:S01]  /*af00*/  @!P2 FMUL R143, R143, 0.5 ;  /* 0x3f0000008f8fa820 */ /* 0x000fe20000400000 */
[----:B------:R-:W4:Y:S01]  /*af10*/  MUFU.EX2 R140, R140 ;  /* 0x0000008c008c7308 */ /* 0x000f220000000800 */
[----:B-1----:R-:W-:Y:S01]  /*af20*/  @!P0 FMUL R138, R138, R138 ;  /* 0x0000008a8a8a8220 */ /* 0x002fe20000400000 */
[----:B------:R-:W-:Y:S01]  /*af30*/  FSETP.GEU.AND P0, PT, R145, -126, PT ;  /* 0xc2fc00009100780b */ /* 0x000fe20003f0e000 */
[--C-:B------:R-:W-:Y:S02]  /*af40*/  FFMA2 R68, R68.F32x2.HI_LO, UR39.F32, R0.reuse.F32 ;  /* 0x0000002744447c49 */ /* 0x100fe40009200000 */
[--C-:B------:R-:W-:Y:S02]  /*af50*/  FFMA2 R70, R70.F32x2.HI_LO, UR39.F32, R0.reuse.F32 ;  /* 0x0000002746467c49 */ /* 0x100fe40009200000 */
[----:B------:R-:W-:Y:S01]  /*af60*/  @!P1 FMUL R144, R144, 0.5 ;  /* 0x3f00000090909820 */ /* 0x000fe20000400000 */
        /* <DEDUP_REMOVED lines=22> */
[----:B------:R-:W-:Y:S02]  /*b0d0*/  FFMA2 R86, R86.F32x2.HI_LO, UR39.F32, R0.F32 ;  /* 0x0000002756567c49 */ /* 0x000fe40009200000 */
[----:B------:R-:W-:Y:S01]  /*b0e0*/  @!P4 FMUL R148, R148, 0.5 ;  /* 0x3f0000009494c820 */ /* 0x000fe20000400000 */
[----:B------:R-:W2:Y:S01]  /*b0f0*/  MUFU.EX2 R145, R145 ;  /* 0x0000009100917308 */ /* 0x000ea20000000800 */
[----:B----4-:R-:W-:Y:S01]  /*b100*/  @!P2 FMUL R143, R143, R143 ;  /* 0x0000008f8f8fa220 */ /* 0x010fe20000400000 */
[----:B------:R-:W-:-:S05]  /*b110*/  FSETP.GEU.AND P2, PT, R154, -126, PT ;  /* 0xc2fc00009a00780b */ /* 0x000fca0003f4e000 */
[----:B------:R-:W-:Y:S01]  /*b120*/  @!P3 FMUL R149, R149, 0.5 ;  /* 0x3f0000009595b820 */ /* 0x000fe20000400000 */
[----:B------:R-:W4:Y:S01]  /*b130*/  MUFU.EX2 R146, R146 ;  /* 0x0000009200927308 */ /* 0x000f220000000800 */
[----:B-1----:R-:W-:Y:S01]  /*b140*/  @!P1 FMUL R144, R144, R144 ;  /* 0x0000009090909220 */ /* 0x002fe20000400000 */
[----:B------:R-:W-:-:S05]  /*b150*/  FSETP.GEU.AND P1, PT, R155, -126, PT ;  /* 0xc2fc00009b00780b */ /* 0x000fca0003f2e000 */
[----:B------:R-:W-:Y:S01]  /*b160*/  @!P2 FMUL R154, R154, 0.5 ;  /* 0x3f0000009a9aa820 */ /* 0x000fe20000400000 */
[----:B------:R-:W1:Y:S01]  /*b170*/  MUFU.EX2 R147, R147 ;  /* 0x0000009300937308 */ /* 0x000e620000000800 */
[----:B--2---:R-:W-:Y:S01]  /*b180*/  @!P0 FMUL R145, R145, R145 ;  /* 0x0000009191918220 */ /* 0x004fe20000400000 */
[----:B------:R-:W-:-:S05]  /*b190*/  FSETP.GEU.AND P0, PT, R8, -126, PT ;  /* 0xc2fc00000800780b */ /* 0x000fca0003f0e000 */
        /* <DEDUP_REMOVED lines=21> */
[----:B------:R1:W5:Y:S01]  /*b2f0*/  MUFU.EX2 R95, R9 ;  /* 0x00000009005f7308 */ /* 0x0003620000000800 */
[----:B--2---:R-:W-:Y:S01]  /*b300*/  @!P1 FMUL R93, R93, R93 ;  /* 0x0000005d5d5d9220 */ /* 0x004fe20000400000 */
[----:B------:R-:W-:-:S05]  /*b310*/  FSETP.GEU.AND P1, PT, R10, -126, PT ;  /* 0xc2fc00000a00780b */ /* 0x000fca0003f2e000 */
[----:B------:R-:W-:Y:S01]  /*b320*/  @!P2 FMUL R5, R5, 0.5 ;  /* 0x3f0000000505a820 */ /* 0x000fe20000400000 */
[----:B------:R-:W2:Y:S01]  /*b330*/  MUFU.EX2 R96, R6 ;  /* 0x0000000600607308 */ /* 0x000ea20000000800 */
[----:B----4-:R-:W-:Y:S01]  /*b340*/  @!P0 FMUL R94, R94, R94 ;  /* 0x0000005e5e5e8220 */ /* 0x010fe20000400000 */
[----:B------:R-:W-:-:S05]  /*b350*/  FSETP.GEU.AND P0, PT, R11, -126, PT ;  /* 0xc2fc00000b00780b */ /* 0x000fca0003f0e000 */
[----:B------:R-:W-:Y:S01]  /*b360*/  @!P1 FMUL R10, R10, 0.5 ;  /* 0x3f0000000a0a9820 */ /* 0x000fe20000400000 */
[----:B------:R4:W3:Y:S01]  /*b370*/  MUFU.EX2 R97, R7 ;  /* 0x0000000700617308 */ /* 0x0008e20000000800 */
[----:B-1----:R-:W-:Y:S02]  /*b380*/  FFMA2 R8, R100.F32x2.HI_LO, UR39.F32, R0.F32 ;  /* 0x0000002764087c49 */ /* 0x002fe40009200000 */
[----:B-----5:R-:W-:-:S03]  /*b390*/  @!P6 FMUL R95, R95, R95 ;  /* 0x0000005f5f5fe220 */ /* 0x020fc60000400000 */
[----:B------:R-:W-:Y:S01]  /*b3a0*/  FSETP.GEU.AND P6, PT, R8, -126, PT ;  /* 0xc2fc00000800780b */ /* 0x000fe20003fce000 */
[----:B------:R-:W-:Y:S01]  /*b3b0*/  @!P0 FMUL R11, R11, 0.5 ;  /* 0x3f0000000b0b8820 */ /* 0x000fe20000400000 */
[----:B------:R-:W1:Y:S01]  /*b3c0*/  MUFU.EX2 R98, R4 ;  /* 0x0000000400627308 */ /* 0x000e620000000800 */
[----:B--2---:R-:W-:Y:S01]  /*b3d0*/  @!P5 FMUL R96, R96, R96 ;  /* 0x000000606060d220 */ /* 0x004fe20000400000 */
[----:B------:R-:W-:-:S06]  /*b3e0*/  FSETP.GEU.AND P5, PT, R9, -126, PT ;  /* 0xc2fc00000900780b */ /* 0x000fcc0003fae000 */
[----:B------:R2:W5:Y:S01]  /*b3f0*/  MUFU.EX2 R99, R5 ;  /* 0x0000000500637308 */ /* 0x0005620000000800 */
[----:B----4-:R-:W-:Y:S02]  /*b400*/  FFMA2 R6, R102.F32x2.HI_LO, UR39.F32, R0.F32 ;  /* 0x0000002766067c49 */ /* 0x010fe40009200000 */
[----:B---3--:R-:W-:Y:S01]  /*b410*/  @!P4 FMUL R97, R97, R97 ;  /* 0x000000616161c220 */ /* 0x008fe20000400000 */
[----:B------:R-:W-:Y:S02]  /*b420*/  @!P6 FMUL R8, R8, 0.5 ;  /* 0x3f0000000808e820 */ /* 0x000fe40000400000 */
[----:B------:R-:W-:Y:S01]  /*b430*/  FSETP.GEU.AND P4, PT, R6, -126, PT ;  /* 0xc2fc00000600780b */ /* 0x000fe20003f8e000 */
[----:B------:R-:W-:Y:S01]  /*b440*/  @!P5 FMUL R9, R9, 0.5 ;  /* 0x3f0000000909d820 */ /* 0x000fe20000400000 */
[----:B------:R-:W3:Y:S01]  /*b450*/  MUFU.EX2 R100, R10 ;  /* 0x0000000a00647308 */ /* 0x000ee20000000800 */
[----:B-1----:R-:W-:Y:S01]  /*b460*/  @!P3 FMUL R98, R98, R98 ;  /* 0x000000626262b220 */ /* 0x002fe20000400000 */
[----:B------:R-:W-:-:S06]  /*b470*/  FSETP.GEU.AND P3, PT, R7, -126, PT ;  /* 0xc2fc00000700780b */ /* 0x000fcc0003f6e000 */
[----:B------:R1:W4:Y:S01]  /*b480*/  MUFU.EX2 R101, R11 ;  /* 0x0000000b00657308 */ /* 0x0003220000000800 */
[----:B--2---:R-:W-:Y:S02]  /*b490*/  FFMA2 R4, R104.F32x2.HI_LO, UR39.F32, R0.F32 ;  /* 0x0000002768047c49 */ /* 0x004fe40009200000 */
[----:B-----5:R-:W-:Y:S01]  /*b4a0*/  @!P2 FMUL R99, R99, R99 ;  /* 0x000000636363a220 */ /* 0x020fe20000400000 */
[----:B------:R-:W-:Y:S02]  /*b4b0*/  @!P4 FMUL R6, R6, 0.5 ;  /* 0x3f0000000606c820 */ /* 0x000fe40000400000 */
[----:B------:R-:W-:Y:S01]  /*b4c0*/  FSETP.GEU.AND P2, PT, R4, -126, PT ;  /* 0xc2fc00000400780b */ /* 0x000fe20003f4e000 */
[----:B------:R-:W-:Y:S01]  /*b4d0*/  @!P3 FMUL R7, R7, 0.5 ;  /* 0x3f0000000707b820 */ /* 0x000fe20000400000 */
[----:B------:R-:W2:Y:S01]  /*b4e0*/  MUFU.EX2 R102, R8 ;  /* 0x0000000800667308 */ /* 0x000ea20000000800 */
[----:B---3--:R-:W-:Y:S01]  /*b4f0*/  @!P1 FMUL R100, R100, R100 ;  /* 0x0000006464649220 */ /* 0x008fe20000400000 */
[----:B------:R-:W-:-:S06]  /*b500*/  FSETP.GEU.AND P1, PT, R5, -126, PT ;  /* 0xc2fc00000500780b */ /* 0x000fcc0003f2e000 */
[----:B------:R3:W5:Y:S01]  /*b510*/  MUFU.EX2 R103, R9 ;  /* 0x0000000900677308 */ /* 0x0007620000000800 */
[----:B-1----:R-:W-:Y:S02]  /*b520*/  FFMA2 R10, R106.F32x2.HI_LO, UR39.F32, R0.F32 ;  /* 0x000000276a0a7c49 */ /* 0x002fe40009200000 */
[----:B----4-:R-:W-:Y:S01]  /*b530*/  @!P0 FMUL R101, R101, R101 ;  /* 0x0000006565658220 */ /* 0x010fe20000400000 */
[----:B------:R-:W-:Y:S02]  /*b540*/  @!P2 FMUL R4, R4, 0.5 ;  /* 0x3f0000000404a820 */ /* 0x000fe40000400000 */
[----:B------:R-:W-:Y:S01]  /*b550*/  FSETP.GEU.AND P0, PT, R10, -126, PT ;  /* 0xc2fc00000a00780b */ /* 0x000fe20003f0e000 */
[----:B------:R-:W-:Y:S01]  /*b560*/  @!P1 FMUL R5, R5, 0.5 ;  /* 0x3f00000005059820 */ /* 0x000fe20000400000 */
[----:B------:R-:W1:Y:S01]  /*b570*/  MUFU.EX2 R104, R6 ;  /* 0x0000000600687308 */ /* 0x000e620000000800 */
[----:B--2---:R-:W-:Y:S01]  /*b580*/  @!P6 FMUL R102, R102, R102 ;  /* 0x000000666666e220 */ /* 0x004fe20000400000 */
[----:B------:R-:W-:-:S06]  /*b590*/  FSETP.GEU.AND P6, PT, R11, -126, PT ;  /* 0xc2fc00000b00780b */ /* 0x000fcc0003fce000 */
[----:B------:R2:W4:Y:S01]  /*b5a0*/  MUFU.EX2 R105, R7 ;  /* 0x0000000700697308 */ /* 0x0005220000000800 */
[----:B---3--:R-:W-:Y:S02]  /*b5b0*/  FFMA2 R8, R108.F32x2.HI_LO, UR39.F32, R0.F32 ;  /* 0x000000276c087c49 */ /* 0x008fe40009200000 */
[----:B------:R-:W-:Y:S01]  /*b5c0*/  @!P0 FMUL R10, R10, 0.5 ;  /* 0x3f0000000a0a8820 */ /* 0x000fe20000400000 */
[----:B-----5:R-:W-:Y:S02]  /*b5d0*/  @!P5 FMUL R103, R103, R103 ;  /* 0x000000676767d220 */ /* 0x020fe40000400000 */
[----:B------:R-:W-:Y:S01]  /*b5e0*/  FSETP.GEU.AND P5, PT, R8, -126, PT ;  /* 0xc2fc00000800780b */ /* 0x000fe20003fae000 */
[----:B------:R-:W-:Y:S01]  /*b5f0*/  @!P6 FMUL R11, R11, 0.5 ;  /* 0x3f0000000b0be820 */ /* 0x000fe20000400000 */
[----:B------:R-:W3:Y:S01]  /*b600*/  MUFU.EX2 R106, R4 ;  /* 0x00000004006a7308 */ /* 0x000ee20000000800 */
[----:B-1----:R-:W-:Y:S01]  /*b610*/  @!P4 FMUL R104, R104, R104 ;  /* 0x000000686868c220 */ /* 0x002fe20000400000 */
[----:B------:R-:W-:-:S06]  /*b620*/  FSETP.GEU.AND P4, PT, R9, -126, PT ;  /* 0xc2fc00000900780b */ /* 0x000fcc0003f8e000 */
[----:B------:R1:W5:Y:S01]  /*b630*/  MUFU.EX2 R107, R5 ;  /* 0x00000005006b7308 */ /* 0x0003620000000800 */
[----:B--2---:R-:W-:Y:S02]  /*b640*/  FFMA2 R6, R110.F32x2.HI_LO, UR39.F32, R0.F32 ;  /* 0x000000276e067c49 */ /* 0x004fe40009200000 */
[----:B----4-:R-:W-:Y:S01]  /*b650*/  @!P3 FMUL R105, R105, R105 ;  /* 0x000000696969b220 */ /* 0x010fe20000400000 */
[----:B------:R-:W-:Y:S02]  /*b660*/  @!P5 FMUL R8, R8, 0.5 ;  /* 0x3f0000000808d820 */ /* 0x000fe40000400000 */
[----:B------:R-:W-:Y:S01]  /*b670*/  FSETP.GEU.AND P3, PT, R6, -126, PT ;  /* 0xc2fc00000600780b */ /* 0x000fe20003f6e000 */
[----:B------:R-:W-:Y:S01]  /*b680*/  @!P4 FMUL R9, R9, 0.5 ;  /* 0x3f0000000909c820 */ /* 0x000fe20000400000 */
[----:B------:R-:W2:Y:S01]  /*b690*/  MUFU.EX2 R108, R10 ;  /* 0x0000000a006c7308 */ /* 0x000ea20000000800 */
[----:B---3--:R-:W-:Y:S01]  /*b6a0*/  @!P2 FMUL R106, R106, R106 ;  /* 0x0000006a6a6aa220 */ /* 0x008fe20000400000 */
[----:B------:R-:W-:-:S06]  /*b6b0*/  FSETP.GEU.AND P2, PT, R7, -126, PT ;  /* 0xc2fc00000700780b */ /* 0x000fcc0003f4e000 */
[----:B------:R3:W4:Y:S01]  /*b6c0*/  MUFU.EX2 R109, R11 ;  /* 0x0000000b006d7308 */ /* 0x0007220000000800 */
[----:B-1----:R-:W-:Y:S02]  /*b6d0*/  FFMA2 R4, R112.F32x2.HI_LO, UR39.F32, R0.F32 ;  /* 0x0000002770047c49 */ /* 0x002fe40009200000 */
[----:B-----5:R-:W-:Y:S01]  /*b6e0*/  @!P1 FMUL R107, R107, R107 ;  /* 0x0000006b6b6b9220 */ /* 0x020fe20000400000 */
[----:B------:R-:W-:Y:S02]  /*b6f0*/  @!P3 FMUL R6, R6, 0.5 ;  /* 0x3f0000000606b820 */ /* 0x000fe40000400000 */
[----:B------:R-:W-:Y:S01]  /*b700*/  FSETP.GEU.AND P1, PT, R4, -126, PT ;  /* 0xc2fc00000400780b */ /* 0x000fe20003f2e000 */
[----:B------:R-:W-:Y:S01]  /*b710*/  @!P2 FMUL R7, R7, 0.5 ;  /* 0x3f0000000707a820 */ /* 0x000fe20000400000 */
[----:B------:R-:W1:Y:S01]  /*b720*/  MUFU.EX2 R110, R8 ;  /* 0x00000008006e7308 */ /* 0x000e620000000800 */
[----:B--2---:R-:W-:Y:S01]  /*b730*/  @!P0 FMUL R108, R108, R108 ;  /* 0x0000006c6c6c8220 */ /* 0x004fe20000400000 */
[----:B------:R-:W-:-:S06]  /*b740*/  FSETP.GEU.AND P0, PT, R5, -126, PT ;  /* 0xc2fc00000500780b */ /* 0x000fcc0003f0e000 */
[----:B------:R2:W5:Y:S01]  /*b750*/  MUFU.EX2 R111, R9 ;  /* 0x00000009006f7308 */ /* 0x0005620000000800 */
[----:B---3--:R-:W-:Y:S02]  /*b760*/  FFMA2 R10, R114.F32x2.HI_LO, UR39.F32, R0.F32 ;  /* 0x00000027720a7c49 */ /* 0x008fe40009200000 */
[----:B------:R-:W-:Y:S01]  /*b770*/  @!P1 FMUL R4, R4, 0.5 ;  /* 0x3f00000004049820 */ /* 0x000fe20000400000 */
[----:B----4-:R-:W-:Y:S02]  /*b780*/  @!P6 FMUL R109, R109, R109 ;  /* 0x0000006d6d6de220 */ /* 0x010fe40000400000 */
        /* <DEDUP_REMOVED lines=23> */
[----:B------:R-:W2:Y:S01]  /*b900*/  MUFU.EX2 R118, R8 ;  /* 0x0000000800767308 */ /* 0x000ea20000000800 */
[----:B---3--:R-:W-:Y:S02]  /*b910*/  FFMA2 R4, R120.F32x2.HI_LO, UR39.F32, R0.F32 ;  /* 0x0000002778047c49 */ /* 0x008fe40009200000 */
[----:B-----5:R-:W-:Y:S01]  /*b920*/  @!P0 FMUL R115, R115, R115 ;  /* 0x0000007373738220 */ /* 0x020fe20000400000 */
[----:B------:R-:W-:Y:S02]  /*b930*/  @!P2 FMUL R6, R6, 0.5 ;  /* 0x3f0000000606a820 */ /* 0x000fe40000400000 */
[----:B------:R-:W-:Y:S01]  /*b940*/  FSETP.GEU.AND P0, PT, R4, -126, PT ;  /* 0xc2fc00000400780b */ /* 0x000fe20003f0e000 */
[----:B------:R-:W-:Y:S01]  /*b950*/  @!P1 FMUL R7, R7, 0.5 ;  /* 0x3f00000007079820 */ /* 0x000fe20000400000 */
[----:B------:R-:W3:Y:S01]  /*b960*/  MUFU.EX2 R116, R10 ;  /* 0x0000000a00747308 */ /* 0x000ee20000000800 */
[----:B-1----:R-:W-:Y:S01]  /*b970*/  @!P5 FMUL R117, R117, R117 ;  /* 0x000000757575d220 */ /* 0x002fe20000400000 */
[----:B------:R-:W-:-:S06]  /*b980*/  FSETP.GEU.AND P5, PT, R150, -126, PT ;  /* 0xc2fc00009600780b */ /* 0x000fcc0003fae000 */
[----:B------:R-:W1:Y:S01]  /*b990*/  MUFU.EX2 R119, R9 ;  /* 0x0000000900777308 */ /* 0x000e620000000800 */
[----:B--2---:R-:W-:Y:S01]  /*b9a0*/  @!P4 FMUL R118, R118, R118 ;  /* 0x000000767676c220 */ /* 0x004fe20000400000 */
[----:B------:R-:W-:Y:S01]  /*b9b0*/  FSETP.GEU.AND P4, PT, R151, -126, PT ;  /* 0xc2fc00009700780b */ /* 0x000fe20003f8e000 */
[----:B------:R-:W-:-:S04]  /*b9c0*/  @!P0 FMUL R4, R4, 0.5 ;  /* 0x3f00000004048820 */ /* 0x000fc80000400000 */
[----:B------:R-:W-:Y:S01]  /*b9d0*/  @!P5 FMUL R150, R150, 0.5 ;  /* 0x3f0000009696d820 */ /* 0x000fe20000400000 */
[----:B------:R-:W2:Y:S01]  /*b9e0*/  MUFU.EX2 R120, R6 ;  /* 0x0000000600787308 */ /* 0x000ea20000000800 */
[----:B---3--:R-:W-:Y:S01]  /*b9f0*/  @!P6 FMUL R116, R116, R116 ;  /* 0x000000747474e220 */ /* 0x008fe20000400000 */
[----:B------:R-:W-:-:S05]  /*ba00*/  FSETP.GEU.AND P6, PT, R5, -126, PT ;  /* 0xc2fc00000500780b */ /* 0x000fca0003fce000 */
[----:B------:R-:W-:Y:S01]  /*ba10*/  @!P4 FMUL R151, R151, 0.5 ;  /* 0x3f0000009797c820 */ /* 0x000fe20000400000 */
[----:B------:R-:W3:Y:S01]  /*ba20*/  MUFU.EX2 R121, R7 ;  /* 0x0000000700797308 */ /* 0x000ee20000000800 */
        /* <DEDUP_REMOVED lines=33> */
[----:B------:R-:W-:-:S04]  /*bc40*/  FSETP.GEU.AND P2, PT, R32, -126, PT ;  /* 0xc2fc00002000780b */ /* 0x000fc80003f4e000 */
[----:B------:R-:W-:Y:S01]  /*bc50*/  F2FP.F16.F32.PACK_AB R24, R153, R152 ;  /* 0x000000989918723e */ /* 0x000fe200000000ff */
[----:B------:R-:W-:Y:S01]  /*bc60*/  @!P3 FMUL R31, R31, 0.5 ;  /* 0x3f0000001f1fb820 */ /* 0x000fe20000400000 */
[----:B------:R-:W3:Y:S01]  /*bc70*/  MUFU.EX2 R158, R28 ;  /* 0x0000001c009e7308 */ /* 0x000ee20000000800 */
[----:B-1----:R-:W-:Y:S01]  /*bc80*/  @!P1 FMUL R154, R154, R154 ;  /* 0x0000009a9a9a9220 */ /* 0x002fe20000400000 */
[----:B------:R-:W-:-:S05]  /*bc90*/  FSETP.GEU.AND P1, PT, R33, -126, PT ;  /* 0xc2fc00002100780b */ /* 0x000fca0003f2e000 */
[----:B------:R-:W-:Y:S01]  /*bca0*/  @!P2 FMUL R32, R32, 0.5 ;  /* 0x3f0000002020a820 */ /* 0x000fe20000400000 */
[----:B------:R-:W1:Y:S01]  /*bcb0*/  MUFU.EX2 R159, R29 ;  /* 0x0000001d009f7308 */ /* 0x000e620000000800 */
[----:B--2---:R-:W-:Y:S01]  /*bcc0*/  @!P0 FMUL R155, R155, R155 ;  /* 0x0000009b9b9b8220 */ /* 0x004fe20000400000 */
[----:B------:R-:W-:-:S04]  /*bcd0*/  FSETP.GEU.AND P0, PT, R34, -126, PT ;  /* 0xc2fc00002200780b */ /* 0x000fc80003f0e000 */
[----:B------:R-:W-:Y:S01]  /*bce0*/  F2FP.F16.F32.PACK_AB R25, R155, R154 ;  /* 0x0000009a9b19723e */ /* 0x000fe200000000ff */
[----:B------:R-:W-:Y:S01]  /*bcf0*/  @!P1 FMUL R33, R33, 0.5 ;  /* 0x3f00000021219820 */ /* 0x000fe20000400000 */
[----:B------:R-:W2:Y:S01]  /*bd00*/  MUFU.EX2 R160, R30 ;  /* 0x0000001e00a07308 */ /* 0x000ea20000000800 */
[----:B---3--:R-:W-:Y:S01]  /*bd10*/  @!P6 FMUL R158, R158, R158 ;  /* 0x0000009e9e9ee220 */ /* 0x008fe20000400000 */
[----:B------:R-:W-:-:S05]  /*bd20*/  FSETP.GEU.AND P6, PT, R35, -126, PT ;  /* 0xc2fc00002300780b */ /* 0x000fca0003fce000 */
[----:B------:R-:W-:Y:S01]  /*bd30*/  @!P0 FMUL R34, R34, 0.5 ;  /* 0x3f00000022228820 */ /* 0x000fe20000400000 */
[----:B------:R-:W3:Y:S01]  /*bd40*/  MUFU.EX2 R161, R31 ;  /* 0x0000001f00a17308 */ /* 0x000ee20000000800 */
[----:B-1----:R-:W-:Y:S01]  /*bd50*/  @!P5 FMUL R159, R159, R159 ;  /* 0x0000009f9f9fd220 */ /* 0x002fe20000400000 */
[----:B------:R-:W-:-:S04]  /*bd60*/  FSETP.GEU.AND P5, PT, R36, -126, PT ;  /* 0xc2fc00002400780b */ /* 0x000fc80003fae000 */
[----:B------:R-:W-:Y:S01]  /*bd70*/  F2FP.F16.F32.PACK_AB R26, R159, R158 ;  /* 0x0000009e9f1a723e */ /* 0x000fe200000000ff */
        /* <DEDUP_REMOVED lines=120> */
[----:B------:R-:W-:Y:S02]  /*c500*/  FSETP.GEU.AND P6, PT, R67, -126, PT ;  /* 0xc2fc00004300780b */ /* 0x000fe40003fce000 */
[----:B------:R-:W-:-:S03]  /*c510*/  F2FP.F16.F32.PACK_AB R60, R129, R128 ;  /* 0x00000080813c723e */ /* 0x000fc600000000ff */
[----:B------:R-:W-:Y:S01]  /*c520*/  @!P0 FMUL R66, R66, 0.5 ;  /* 0x3f00000042428820 */ /* 0x000fe20000400000 */
[----:B------:R-:W1:Y:S01]  /*c530*/  MUFU.EX2 R189, R63 ;  /* 0x0000003f00bd7308 */ /* 0x000e620000000800 */
[----:B--2---:R-:W-:Y:S01]  /*c540*/  @!P5 FMUL R187, R187, R187 ;  /* 0x000000bbbbbbd220 */ /* 0x004fe20000400000 */
[----:B------:R-:W-:Y:S02]  /*c550*/  FSETP.GEU.AND P5, PT, R68, -126, PT ;  /* 0xc2fc00004400780b */ /* 0x000fe40003fae000 */
[----:B------:R-:W-:Y:S02]  /*c560*/  F2FP.F16.F32.PACK_AB R61, R131, R130 ;  /* 0x00000082833d723e */ /* 0x000fe400000000ff */
[----:B------:R-:W-:Y:S01]  /*c570*/  F2FP.F16.F32.PACK_AB R40, R187, R186 ;  /* 0x000000babb28723e */ /* 0x000fe200000000ff */
[----:B------:R-:W-:Y:S01]  /*c580*/  @!P6 FMUL R67, R67, 0.5 ;  /* 0x3f0000004343e820 */ /* 0x000fe20000400000 */
[----:B------:R-:W2:Y:S01]  /*c590*/  MUFU.EX2 R42, R64 ;  /* 0x00000040002a7308 */ /* 0x000ea20000000800 */
[----:B---3--:R-:W-:Y:S01]  /*c5a0*/  @!P4 FMUL R188, R188, R188 ;  /* 0x000000bcbcbcc220 */ /* 0x008fe20000400000 */
[----:B------:R-:W-:-:S02]  /*c5b0*/  FSETP.GEU.AND P4, PT, R69, -126, PT ;  /* 0xc2fc00004500780b */ /* 0x000fc40003f8e000 */
[----:B------:R-:W-:-:S03]  /*c5c0*/  F2FP.F16.F32.PACK_AB R62, R133, R132 ;  /* 0x00000084853e723e */ /* 0x000fc600000000ff */
[----:B------:R-:W-:Y:S01]  /*c5d0*/  @!P5 FMUL R68, R68, 0.5 ;  /* 0x3f0000004444d820 */ /* 0x000fe20000400000 */
[----:B------:R-:W3:Y:S01]  /*c5e0*/  MUFU.EX2 R50, R65 ;  /* 0x0000004100327308 */ /* 0x000ee20000000800 */
[----:B-1----:R-:W-:Y:S01]  /*c5f0*/  @!P3 FMUL R189, R189, R189 ;  /* 0x000000bdbdbdb220 */ /* 0x002fe20000400000 */
[----:B------:R-:W-:Y:S02]  /*c600*/  FSETP.GEU.AND P3, PT, R70, -126, PT ;  /* 0xc2fc00004600780b */ /* 0x000fe40003f6e000 */
[----:B------:R-:W-:Y:S02]  /*c610*/  F2FP.F16.F32.PACK_AB R63, R135, R134 ;  /* 0x00000086873f723e */ /* 0x000fe400000000ff */
[----:B------:R-:W-:Y:S01]  /*c620*/  F2FP.F16.F32.PACK_AB R41, R189, R188 ;  /* 0x000000bcbd29723e */ /* 0x000fe200000000ff */
[----:B------:R-:W-:Y:S01]  /*c630*/  @!P4 FMUL R69, R69, 0.5 ;  /* 0x3f0000004545c820 */ /* 0x000fe20000400000 */
[----:B------:R-:W1:Y:S01]  /*c640*/  MUFU.EX2 R43, R66 ;  /* 0x00000042002b7308 */ /* 0x000e620000000800 */
[----:B--2---:R-:W-:Y:S01]  /*c650*/  @!P2 FMUL R42, R42, R42 ;  /* 0x0000002a2a2aa220 */ /* 0x004fe20000400000 */
[----:B------:R-:W-:-:S02]  /*c660*/  FSETP.GEU.AND P2, PT, R71, -126, PT ;  /* 0xc2fc00004700780b */ /* 0x000fc40003f4e000 */
[----:B------:R-:W-:Y:S02]  /*c670*/  F2FP.F16.F32.PACK_AB R64, R137, R136 ;  /* 0x000000888940723e */ /* 0x000fe400000000ff */
[----:B------:R2:W-:Y:S01]  /*c680*/  STL [R1+0x10], R42 ;  /* 0x0000102a01007387 */ /* 0x0005e20000100800 */
[----:B------:R-:W-:Y:S01]  /*c690*/  @!P3 FMUL R70, R70, 0.5 ;  /* 0x3f0000004646b820 */ /* 0x000fe20000400000 */
[----:B------:R-:W4:Y:S01]  /*c6a0*/  MUFU.EX2 R49, R67 ;  /* 0x0000004300317308 */ /* 0x000f220000000800 */
[----:B---3--:R-:W-:Y:S01]  /*c6b0*/  @!P1 FMUL R50, R50, R50 ;  /* 0x0000003232329220 */ /* 0x008fe20000400000 */
[----:B------:R-:W-:Y:S02]  /*c6c0*/  FSETP.GEU.AND P1, PT, R72, -126, PT ;  /* 0xc2fc00004800780b */ /* 0x000fe40003f2e000 */
[----:B------:R-:W-:Y:S02]  /*c6d0*/  F2FP.F16.F32.PACK_AB R65, R139, R138 ;  /* 0x0000008a8b41723e */ /* 0x000fe400000000ff */
[----:B------:R-:W-:Y:S01]  /*c6e0*/  STL [R1+0x14], R50 ;  /* 0x0000143201007387 */ /* 0x000fe20000100800 */
[----:B------:R-:W-:Y:S01]  /*c6f0*/  @!P2 FMUL R71, R71, 0.5 ;  /* 0x3f0000004747a820 */ /* 0x000fe20000400000 */
[----:B------:R-:W3:Y:S01]  /*c700*/  MUFU.EX2 R44, R68 ;  /* 0x00000044002c7308 */ /* 0x000ee20000000800 */
[----:B-1----:R-:W-:Y:S01]  /*c710*/  @!P0 FMUL R43, R43, R43 ;  /* 0x0000002b2b2b8220 */ /* 0x002fe20000400000 */
[----:B------:R-:W-:-:S02]  /*c720*/  FSETP.GEU.AND P0, PT, R73, -126, PT ;  /* 0xc2fc00004900780b */ /* 0x000fc40003f0e000 */
[----:B------:R-:W-:Y:S02]  /*c730*/  F2FP.F16.F32.PACK_AB R66, R141, R140 ;  /* 0x0000008c8d42723e */ /* 0x000fe400000000ff */
[----:B------:R1:W-:Y:S01]  /*c740*/  STL [R1+0x18], R43 ;  /* 0x0000182b01007387 */ /* 0x0003e20000100800 */
[----:B------:R-:W-:Y:S01]  /*c750*/  @!P1 FMUL R72, R72, 0.5 ;  /* 0x3f00000048489820 */ /* 0x000fe20000400000 */
[----:B------:R-:W5:Y:S01]  /*c760*/  MUFU.EX2 R48, R69 ;  /* 0x0000004500307308 */ /* 0x000f620000000800 */
[----:B----4-:R-:W-:Y:S01]  /*c770*/  @!P6 FMUL R49, R49, R49 ;  /* 0x000000313131e220 */ /* 0x010fe20000400000 */
[----:B------:R-:W-:Y:S02]  /*c780*/  FSETP.GEU.AND P6, PT, R74, -126, PT ;  /* 0xc2fc00004a00780b */ /* 0x000fe40003fce000 */
[----:B------:R-:W-:Y:S02]  /*c790*/  F2FP.F16.F32.PACK_AB R67, R143, R142 ;  /* 0x0000008e8f43723e */ /* 0x000fe400000000ff */
[----:B------:R-:W-:Y:S01]  /*c7a0*/  STL [R1+0x1c], R49 ;  /* 0x00001c3101007387 */ /* 0x000fe20000100800 */
[----:B------:R-:W-:Y:S01]  /*c7b0*/  @!P0 FMUL R73, R73, 0.5 ;  /* 0x3f00000049498820 */ /* 0x000fe20000400000 */
[----:B------:R-:W4:Y:S01]  /*c7c0*/  MUFU.EX2 R45, R70 ;  /* 0x00000046002d7308 */ /* 0x000f220000000800 */
[----:B---3--:R-:W-:Y:S01]  /*c7d0*/  @!P5 FMUL R44, R44, R44 ;  /* 0x0000002c2c2cd220 */ /* 0x008fe20000400000 */
[----:B------:R-:W-:-:S02]  /*c7e0*/  FSETP.GEU.AND P5, PT, R75, -126, PT ;  /* 0xc2fc00004b00780b */ /* 0x000fc40003fae000 */
[----:B--2---:R-:W-:Y:S02]  /*c7f0*/  F2FP.F16.F32.PACK_AB R42, R50, R42 ;  /* 0x0000002a322a723e */ /* 0x004fe400000000ff */
[----:B------:R2:W-:Y:S01]  /*c800*/  STL [R1+0x20], R44 ;  /* 0x0000202c01007387 */ /* 0x0005e20000100800 */
[----:B------:R-:W-:Y:S01]  /*c810*/  @!P6 FMUL R74, R74, 0.5 ;  /* 0x3f0000004a4ae820 */ /* 0x000fe20000400000 */
[----:B------:R-:W3:Y:S01]  /*c820*/  MUFU.EX2 R47, R71 ;  /* 0x00000047002f7308 */ /* 0x000ee20000000800 */
[----:B-----5:R-:W-:Y:S01]  /*c830*/  @!P4 FMUL R48, R48, R48 ;  /* 0x000000303030c220 */ /* 0x020fe20000400000 */
[----:B------:R-:W-:Y:S02]  /*c840*/  FSETP.GEU.AND P4, PT, R76, -126, PT ;  /* 0xc2fc00004c00780b */ /* 0x000fe40003f8e000 */
[----:B------:R-:W-:Y:S02]  /*c850*/  F2FP.F16.F32.PACK_AB R68, R145, R144 ;  /* 0x000000909144723e */ /* 0x000fe400000000ff */
[----:B------:R-:W-:Y:S01]  /*c860*/  STL [R1+0x24], R48 ;  /* 0x0000243001007387 */ /* 0x000fe20000100800 */
[----:B------:R-:W-:Y:S01]  /*c870*/  @!P5 FMUL R75, R75, 0.5 ;  /* 0x3f0000004b4bd820 */ /* 0x000fe20000400000 */
[----:B------:R-:W5:Y:S01]  /*c880*/  MUFU.EX2 R5, R72 ;  /* 0x0000004800057308 */ /* 0x000f620000000800 */
[----:B----4-:R-:W-:Y:S01]  /*c890*/  @!P3 FMUL R45, R45, R45 ;  /* 0x0000002d2d2db220 */ /* 0x010fe20000400000 */
[----:B------:R-:W-:-:S02]  /*c8a0*/  FSETP.GEU.AND P3, PT, R77, -126, PT ;  /* 0xc2fc00004d00780b */ /* 0x000fc40003f6e000 */
[----:B-1----:R-:W-:Y:S02]  /*c8b0*/  F2FP.F16.F32.PACK_AB R43, R49, R43 ;  /* 0x0000002b312b723e */ /* 0x002fe400000000ff */
        /* <DEDUP_REMOVED lines=9> */
[----:B-----5:R-:W-:Y:S01]  /*c950*/  @!P1 FMUL R5, R5, R5 ;  /* 0x0000000505059220 */ /* 0x020fe20000400000 */
[----:B------:R-:W-:-:S02]  /*c960*/  FSETP.GEU.AND P1, PT, R79, -126, PT ;  /* 0xc2fc00004f00780b */ /* 0x000fc40003f2e000 */
[----:B--2---:R-:W-:Y:S02]  /*c970*/  F2FP.F16.F32.PACK_AB R44, R48, R44 ;  /* 0x0000002c302c723e */ /* 0x004fe400000000ff */
[----:B------:R-:W-:Y:S01]  /*c980*/  STL [R1+0x30], R5 ;  /* 0x0000300501007387 */ /* 0x000fe20000100800 */
[----:B------:R-:W-:Y:S01]  /*c990*/  @!P2 FMUL R78, R78, 0.5 ;  /* 0x3f0000004e4ea820 */ /* 0x000fe20000400000 */
[----:B------:R-:W2:Y:S01]  /*c9a0*/  MUFU.EX2 R4, R75 ;  /* 0x0000004b00047308 */ /* 0x000ea20000000800 */
[----:B----4-:R-:W-:Y:S01]  /*c9b0*/  @!P0 FMUL R46, R46, R46 ;  /* 0x0000002e2e2e8220 */ /* 0x010fe20000400000 */
[----:B------:R-:W-:Y:S02]  /*c9c0*/  FSETP.GEU.AND P0, PT, R80, -126, PT ;  /* 0xc2fc00005000780b */ /* 0x000fe40003f0e000 */
[----:B------:R-:W-:Y:S02]  /*c9d0*/  F2FP.F16.F32.PACK_AB R70, R149, R148 ;  /* 0x000000949546723e */ /* 0x000fe400000000ff */
[----:B------:R4:W-:Y:S01]  /*c9e0*/  STL [R1+0x34], R46 ;  /* 0x0000342e01007387 */ /* 0x0009e20000100800 */
[----:B------:R-:W-:Y:S01]  /*c9f0*/  @!P1 FMUL R79, R79, 0.5 ;  /* 0x3f0000004f4f9820 */ /* 0x000fe20000400000 */
[----:B------:R-:W5:Y:S01]  /*ca00*/  MUFU.EX2 R9, R76 ;  /* 0x0000004c00097308 */ /* 0x000f620000000800 */
[----:B---3--:R-:W-:Y:S01]  /*ca10*/  @!P6 FMUL R7, R7, R7 ;  /* 0x000000070707e220 */ /* 0x008fe20000400000 */
[----:B------:R-:W-:-:S02]  /*ca20*/  FSETP.GEU.AND P6, PT, R81, -126, PT ;  /* 0xc2fc00005100780b */ /* 0x000fc40003fce000 */
[----:B-1----:R-:W-:Y:S02]  /*ca30*/  F2FP.F16.F32.PACK_AB R45, R47, R45 ;  /* 0x0000002d2f2d723e */ /* 0x002fe400000000ff */
[----:B------:R1:W-:Y:S01]  /*ca40*/  STL [R1+0x38], R7 ;  /* 0x0000380701007387 */ /* 0x0003e20000100800 */
[----:B------:R-:W-:Y:S01]  /*ca50*/  @!P0 FMUL R80, R80, 0.5 ;  /* 0x3f00000050508820 */ /* 0x000fe20000400000 */
[----:B------:R-:W3:Y:S01]  /*ca60*/  MUFU.EX2 R6, R77 ;  /* 0x0000004d00067308 */ /* 0x000ee20000000800 */
[----:B--2---:R-:W-:Y:S01]  /*ca70*/  @!P5 FMUL R4, R4, R4 ;  /* 0x000000040404d220 */ /* 0x004fe20000400000 */
[----:B------:R-:W-:Y:S02]  /*ca80*/  FSETP.GEU.AND P5, PT, R82, -126, PT ;  /* 0xc2fc00005200780b */ /* 0x000fe40003fae000 */
[----:B------:R-:W-:Y:S02]  /*ca90*/  F2FP.F16.F32.PACK_AB R71, R93, R92 ;  /* 0x0000005c5d47723e */ /* 0x000fe400000000ff */
[----:B------:R1:W-:Y:S01]  /*caa0*/  STL [R1+0x3c], R4 ;  /* 0x00003c0401007387 */ /* 0x0003e20000100800 */
[----:B------:R-:W-:Y:S01]  /*cab0*/  @!P6 FMUL R81, R81, 0.5 ;  /* 0x3f0000005151e820 */ /* 0x000fe20000400000 */
[----:B------:R-:W2:Y:S01]  /*cac0*/  MUFU.EX2 R11, R78 ;  /* 0x0000004e000b7308 */ /* 0x000ea20000000800 */
[----:B-----5:R-:W-:Y:S01]  /*cad0*/  @!P4 FMUL R9, R9, R9 ;  /* 0x000000090909c220 */ /* 0x020fe20000400000 */
[----:B------:R-:W-:-:S02]  /*cae0*/  FSETP.GEU.AND P4, PT, R83, -126, PT ;  /* 0xc2fc00005300780b */ /* 0x000fc40003f8e000 */
[----:B------:R-:W-:Y:S02]  /*caf0*/  F2FP.F16.F32.PACK_AB R72, R95, R94 ;  /* 0x0000005e5f48723e */ /* 0x000fe400000000ff */
[----:B------:R1:W-:Y:S01]  /*cb00*/  STL [R1+0x40], R9 ;  /* 0x0000400901007387 */ /* 0x0003e20000100800 */
[----:B------:R-:W-:Y:S01]  /*cb10*/  @!P5 FMUL R82, R82, 0.5 ;  /* 0x3f0000005252d820 */ /* 0x000fe20000400000 */
[----:B------:R-:W5:Y:S01]  /*cb20*/  MUFU.EX2 R8, R79 ;  /* 0x0000004f00087308 */ /* 0x000f620000000800 */
[----:B---3--:R-:W-:Y:S01]  /*cb30*/  @!P3 FMUL R6, R6, R6 ;  /* 0x000000060606b220 */ /* 0x008fe20000400000 */
[----:B------:R-:W-:Y:S02]  /*cb40*/  FSETP.GEU.AND P3, PT, R84, -126, PT ;  /* 0xc2fc00005400780b */ /* 0x000fe40003f6e000 */
[----:B------:R-:W-:Y:S02]  /*cb50*/  F2FP.F16.F32.PACK_AB R73, R97, R96 ;  /* 0x000000606149723e */ /* 0x000fe400000000ff */
[----:B------:R1:W-:Y:S01]  /*cb60*/  STL [R1+0x44], R6 ;  /* 0x0000440601007387 */ /* 0x0003e20000100800 */
[----:B------:R-:W-:Y:S01]  /*cb70*/  @!P4 FMUL R83, R83, 0.5 ;  /* 0x3f0000005353c820 */ /* 0x000fe20000400000 */
[----:B------:R-:W3:Y:S01]  /*cb80*/  MUFU.EX2 R157, R80 ;  /* 0x00000050009d7308 */ /* 0x000ee20000000800 */
[----:B--2---:R-:W-:Y:S01]  /*cb90*/  @!P2 FMUL R11, R11, R11 ;  /* 0x0000000b0b0ba220 */ /* 0x004fe20000400000 */
[----:B------:R-:W-:-:S02]  /*cba0*/  FSETP.GEU.AND P2, PT, R85, -126, PT ;  /* 0xc2fc00005500780b */ /* 0x000fc40003f4e000 */
[----:B------:R-:W-:Y:S02]  /*cbb0*/  F2FP.F16.F32.PACK_AB R74, R99, R98 ;  /* 0x00000062634a723e */ /* 0x000fe400000000ff */
[----:B------:R1:W-:Y:S01]  /*cbc0*/  STL [R1+0x48], R11 ;  /* 0x0000480b01007387 */ /* 0x0003e20000100800 */
[----:B------:R-:W-:Y:S01]  /*cbd0*/  @!P3 FMUL R84, R84, 0.5 ;  /* 0x3f0000005454b820 */ /* 0x000fe20000400000 */
[----:B------:R-:W2:Y:S01]  /*cbe0*/  MUFU.EX2 R10, R81 ;  /* 0x00000051000a7308 */ /* 0x000ea20000000800 */
[----:B-----5:R-:W-:Y:S01]  /*cbf0*/  @!P1 FMUL R8, R8, R8 ;  /* 0x0000000808089220 */ /* 0x020fe20000400000 */
[----:B------:R-:W-:Y:S02]  /*cc00*/  FSETP.GEU.AND P1, PT, R86, -126, PT ;  /* 0xc2fc00005600780b */ /* 0x000fe40003f2e000 */
[----:B------:R-:W-:Y:S02]  /*cc10*/  F2FP.F16.F32.PACK_AB R75, R101, R100 ;  /* 0x00000064654b723e */ /* 0x000fe400000000ff */
[----:B------:R1:W-:Y:S01]  /*cc20*/  STL [R1+0x4c], R8 ;  /* 0x00004c0801007387 */ /* 0x0003e20000100800 */
[----:B------:R-:W-:Y:S01]  /*cc30*/  @!P2 FMUL R85, R85, 0.5 ;  /* 0x3f0000005555a820 */ /* 0x000fe20000400000 */
[----:B------:R-:W5:Y:S01]  /*cc40*/  MUFU.EX2 R20, R82 ;  /* 0x0000005200147308 */ /* 0x000f620000000800 */
[----:B---3--:R-:W-:Y:S01]  /*cc50*/  @!P0 FMUL R157, R157, R157 ;  /* 0x0000009d9d9d8220 */ /* 0x008fe20000400000 */
[----:B------:R-:W-:-:S02]  /*cc60*/  FSETP.GEU.AND P0, PT, R87, -126, PT ;  /* 0xc2fc00005700780b */ /* 0x000fc40003f0e000 */
[----:B------:R-:W-:Y:S02]  /*cc70*/  F2FP.F16.F32.PACK_AB R76, R103, R102 ;  /* 0x00000066674c723e */ /* 0x000fe400000000ff */
[----:B------:R1:W-:Y:S01]  /*cc80*/  STL [R1+0x50], R157 ;  /* 0x0000509d01007387 */ /* 0x0003e20000100800 */
[----:B------:R-:W-:Y:S01]  /*cc90*/  @!P1 FMUL R86, R86, 0.5 ;  /* 0x3f00000056569820 */ /* 0x000fe20000400000 */
[----:B------:R-:W3:Y:S01]  /*cca0*/  MUFU.EX2 R21, R83 ;  /* 0x0000005300157308 */ /* 0x000ee20000000800 */
[----:B--2---:R-:W-:Y:S01]  /*ccb0*/  @!P6 FMUL R10, R10, R10 ;  /* 0x0000000a0a0ae220 */ /* 0x004fe20000400000 */
[----:B------:R-:W-:Y:S02]  /*ccc0*/  LOP3.LUT P6, RZ, R3, 0x3, R2, 0x48, !PT ;  /* 0x0000000303ff7812 */ /* 0x000fe400078c4802 */
[----:B------:R-:W-:Y:S02]  /*ccd0*/  F2FP.F16.F32.PACK_AB R77, R105, R104 ;  /* 0x00000068694d723e */ /* 0x000fe400000000ff */
[----:B------:R1:W-:Y:S01]  /*cce0*/  STL [R1+0x54], R10 ;  /* 0x0000540a01007387 */ /* 0x0003e20000100800 */
[----:B------:R-:W-:Y:S01]  /*ccf0*/  @!P0 FMUL R87, R87, 0.5 ;  /* 0x3f00000057578820 */ /* 0x000fe20000400000 */
[----:B------:R-:W2:Y:S01]  /*cd00*/  MUFU.EX2 R14, R84 ;  /* 0x00000054000e7308 */ /* 0x000ea20000000800 */
[----:B-----5:R-:W-:Y:S01]  /*cd10*/  @!P5 FMUL R20, R20, R20 ;  /* 0x000000141414d220 */ /* 0x020fe20000400000 */
[----:B------:R-:W-:-:S02]  /*cd20*/  F2FP.F16.F32.PACK_AB R78, R107, R106 ;  /* 0x0000006a6b4e723e */ /* 0x000fc400000000ff */
[----:B------:R-:W-:Y:S02]  /*cd30*/  F2FP.F16.F32.PACK_AB R79, R109, R108 ;  /* 0x0000006c6d4f723e */ /* 0x000fe400000000ff */
[----:B------:R1:W-:Y:S01]  /*cd40*/  STL [R1+0x58], R20 ;  /* 0x0000581401007387 */ /* 0x0003e20000100800 */
[----:B------:R-:W-:Y:S01]  /*cd50*/  F2FP.F16.F32.PACK_AB R80, R111, R110 ;  /* 0x0000006e6f50723e */ /* 0x000fe200000000ff */
[----:B------:R-:W5:Y:S01]  /*cd60*/  MUFU.EX2 R15, R85 ;  /* 0x00000055000f7308 */ /* 0x000f620000000800 */
[----:B---3--:R-:W-:Y:S01]  /*cd70*/  @!P4 FMUL R21, R21, R21 ;  /* 0x000000151515c220 */ /* 0x008fe20000400000 */
[----:B------:R-:W-:Y:S02]  /*cd80*/  F2FP.F16.F32.PACK_AB R81, R113, R112 ;  /* 0x000000707151723e */ /* 0x000fe400000000ff */
[----:B------:R-:W-:Y:S02]  /*cd90*/  F2FP.F16.F32.PACK_AB R82, R115, R114 ;  /* 0x000000727352723e */ /* 0x000fe400000000ff */
[----:B------:R1:W-:Y:S01]  /*cda0*/  STL [R1+0x5c], R21 ;  /* 0x00005c1501007387 */ /* 0x0003e20000100800 */
[----:B------:R-:W-:Y:S01]  /*cdb0*/  F2FP.F16.F32.PACK_AB R83, R117, R116 ;  /* 0x000000747553723e */ /* 0x000fe200000000ff */
[----:B------:R-:W3:Y:S01]  /*cdc0*/  MUFU.EX2 R12, R86 ;  /* 0x00000056000c7308 */ /* 0x000ee20000000800 */
[----:B--2---:R-:W-:Y:S01]  /*cdd0*/  @!P3 FMUL R14, R14, R14 ;  /* 0x0000000e0e0eb220 */ /* 0x004fe20000400000 */
[----:B------:R-:W-:-:S02]  /*cde0*/  F2FP.F16.F32.PACK_AB R84, R119, R118 ;  /* 0x000000767754723e */ /* 0x000fc400000000ff */
[----:B----4-:R-:W-:Y:S02]  /*cdf0*/  F2FP.F16.F32.PACK_AB R46, R46, R5 ;  /* 0x000000052e2e723e */ /* 0x010fe400000000ff */
[----:B------:R1:W-:Y:S01]  /*ce00*/  STL [R1+0x68], R14 ;  /* 0x0000680e01007387 */ /* 0x0003e20000100800 */
[----:B------:R-:W-:Y:S01]  /*ce10*/  F2FP.F16.F32.PACK_AB R47, R4, R7 ;  /* 0x00000007042f723e */ /* 0x000fe200000000ff */
[----:B------:R-:W2:Y:S01]  /*ce20*/  MUFU.EX2 R13, R87 ;  /* 0x00000057000d7308 */ /* 0x000ea20000000800 */
[----:B-----5:R-:W-:Y:S01]  /*ce30*/  @!P2 FMUL R15, R15, R15 ;  /* 0x0000000f0f0fa220 */ /* 0x020fe20000400000 */
[----:B------:R-:W-:Y:S02]  /*ce40*/  F2FP.F16.F32.PACK_AB R85, R121, R120 ;  /* 0x000000787955723e */ /* 0x000fe400000000ff */
[----:B------:R-:W-:Y:S02]  /*ce50*/  F2FP.F16.F32.PACK_AB R48, R6, R9 ;  /* 0x000000090630723e */ /* 0x000fe400000000ff */
[----:B------:R1:W-:Y:S01]  /*ce60*/  STL [R1+0x6c], R15 ;  /* 0x00006c0f01007387 */ /* 0x0003e20000100800 */
[----:B------:R-:W-:Y:S01]  /*ce70*/  F2FP.F16.F32.PACK_AB R49, R8, R11 ;  /* 0x0000000b0831723e */ /* 0x000fe200000000ff */
[----:B---3--:R-:W-:Y:S01]  /*ce80*/  @!P1 FMUL R12, R12, R12 ;  /* 0x0000000c0c0c9220 */ /* 0x008fe20000400000 */
[----:B------:R-:W-:-:S02]  /*ce90*/  F2FP.F16.F32.PACK_AB R86, R123, R122 ;  /* 0x0000007a7b56723e */ /* 0x000fc400000000ff */
[----:B------:R-:W-:Y:S02]  /*cea0*/  F2FP.F16.F32.PACK_AB R50, R10, R157 ;  /* 0x0000009d0a32723e */ /* 0x000fe400000000ff */
[----:B------:R1:W-:Y:S01]  /*ceb0*/  STL [R1+0x60], R12 ;  /* 0x0000600c01007387 */ /* 0x0003e20000100800 */
[----:B------:R-:W-:Y:S01]  /*cec0*/  F2FP.F16.F32.PACK_AB R51, R21, R20 ;  /* 0x000000141533723e */ /* 0x000fe200000000ff */
[----:B--2---:R-:W-:Y:S01]  /*ced0*/  @!P0 FMUL R13, R13, R13 ;  /* 0x0000000d0d0d8220 */ /* 0x004fe20000400000 */
[----:B------:R-:W-:Y:S02]  /*cee0*/  F2FP.F16.F32.PACK_AB R87, R151, R150 ;  /* 0x000000969757723e */ /* 0x000fe400000000ff */
[----:B------:R-:W-:Y:S02]  /*cef0*/  F2FP.F16.F32.PACK_AB R52, R15, R14 ;  /* 0x0000000e0f34723e */ /* 0x000fe400000000ff */
[----:B------:R1:W-:Y:S01]  /*cf00*/  STL [R1+0x64], R13 ;  /* 0x0000640d01007387 */ /* 0x0003e20000100800 */
[----:B------:R-:W-:Y:S01]  /*cf10*/  F2FP.F16.F32.PACK_AB R53, R13, R12 ;  /* 0x0000000c0d35723e */ /* 0x000fe200000000ff */
[----:B------:R-:W-:Y:S06]  /*cf20*/  @!P6 BRA `(.L_x_230) ;  /* 0x000000000040e947 */ /* 0x000fec0003800000 */
[----:B------:R-:W-:Y:S01]  /*cf30*/  MOV R2, 0x8 ;  /* 0x0000000800027802 */ /* 0x000fe20000000f00 */
[----:B------:R-:W2:Y:S01]  /*cf40*/  LDCU.64 UR6, c[0x4][0xb0] ;  /* 0x01001600ff0677ac */ /* 0x000ea20008000a00 */
[----:B-1----:R-:W-:Y:S02]  /*cf50*/  HFMA2 R12, -RZ, RZ, 0, 5.9604644775390625e-08 ;  /* 0x00000001ff0c7431 */ /* 0x002fe400000001ff */
[----:B------:R-:W-:Y:S01]  /*cf60*/  IMAD.MOV.U32 R8, RZ, RZ, 0x1be ;  /* 0x000001beff087424 */ /* 0x000fe200078e00ff */
[----:B------:R-:W1:Y:S01]  /*cf70*/  LDCU.64 UR4, c[0x4][0xb8] ;  /* 0x01001700ff0477ac */ /* 0x000e620008000a00 */
[----:B------:R-:W3:Y:S01]  /*cf80*/  LDC.64 R2, c[0x4][R2] ;  /* 0x0100000002027b82 */ /* 0x000ee20000000a00 */
[----:B------:R-:W-:Y:S01]  /*cf90*/  IMAD.MOV.U32 R13, RZ, RZ, RZ ;  /* 0x000000ffff0d7224 */ /* 0x000fe200078e00ff */
[----:B------:R-:W4:Y:S01]  /*cfa0*/  LDCU.64 UR8, c[0x4][0x20] ;  /* 0x01000400ff0877ac */ /* 0x000f220008000a00 */
[----:B--2---:R-:W-:Y:S01]  /*cfb0*/  IMAD.U32 R4, RZ, RZ, UR6 ;  /* 0x00000006ff047e24 */ /* 0x004fe2000f8e00ff */
[----:B------:R-:W-:Y:S01]  /*cfc0*/  MOV R5, UR7 ;  /* 0x0000000700057c02 */ /* 0x000fe20008000f00 */
[----:B-1----:R-:W-:Y:S01]  /*cfd0*/  IMAD.U32 R6, RZ, RZ, UR4 ;  /* 0x00000004ff067e24 */ /* 0x002fe2000f8e00ff */
[----:B------:R-:W-:Y:S01]  /*cfe0*/  MOV R7, UR5 ;  /* 0x0000000500077c02 */ /* 0x000fe20008000f00 */
[----:B----4-:R-:W-:Y:S01]  /*cff0*/  IMAD.U32 R10, RZ, RZ, UR8 ;  /* 0x00000008ff0a7e24 */ /* 0x010fe2000f8e00ff */
[----:B------:R-:W-:-:S02]  /*d000*/  MOV R11, UR9 ;  /* 0x00000009000b7c02 */ /* 0x000fc40008000f00 */
[----:B------:R-:W-:-:S07]  /*d010*/  LEPC R20, `(.L_x_230) ;  /* 0x000000001014794e */ /* 0x000fce0000000000 */
[----:B---3--:R-:W-:Y:S05]  /*d020*/  CALL.ABS.NOINC R2 ;  /* 0x0000000002007343 */ /* 0x008fea0003c00000 */
.L_x_230:
[C---:B------:R-:W-:Y:S01]  /*d030*/  FSETP.NEU.AND P0, PT, R17.reuse, -INF , PT ;  /* 0xff8000001100780b */ /* 0x040fe20003f0d000 */
[----:B------:R-:W2:Y:S01]  /*d040*/  S2R R2, SR_TID.X ;  /* 0x0000000000027919 */ /* 0x000ea20000002100 */
[----:B------:R-:W-:Y:S05]  /*d050*/  WARPSYNC.ALL ;  /* 0x0000000000007948 */ /* 0x000fea0003800000 */
[----:B------:R-:W-:Y:S01]  /*d060*/  FSEL R0, R17, RZ, P0 ;  /* 0x000000ff11007208 */ /* 0x000fe20000000000 */
[----:B------:R-:W-:Y:S01]  /*d070*/  UIADD3 UR4, UPT, UPT, UR52, 0x20, URZ ;  /* 0x0000002034047890 */ /* 0x000fe2000fffe0ff */
[----:B------:R3:W-:Y:S03]  /*d080*/  STTM.x32 tmem[UR52], R56 ;  /* 0x00000038000079ed */ /* 0x0007e600082c0034 */
[----:B------:R-:W-:Y:S01]  /*d090*/  FMUL R0, R0, -UR39 ;  /* 0x8000002700007c20 */ /* 0x000fe20008400000 */
[----:B------:R-:W-:-:S03]  /*d0a0*/  USHF.R.U32.HI UR4, URZ, 0x15, UR4 ;  /* 0x00000015ff047899 */ /* 0x000fc60008011604 */
[--C-:B------:R-:W-:Y:S02]  /*d0b0*/  FFMA2 R88, R88.F32x2.HI_LO, UR39.F32, R0.reuse.F32 ;  /* 0x0000002758587c49 */ /* 0x100fe40009200000 */
[----:B------:R-:W-:Y:S01]  /*d0c0*/  FFMA2 R90, R90.F32x2.HI_LO, UR39.F32, R0.F32 ;  /* 0x000000275a5a7c49 */ /* 0x000fe20009200000 */
[----:B------:R-:W-:Y:S02]  /*d0d0*/  MOV R3, UR4 ;  /* 0x0000000400037c02 */ /* 0x000fe40008000f00 */
[----:B------:R-:W-:Y:S02]  /*d0e0*/  FSETP.GEU.AND P4, PT, R88, -126, PT ;  /* 0xc2fc00005800780b */ /* 0x000fe40003f8e000 */
[----:B------:R-:W-:Y:S02]  /*d0f0*/  FSETP.GEU.AND P3, PT, R89, -126, PT ;  /* 0xc2fc00005900780b */ /* 0x000fe40003f6e000 */
[----:B------:R-:W-:Y:S02]  /*d100*/  FSETP.GEU.AND P2, PT, R90, -126, PT ;  /* 0xc2fc00005a00780b */ /* 0x000fe40003f4e000 */
[----:B------:R-:W-:-:S07]  /*d110*/  FSETP.GEU.AND P1, PT, R91, -126, PT ;  /* 0xc2fc00005b00780b */ /* 0x000fce0003f2e000 */
[----:B------:R-:W-:Y:S02]  /*d120*/  @!P4 FMUL R88, R88, 0.5 ;  /* 0x3f0000005858c820 */ /* 0x000fe40000400000 */
[----:B------:R-:W-:Y:S02]  /*d130*/  @!P3 FMUL R89, R89, 0.5 ;  /* 0x3f0000005959b820 */ /* 0x000fe40000400000 */
[----:B------:R-:W-:Y:S02]  /*d140*/  @!P2 FMUL R90, R90, 0.5 ;  /* 0x3f0000005a5aa820 */ /* 0x000fe40000400000 */
[----:B------:R-:W-:Y:S01]  /*d150*/  @!P1 FMUL R91, R91, 0.5 ;  /* 0x3f0000005b5b9820 */ /* 0x000fe20000400000 */
[----:B---3--:R-:W3:Y:S01]  /*d160*/  MUFU.EX2 R58, R88 ;  /* 0x00000058003a7308 */ /* 0x008ee20000000800 */
[----:B--2---:R-:W-:-:S04]  /*d170*/  SHF.R.U32.HI R60, RZ, 0x5, R2 ;  /* 0x00000005ff3c7819 */ /* 0x004fc80000011602 */
[----:B------:R-:W-:-:S03]  /*d180*/  LOP3.LUT P0, RZ, R3, 0x3, R60, 0x48, !PT ;  /* 0x0000000303ff7812 */ /* 0x000fc6000780483c */
[----:B------:R-:W2:Y:S08]  /*d190*/  MUFU.EX2 R59, R89 ;  /* 0x00000059003b7308 */ /* 0x000eb00000000800 */
[----:B------:R-:W4:Y:S01]  /*d1a0*/  MUFU.EX2 R56, R90 ;  /* 0x0000005a00387308 */ /* 0x000f220000000800 */
[----:B---3--:R-:W-:-:S07]  /*d1b0*/  @!P4 FMUL R58, R58, R58 ;  /* 0x0000003a3a3ac220 */ /* 0x008fce0000400000 */
[----:B------:R-:W3:Y:S01]  /*d1c0*/  MUFU.EX2 R57, R91 ;  /* 0x0000005b00397308 */ /* 0x000ee20000000800 */
[----:B--2---:R-:W-:-:S05]  /*d1d0*/  @!P3 FMUL R59, R59, R59 ;  /* 0x0000003b3b3bb220 */ /* 0x004fca0000400000 */
[----:B------:R-:W-:Y:S01]  /*d1e0*/  F2FP.F16.F32.PACK_AB R54, R59, R58 ;  /* 0x0000003a3b36723e */ /* 0x000fe200000000ff */
[----:B----4-:R-:W-:Y:S01]  /*d1f0*/  @!P2 FMUL R56, R56, R56 ;  /* 0x000000383838a220 */ /* 0x010fe20000400000 */
[----:B---3--:R-:W-:-:S05]  /*d200*/  @!P1 FMUL R57, R57, R57 ;  /* 0x0000003939399220 */ /* 0x008fca0000400000 */
[----:B------:R-:W-:Y:S01]  /*d210*/  F2FP.F16.F32.PACK_AB R55, R57, R56 ;  /* 0x000000383937723e */ /* 0x000fe200000000ff */
[----:B------:R-:W-:Y:S06]  /*d220*/  @!P0 BRA `(.L_x_231) ;  /* 0x0000000000408947 */ /* 0x000fec0003800000 */
[----:B-1----:R-:W-:Y:S01]  /*d230*/  MOV R14, 0x8 ;  /* 0x00000008000e7802 */ /* 0x002fe20000000f00 */
[----:B------:R-:W1:Y:S01]  /*d240*/  LDCU.64 UR8, c[0x4][0xb0] ;  /* 0x01001600ff0877ac */ /* 0x000e620008000a00 */
[----:B------:R-:W-:Y:S02]  /*d250*/  HFMA2 R12, -RZ, RZ, 0, 5.9604644775390625e-08 ;  /* 0x00000001ff0c7431 */ /* 0x000fe400000001ff */
[----:B------:R-:W-:Y:S01]  /*d260*/  IMAD.MOV.U32 R8, RZ, RZ, 0x1be ;  /* 0x000001beff087424 */ /* 0x000fe200078e00ff */
[----:B------:R-:W2:Y:S01]  /*d270*/  LDCU.64 UR6, c[0x4][0xb8] ;  /* 0x01001700ff0677ac */ /* 0x000ea20008000a00 */
[----:B------:R-:W3:Y:S01]  /*d280*/  LDC.64 R14, c[0x4][R14] ;  /* 0x010000000e0e7b82 */ /* 0x000ee20000000a00 */
[----:B------:R-:W-:Y:S01]  /*d290*/  IMAD.MOV.U32 R13, RZ, RZ, RZ ;  /* 0x000000ffff0d7224 */ /* 0x000fe200078e00ff */
[----:B------:R-:W4:Y:S01]  /*d2a0*/  LDCU.64 UR4, c[0x4][0x20] ;  /* 0x01000400ff0477ac */ /* 0x000f220008000a00 */
[----:B-1----:R-:W-:Y:S01]  /*d2b0*/  IMAD.U32 R4, RZ, RZ, UR8 ;  /* 0x00000008ff047e24 */ /* 0x002fe2000f8e00ff */
[----:B------:R-:W-:Y:S01]  /*d2c0*/  MOV R5, UR9 ;  /* 0x0000000900057c02 */ /* 0x000fe20008000f00 */
[----:B--2---:R-:W-:Y:S01]  /*d2d0*/  IMAD.U32 R6, RZ, RZ, UR6 ;  /* 0x00000006ff067e24 */ /* 0x004fe2000f8e00ff */
[----:B------:R-:W-:Y:S01]  /*d2e0*/  MOV R7, UR7 ;  /* 0x0000000700077c02 */ /* 0x000fe20008000f00 */
[----:B----4-:R-:W-:Y:S01]  /*d2f0*/  IMAD.U32 R10, RZ, RZ, UR4 ;  /* 0x00000004ff0a7e24 */ /* 0x010fe2000f8e00ff */
[----:B------:R-:W-:-:S02]  /*d300*/  MOV R11, UR5 ;  /* 0x00000005000b7c02 */ /* 0x000fc40008000f00 */
[----:B------:R-:W-:-:S07]  /*d310*/  LEPC R20, `(.L_x_231) ;  /* 0x000000001014794e */ /* 0x000fce0000000000 */
[----:B---3--:R-:W-:Y:S05]  /*d320*/  CALL.ABS.NOINC R14 ;  /* 0x000000000e007343 */ /* 0x008fea0003c00000 */
.L_x_231:
[----:B------:R-:W-:Y:S01]  /*d330*/  MOV R0, UR42 ;  /* 0x0000002a00007c02 */ /* 0x000fe20008000f00 */
[----:B------:R-:W-:Y:S05]  /*d340*/  WARPSYNC.ALL ;  /* 0x0000000000007948 */ /* 0x000fea0003800000 */
[----:B------:R-:W-:Y:S01]  /*d350*/  ISETP.GT.U32.AND P1, PT, R0, 0x1, PT ;  /* 0x000000010000780c */ /* 0x000fe20003f24070 */
[----:B------:R2:W-:Y:S01]  /*d360*/  STTM.x32 tmem[UR52+0x20], R24 ;  /* 0x00002018000079ed */ /* 0x0005e200082c0034 */
[----:B------:R-:W3:Y:S11]  /*d370*/  FENCE.VIEW.ASYNC.T ;  /* 0x00000000000073c6 */ /* 0x000ef60000000200 */
[----:B------:R-:W-:Y:S05]  /*d380*/  @P1 BRA `(.L_x_232) ;  /* 0x0000000000081947 */ /* 0x000fea0003800000 */
[----:B------:R-:W-:Y:S05]  /*d390*/  BPT.TRAP 0x1 ;  /* 0x000000040000795c */ /* 0x000fea0000300000 */
[----:B------:R-:W-:Y:S05]  /*d3a0*/  BPT.TRAP 0x1 ;  /* 0x000000040000795c */ /* 0x000fea0000300000 */
.L_x_232:
[----:B------:R-:W4:Y:S01]  /*d3b0*/  S2UR UR4, SR_CgaCtaId ;  /* 0x00000000000479c3 */ /* 0x000f220000008800 */
[----:B------:R-:W-:Y:S01]  /*d3c0*/  UISETP.NE.AND UP0, UPT, UR50, URZ, UPT ;  /* 0x000000ff3200728c */ /* 0x000fe2000bf05270 */
[----:B------:R-:W-:Y:S02]  /*d3d0*/  UMOV UR5, 0x400 ;  /* 0x0000040000057882 */ /* 0x000fe40000000000 */
[----:B----4-:R-:W-:-:S04]  /*d3e0*/  ULEA UR4, UR4, UR5, 0x18 ;  /* 0x0000000504047291 */ /* 0x010fc8000f8ec0ff */
[----:B------:R-:W-:-:S04]  /*d3f0*/  UIADD3 UR5, UPT, UPT, UR4, 0x7068, URZ ;  /* 0x0000706804057890 */ /* 0x000fc8000fffe0ff */
[----:B------:R-:W-:-:S04]  /*d400*/  @UP0 UIADD3 UR5, UPT, UPT, UR4, 0x7058, URZ ;  /* 0x0000705804050890 */ /* 0x000fc8000fffe0ff */
[----:B------:R-:W-:-:S09]  /*d410*/  UPRMT UR5, UR38, 0x654, UR5 ;  /* 0x0000065426057896 */ /* 0x000fd20008000005 */
[----:B---3--:R-:W-:Y:S01]  /*d420*/  SYNCS.ARRIVE.TRANS64.RED.A1T0 RZ, [UR5], RZ ;  /* 0x000000ffffff79a7 */ /* 0x008fe20008100405 */
[----:B------:R-:W-:-:S04]  /*d430*/  USEL UR5, UR45, UR48, UP0 ;  /* 0x000000302d057287 */ /* 0x000fc80008000000 */
[----:B------:R-:W-:-:S04]  /*d440*/  ULOP3.LUT UR5, UR5, 0x1, URZ, 0x3c, !UPT ;  /* 0x0000000105057892 */ /* 0x000fc8000f8e3cff */
[----:B------:R-:W-:Y:S02]  /*d450*/  USEL UR45, UR5, UR45, UP0 ;  /* 0x0000002d052d7287 */ /* 0x000fe40008000000 */
[----:B------:R-:W-:Y:S02]  /*d460*/  USEL UR48, UR48, UR5, UP0 ;  /* 0x0000000530307287 */ /* 0x000fe40008000000 */
[----:B------:R-:W-:-:S09]  /*d470*/  UISETP.NE.AND UP0, UPT, UR43, URZ, UPT ;  /* 0x000000ff2b00728c */ /* 0x000fd2000bf05270 */
[----:B------:R-:W-:Y:S05]  /*d480*/  BRA.U UP0, `(.L_x_233) ;  /* 0x0000000100047547 */ /* 0x000fea000b800000 */
[----:B------:R-:W-:Y:S05]  /*d490*/  BPT.TRAP 0x1 ;  /* 0x000000040000795c */ /* 0x000fea0000300000 */
.L_x_233:
[----:B------:R-:W-:Y:S01]  /*d4a0*/  UISETP.NE.AND UP0, UPT, UR50, URZ, UPT ;  /* 0x000000ff3200728c */ /* 0x000fe2000bf05270 */
[----:B------:R-:W-:Y:S01]  /*d4b0*/  MOV R0, UR51 ;  /* 0x0000003300007c02 */ /* 0x000fe20008000f00 */
[----:B------:R-:W-:Y:S01]  /*d4c0*/  UIADD3 UR6, UPT, UPT, UR4, 0x7078, URZ ;  /* 0x0000707804067890 */ /* 0x000fe2000fffe0ff */
[----:B------:R-:W-:Y:S01]  /*d4d0*/  FADD2 R22, R22.F32x2.HI_LO, RZ.F32 ;  /* 0x000000ff1616724b */ /* 0x000fe20000200000 */
[----:B------:R-:W-:Y:S01]  /*d4e0*/  FSETP.NEU.AND P0, PT, R17, -INF , PT ;  /* 0xff8000001100780b */ /* 0x000fe20003f0d000 */
[----:B------:R-:W-:Y:S01]  /*d4f0*/  FADD2 R124, R124.F32x2.HI_LO, RZ.F32 ;  /* 0x000000ff7c7c724b */ /* 0x000fe20000200000 */
[----:B------:R-:W-:Y:S01]  /*d500*/  SHF.L.U32 R0, R0, 0x1f, RZ ;  /* 0x0000001f00007819 */ /* 0x000fe200000006ff */
[----:B------:R-:W-:Y:S01]  /*d510*/  FADD2 R22, R22.F32x2.HI_LO, R130.F32x2.HI_LO ;  /* 0x000000821616724b */ /* 0x000fe20000000000 */
[----:B------:R-:W-:Y:S01]  /*d520*/  FSEL R3, R17, RZ, P0 ;  /* 0x000000ff11037208 */ /* 0x000fe20000000000 */
[----:B------:R-:W-:Y:S02]  /*d530*/  FADD2 R126, R126.F32x2.HI_LO, RZ.F32 ;  /* 0x000000ff7e7e724b */ /* 0x000fe40000200000 */
[----:B------:R-:W-:Y:S01]  /*d540*/  @!UP0 UIADD3 UR6, UPT, UPT, UR4, 0x7088, URZ ;  /* 0x0000708804068890 */ /* 0x000fe2000fffe0ff */
[----:B------:R-:W-:Y:S01]  /*d550*/  FADD2 R124, R124.F32x2.HI_LO, R132.F32x2.HI_LO ;  /* 0x000000847c7c724b */ /* 0x000fe20000000000 */
[----:B------:R-:W-:Y:S01]  /*d560*/  FSETP.NEU.AND P0, PT, R156, R3, PT ;  /* 0x000000039c00720b */ /* 0x000fe20003f0d000 */
[----:B------:R-:W-:-:S02]  /*d570*/  FADD2 R126, R126.F32x2.HI_LO, R134.F32x2.HI_LO ;  /* 0x000000867e7e724b */ /* 0x000fc40000000000 */
[----:B------:R-:W-:Y:S02]  /*d580*/  FADD2 R22, R22.F32x2.HI_LO, R138.F32x2.HI_LO ;  /* 0x0000008a1616724b */ /* 0x000fe40000000000 */
[----:B------:R-:W-:Y:S02]  /*d590*/  FADD2 R124, R124.F32x2.HI_LO, R140.F32x2.HI_LO ;  /* 0x0000008c7c7c724b */ /* 0x000fe40000000000 */
[----:B------:R-:W3:Y:S01]  /*d5a0*/  SYNCS.PHASECHK.TRANS64.TRYWAIT P2, [UR6], R0 ;  /* 0x00000000ff0075a7 */ /* 0x000ee20008041106 */
[----:B------:R-:W-:Y:S02]  /*d5b0*/  FADD2 R126, R126.F32x2.HI_LO, R142.F32x2.HI_LO ;  /* 0x0000008e7e7e724b */ /* 0x000fe40000000000 */
[----:B------:R-:W-:Y:S02]  /*d5c0*/  FADD2 R22, R22.F32x2.HI_LO, R146.F32x2.HI_LO ;  /* 0x000000921616724b */ /* 0x000fe40000000000 */
[----:B------:R-:W-:Y:S02]  /*d5d0*/  FADD2 R124, R124.F32x2.HI_LO, R148.F32x2.HI_LO ;  /* 0x000000947c7c724b */ /* 0x000fe40000000000 */
[----:B------:R-:W-:-:S02]  /*d5e0*/  FADD2 R126, R126.F32x2.HI_LO, R92.F32x2.HI_LO ;  /* 0x0000005c7e7e724b */ /* 0x000fc40000000000 */
[----:B------:R-:W-:Y:S02]  /*d5f0*/  FADD2 R22, R22.F32x2.HI_LO, R96.F32x2.HI_LO ;  /* 0x000000601616724b */ /* 0x000fe40000000000 */
[----:B------:R-:W-:Y:S02]  /*d600*/  FADD2 R124, R124.F32x2.HI_LO, R98.F32x2.HI_LO ;  /* 0x000000627c7c724b */ /* 0x000fe40000000000 */
[----:B------:R-:W-:Y:S02]  /*d610*/  FADD2 R126, R126.F32x2.HI_LO, R100.F32x2.HI_LO ;  /* 0x000000647e7e724b */ /* 0x000fe40000000000 */
[----:B------:R-:W-:Y:S01]  /*d620*/  FADD2 R22, R22.F32x2.HI_LO, R104.F32x2.HI_LO ;  /* 0x000000681616724b */ /* 0x000fe20000000000 */
[----:B---3--:R-:W-:Y:S06]  /*d630*/  @!P2 BRA `(.L_x_234) ;  /* 0x000000a400fca947 */ /* 0x008fec0003800000 */
.L_x_428:
[----:B------:R-:W-:Y:S01]  /*d640*/  BSSY.RECONVERGENT B0, `(.L_x_235) ;  /* 0x000000a000007945 */ /* 0x000fe20003800200 */
[----:B---3--:R-:W-:-:S03]  /*d650*/  MOV R5, 0x3f000000 ;  /* 0x3f00000000057802 */ /* 0x008fc60000000f00 */
[----:B------:R-:W-:Y:S05]  /*d660*/  @!P0 BRA `(.L_x_236) ;  /* 0x00000000001c8947 */ /* 0x000fea0003800000 */
[----:B------:R-:W-:-:S04]  /*d670*/  FADD R0, -R3, R156 ;  /* 0x0000009c03007221 */ /* 0x000fc80000000100 */
[----:B------:R-:W-:-:S05]  /*d680*/  FMUL R0, R0, UR39 ;  /* 0x0000002700007c20 */ /* 0x000fca0008400000 */
[----:B------:R-:W-:-:S13]  /*d690*/  FSETP.GEU.AND P0, PT, R0, -126, PT ;  /* 0xc2fc00000000780b */ /* 0x000fda0003f0e000 */
[----:B------:R-:W-:-:S04]  /*d6a0*/  @!P0 FMUL R0, R0, 0.5 ;  /* 0x3f00000000008820 */ /* 0x000fc80000400000 */
[----:B------:R-:W3:Y:S02]  /*d6b0*/  MUFU.EX2 R5, R0 ;  /* 0x0000000000057308 */ /* 0x000ee40000000800 */
[----:B---3--:R-:W-:-:S04]  /*d6c0*/  @!P0 FMUL R5, R5, R5 ;  /* 0x0000000505058220 */ /* 0x008fc80000400000 */
[----:B------:R-:W-:Y:S02]  /*d6d0*/  FMUL R5, R5, 0.5 ;  /* 0x3f00000005057820 */ /* 0x000fe40000400000 */
.L_x_236:
[----:B------:R-:W-:Y:S05]  /*d6e0*/  BSYNC.RECONVERGENT B0 ;  /* 0x0000000000007941 */ /* 0x000fea0003800200 */
.L_x_235:
[----:B--2---:R-:W2:Y:S04]  /*d6f0*/  LDL.LU.64 R34, [R1+0x10] ;  /* 0x0000100001227983 */ /* 0x004ea80000300a00 */
[----:B------:R-:W3:Y:S04]  /*d700*/  LDL.LU.64 R32, [R1+0x18] ;  /* 0x0000180001207983 */ /* 0x000ee80000300a00 */
[----:B------:R-:W4:Y:S04]  /*d710*/  LDL.LU.64 R30, [R1+0x28] ;  /* 0x00002800011e7983 */ /* 0x000f280000300a00 */
[----:B------:R-:W5:Y:S04]  /*d720*/  LDL.LU.64 R28, [R1+0x30] ;  /* 0x00003000011c7983 */ /* 0x000f680000300a00 */
[----:B------:R-:W5:Y:S04]  /*d730*/  LDL.LU.64 R26, [R1+0x38] ;  /* 0x00003800011a7983 */ /* 0x000f680000300a00 */
[----:B-1----:R-:W5:Y:S04]  /*d740*/  LDL.LU.64 R14, [R1+0x20] ;  /* 0x00002000010e7983 */ /* 0x002f680000300a00 */
[----:B------:R-:W5:Y:S04]  /*d750*/  LDL.LU.64 R24, [R1+0x48] ;  /* 0x0000480001187983 */ /* 0x000f680000300a00 */
[----:B------:R-:W5:Y:S04]  /*d760*/  LDL.LU.64 R20, [R1+0x50] ;  /* 0x0000500001147983 */ /* 0x000f680000300a00 */
[----:B------:R-:W5:Y:S04]  /*d770*/  LDL.LU.64 R12, [R1+0x58] ;  /* 0x00005800010c7983 */ /* 0x000f680000300a00 */
[----:B------:R-:W5:Y:S04]  /*d780*/  LDL.LU.64 R8, [R1+0x40] ;  /* 0x0000400001087983 */ /* 0x000f680000300a00 */
[----:B------:R-:W5:Y:S04]  /*d790*/  LDL.LU.64 R10, [R1+0x60] ;  /* 0x00006000010a7983 */ /* 0x000f680000300a00 */
[----:B------:R-:W5:Y:S01]  /*d7a0*/  LDL.LU.64 R6, [R1+0x68] ;  /* 0x0000680001067983 */ /* 0x000f620000300a00 */
[----:B------:R-:W-:-:S04]  /*d7b0*/  FMUL R16, R5, R16 ;  /* 0x0000001005107220 */ /* 0x000fc80000400000 */
[----:B------:R-:W-:-:S04]  /*d7c0*/  FADD2 R18, R16.F32, R18.F32x2.HI_LO ;  /* 0x000000121012724b */ /* 0x000fc80000040000 */
[----:B------:R-:W-:-:S04]  /*d7d0*/  FADD2 R18, R18.F32x2.HI_LO, R128.F32x2.HI_LO ;  /* 0x000000801212724b */ /* 0x000fc80000000000 */
[----:B------:R-:W-:-:S04]  /*d7e0*/  FADD2 R18, R18.F32x2.HI_LO, R136.F32x2.HI_LO ;  /* 0x000000881212724b */ /* 0x000fc80000000000 */
[----:B------:R-:W-:-:S04]  /*d7f0*/  FADD2 R18, R18.F32x2.HI_LO, R144.F32x2.HI_LO ;  /* 0x000000901212724b */ /* 0x000fc80000000000 */
[----:B------:R-:W-:Y:S02]  /*d800*/  FADD2 R18, R18.F32x2.HI_LO, R94.F32x2.HI_LO ;  /* 0x0000005e1212724b */ /* 0x000fe40000000000 */
[----:B------:R-:W-:Y:S02]  /*d810*/  FADD2 R124, R124.F32x2.HI_LO, R106.F32x2.HI_LO ;  /* 0x0000006a7c7c724b */ /* 0x000fe40000000000 */
[----:B------:R-:W-:Y:S02]  /*d820*/  FADD2 R126, R126.F32x2.HI_LO, R108.F32x2.HI_LO ;  /* 0x0000006c7e7e724b */ /* 0x000fe40000000000 */
[----:B------:R-:W-:Y:S02]  /*d830*/  FADD2 R18, R18.F32x2.HI_LO, R102.F32x2.HI_LO ;  /* 0x000000661212724b */ /* 0x000fe40000000000 */
[----:B------:R-:W-:Y:S02]  /*d840*/  FADD2 R22, R22.F32x2.HI_LO, R112.F32x2.HI_LO ;  /* 0x000000701616724b */ /* 0x000fe40000000000 */
[----:B------:R-:W-:-:S02]  /*d850*/  FADD2 R124, R124.F32x2.HI_LO, R114.F32x2.HI_LO ;  /* 0x000000727c7c724b */ /* 0x000fc40000000000 */
        /* <DEDUP_REMOVED lines=23> */
[----:B------:R-:W-:Y:S01]  /*d9d0*/  FADD2 R18, R18.F32x2.HI_LO, R186.F32x2.HI_LO ;  /* 0x000000ba1212724b */ /* 0x000fe20000000000 */
[----:B------:R-:W-:Y:S01]  /*d9e0*/  ULOP3.LUT UP0, URZ, UR53, 0x7f, UR37, 0xf8, !UPT ;  /* 0x0000007f35ff7892 */ /* 0x000fe2000f80f825 */
[----:B--2---:R-:W-:-:S02]  /*d9f0*/  FADD2 R124, R124.F32x2.HI_LO, R34.F32x2.HI_LO ;  /* 0x000000227c7c724b */ /* 0x004fc40000000000 */
[----:B---3--:R-:W-:Y:S02]  /*da00*/  FADD2 R126, R126.F32x2.HI_LO, R32.F32x2.HI_LO ;  /* 0x000000207e7e724b */ /* 0x008fe40000000000 */
[----:B----4-:R-:W-:Y:S02]  /*da10*/  FADD2 R22, R22.F32x2.HI_LO, R30.F32x2.HI_LO ;  /* 0x0000001e1616724b */ /* 0x010fe40000000000 */
[----:B-----5:R-:W-:Y:S02]  /*da20*/  FADD2 R124, R124.F32x2.HI_LO, R28.F32x2.HI_LO ;  /* 0x0000001c7c7c724b */ /* 0x020fe40000000000 */
        /* <DEDUP_REMOVED lines=11> */
[----:B------:R-:W-:-:S04]  /*dae0*/  FADD2 R18, R18.F32x2.HI_LO, R22.F32x2.HI_LO ;  /* 0x000000161212724b */ /* 0x000fc80000000000 */
[----:B------:R-:W-:-:S04]  /*daf0*/  FADD2 R18, R18.F32x2.HI_LO, R124.F32x2.HI_LO ;  /* 0x0000007c1212724b */ /* 0x000fc80000000000 */
[----:B------:R-:W-:Y:S01]  /*db00*/  FADD R16, R18, R19 ;  /* 0x0000001312107221 */ /* 0x000fe20000000000 */
[----:B------:R-:W-:Y:S06]  /*db10*/  BRA.U UP0, `(.L_x_237) ;  /* 0x0000000100907547 */ /* 0x000fec000b800000 */
[----:B------:R-:W-:Y:S05]  /*db20*/  @P1 BRA `(.L_x_238) ;  /* 0x0000000000041947 */ /* 0x000fea0003800000 */
[----:B------:R-:W-:Y:S05]  /*db30*/  BPT.TRAP 0x1 ;  /* 0x000000040000795c */ /* 0x000fea0000300000 */
.L_x_238:
[----:B------:R-:W-:Y:S01]  /*db40*/  UISETP.NE.AND UP0, UPT, UR50, URZ, UPT ;  /* 0x000000ff3200728c */ /* 0x000fe2000bf05270 */
[----:B------:R-:W-:Y:S01]  /*db50*/  IMAD.U32 R0, RZ, RZ, UR5 ;  /* 0x00000005ff007e24 */ /* 0x000fe2000f8e00ff */
[----:B------:R-:W-:Y:S01]  /*db60*/  UIADD3 UR6, UPT, UPT, UR4, 0x7060, URZ ;  /* 0x0000706004067890 */ /* 0x000fe2000fffe0ff */
[----:B------:R-:W-:Y:S01]  /*db70*/  IMAD.U32 R2, R2, 0x10000, RZ ;  /* 0x0001000002027824 */ /* 0x000fe200078e00ff */
[----:B------:R-:W-:Y:S02]  /*db80*/  LOP3.LUT R60, R60, 0x3, RZ, 0xc0, !PT ;  /* 0x000000033c3c7812 */ /* 0x000fe400078ec0ff */
[----:B------:R-:W-:Y:S02]  /*db90*/  SHF.L.U32 R0, R0, 0x1f, RZ ;  /* 0x0000001f00007819 */ /* 0x000fe400000006ff */
[----:B------:R-:W-:-:S03]  /*dba0*/  LOP3.LUT R2, R2, 0x600000, RZ, 0xc0, !PT ;  /* 0x0060000002027812 */ /* 0x000fc600078ec0ff */
[----:B------:R-:W-:Y:S01]  /*dbb0*/  @UP0 UIADD3 UR6, UPT, UPT, UR4, 0x7050, URZ ;  /* 0x0000705004060890 */ /* 0x000fe2000fffe0ff */
[----:B------:R-:W-:Y:S01]  /*dbc0*/  SHF.R.U32.HI R3, RZ, 0x15, R2 ;  /* 0x00000015ff037819 */ /* 0x000fe20000011602 */
[----:B------:R-:W-:-:S03]  /*dbd0*/  USEL UR4, URZ, 0x80, UP0 ;  /* 0x00000080ff047887 */ /* 0x000fc60008000000 */
[----:B------:R-:W-:-:S03]  /*dbe0*/  ISETP.NE.AND P0, PT, R60, R3, PT ;  /* 0x000000033c00720c */ /* 0x000fc60003f05270 */
[----:B------:R-:W-:Y:S01]  /*dbf0*/  LOP3.LUT R2, R2, UR4, RZ, 0xfc, !PT ;  /* 0x0000000402027c12 */ /* 0x000fe2000f8efcff */
[----:B------:R-:W1:Y:S02]  /*dc00*/  SYNCS.PHASECHK.TRANS64.TRYWAIT P1, [UR6], R0 ;  /* 0x00000000ff0075a7 */ /* 0x000e640008021106 */
[----:B-1----:R-:W-:Y:S07]  /*dc10*/  @!P1 BRA `(.L_x_239) ;  /* 0x000000a0009c9947 */ /* 0x002fee0003800000 */
.L_x_430:
[----:B------:R-:W-:Y:S05]  /*dc20*/  @!P0 BRA `(.L_x_240) ;  /* 0x0000000000408947 */ /* 0x000fea0003800000 */
[----:B------:R-:W-:Y:S01]  /*dc30*/  MOV R14, 0x8 ;  /* 0x00000008000e7802 */ /* 0x000fe20000000f00 */
[----:B------:R-:W2:Y:S01]  /*dc40*/  LDCU.64 UR8, c[0x4][0xb0] ;  /* 0x01001600ff0877ac */ /* 0x000ea20008000a00 */
[----:B------:R-:W-:Y:S02]  /*dc50*/  HFMA2 R12, -RZ, RZ, 0, 5.9604644775390625e-08 ;  /* 0x00000001ff0c7431 */ /* 0x000fe400000001ff */
[----:B------:R-:W-:Y:S01]  /*dc60*/  IMAD.MOV.U32 R8, RZ, RZ, 0x1be ;  /* 0x000001beff087424 */ /* 0x000fe200078e00ff */
[----:B------:R-:W3:Y:S01]  /*dc70*/  LDCU.64 UR6, c[0x4][0xb8] ;  /* 0x01001700ff0677ac */ /* 0x000ee20008000a00 */
[----:B------:R-:W4:Y:S01]  /*dc80*/  LDC.64 R14, c[0x4][R14] ;  /* 0x010000000e0e7b82 */ /* 0x000f220000000a00 */
[----:B------:R-:W-:Y:S01]  /*dc90*/  IMAD.MOV.U32 R13, RZ, RZ, RZ ;  /* 0x000000ffff0d7224 */ /* 0x000fe200078e00ff */
[----:B------:R-:W5:Y:S01]  /*dca0*/  LDCU.64 UR4, c[0x4][0x18] ;  /* 0x01000300ff0477ac */ /* 0x000f620008000a00 */
[----:B--2---:R-:W-:Y:S01]  /*dcb0*/  IMAD.U32 R4, RZ, RZ, UR8 ;  /* 0x00000008ff047e24 */ /* 0x004fe2000f8e00ff */
[----:B------:R-:W-:Y:S01]  /*dcc0*/  MOV R5, UR9 ;  /* 0x0000000900057c02 */ /* 0x000fe20008000f00 */
[----:B---3--:R-:W-:Y:S01]  /*dcd0*/  IMAD.U32 R6, RZ, RZ, UR6 ;  /* 0x00000006ff067e24 */ /* 0x008fe2000f8e00ff */
[----:B------:R-:W-:Y:S01]  /*dce0*/  MOV R7, UR7 ;  /* 0x0000000700077c02 */ /* 0x000fe20008000f00 */
[----:B-----5:R-:W-:Y:S01]  /*dcf0*/  IMAD.U32 R10, RZ, RZ, UR4 ;  /* 0x00000004ff0a7e24 */ /* 0x020fe2000f8e00ff */
[----:B------:R-:W-:-:S02]  /*dd00*/  MOV R11, UR5 ;  /* 0x00000005000b7c02 */ /* 0x000fc40008000f00 */
[----:B------:R-:W-:-:S07]  /*dd10*/  LEPC R20, `(.L_x_240) ;  /* 0x000000001014794e */ /* 0x000fce0000000000 */
[----:B-1--4-:R-:W-:Y:S05]  /*dd20*/  CALL.ABS.NOINC R14 ;  /* 0x000000000e007343 */ /* 0x012fea0003c00000 */
.L_x_240:
[----:B------:R-:W-:Y:S05]  /*dd30*/  WARPSYNC.ALL ;  /* 0x0000000000007948 */ /* 0x000fea0003800000 */
[----:B------:R-:W-:-:S13]  /*dd40*/  R2UR UR4, R2 ;  /* 0x00000000020472ca */ /* 0x000fda00000e0000 */
[----:B------:R2:W-:Y:S02]  /*dd50*/  STTM.x2 tmem[UR4], R16 ;  /* 0x00000010000079ed */ /* 0x0005e400080c0004 */
.L_x_237:
[----:B------:R-:W-:Y:S01]  /*dd60*/  UIADD3 UR4, UPT, UPT, UR53, 0x1, URZ ;  /* 0x0000000135047890 */ /* 0x000fe2000fffe0ff */
[----:B------:R-:W-:Y:S01]  /*dd70*/  MOV R156, R17 ;  /* 0x00000011009c7202 */ /* 0x000fe20000000f00 */
[----:B------:R-:W-:Y:S02]  /*dd80*/  UIADD3 UR53, UPT, UPT, UR53, -0x1, URZ ;  /* 0xffffffff35357890 */ /* 0x000fe4000fffe0ff */
[----:B------:R-:W-:-:S09]  /*dd90*/  UISETP.GT.U32.AND UP0, UPT, UR4, 0x1, UPT ;  /* 0x000000010400788c */ /* 0x000fd2000bf04070 */
[----:B------:R-:W-:Y:S05]  /*dda0*/  BRA.U UP0, `(.L_x_241) ;  /* 0xffffffb900b07547 */ /* 0x000fea000b83ffff */
.L_x_220:
[----:B------:R-:W3:Y:S02]  /*ddb0*/  LDCU UR4, c[0x0][0x384] ;  /* 0x00007080ff0477ac */ /* 0x000ee40008000800 */
[----:B---3--:R-:W-:-:S09]  /*ddc0*/  ULOP3.LUT UP0, URZ, UR4, 0x7f, URZ, 0xc0, !UPT ;  /* 0x0000007f04ff7892 */ /* 0x008fd2000f80c0ff */
[----:B------:R-:W-:Y:S05]  /*ddd0*/  BRA.U !UP0, `(.L_x_242) ;  /* 0x0000005d08447547 */ /* 0x000fea000b800000 */
[----:B------:R-:W3:Y:S01]  /*dde0*/  S2R R2, SR_TID.X ;  /* 0x0000000000027919 */ /* 0x000ee20000002100 */
[----:B------:R-:W-:Y:S01]  /*ddf0*/  UISETP.NE.AND UP0, UPT, UR50, URZ, UPT ;  /* 0x000000ff3200728c */ /* 0x000fe2000bf05270 */
[----:B------:R-:W-:-:S03]  /*de00*/  UMOV UR4, 0x20 ;  /* 0x0000002000047882 */ /* 0x000fc60000000000 */
[----:B------:R-:W-:Y:S02]  /*de10*/  USEL UR4, UR4, 0xa0, UP0 ;  /* 0x000000a004047887 */ /* 0x000fe40008000000 */
[----:B------:R-:W-:Y:S02]  /*de20*/  USEL UR5, UR45, UR48, UP0 ;  /* 0x000000302d057287 */ /* 0x000fe40008000000 */
[----:B------:R-:W-:Y:S01]  /*de30*/  UISETP.GT.U32.AND UP0, UPT, UR42, 0x1, UPT ;  /* 0x000000012a00788c */ /* 0x000fe2000bf04070 */
[----:B---3--:R-:W-:-:S05]  /*de40*/  IMAD.U32 R152, R2, 0x10000, RZ ;  /* 0x0001000002987824 */ /* 0x008fca00078e00ff */
[----:B------:R-:W-:-:S05]  /*de50*/  LOP3.LUT R152, R152, 0x600000, RZ, 0xc0, !PT ;  /* 0x0060000098987812 */ /* 0x000fca00078ec0ff */
[----:B-1----:R-:W-:-:S06]  /*de60*/  VIADD R0, R152, UR4 ;  /* 0x0000000498007c36 */ /* 0x002fcc0008000000 */
[----:B------:R-:W1:Y:S02]  /*de70*/  SHFL.IDX PT, R0, R0, RZ, 0x1f ;  /* 0x00001fff00007589 */ /* 0x000e6400000e0000 */
[----:B-1----:R-:W-:Y:S01]  /*de80*/  R2UR UR39, R0 ;  /* 0x00000000002772ca */ /* 0x002fe200000e0000 */
[----:B------:R-:W-:-:S14]  /*de90*/  BRA.U UP0, `(.L_x_243) ;  /* 0x0000000100047547 */ /* 0x000fdc000b800000 */
[----:B------:R-:W-:Y:S05]  /*dea0*/  BPT.TRAP 0x1 ;  /* 0x000000040000795c */ /* 0x000fea0000300000 */
.L_x_243:
        /* <DEDUP_REMOVED lines=16> */
.L_x_432:
[----:B------:R-:W-:Y:S05]  /*dfb0*/  @!P0 BRA `(.L_x_245) ;  /* 0x0000000000408947 */ /* 0x000fea0003800000 */
[----:B------:R-:W-:Y:S01]  /*dfc0*/  MOV R14, 0x8 ;  /* 0x00000008000e7802 */ /* 0x000fe20000000f00 */
[----:B------:R-:W3:Y:S01]  /*dfd0*/  LDCU.64 UR8, c[0x4][0xb0] ;  /* 0x01001600ff0877ac */ /* 0x000ee20008000a00 */
[----:B------:R-:W-:Y:S02]  /*dfe0*/  HFMA2 R12, -RZ, RZ, 0, 5.9604644775390625e-08 ;  /* 0x00000001ff0c7431 */ /* 0x000fe400000001ff */
[----:B------:R-:W-:Y:S01]  /*dff0*/  IMAD.MOV.U32 R8, RZ, RZ, 0x192 ;  /* 0x00000192ff087424 */ /* 0x000fe200078e00ff */
[----:B------:R-:W4:Y:S01]  /*e000*/  LDCU.64 UR6, c[0x4][0xb8] ;  /* 0x01001700ff0677ac */ /* 0x000f220008000a00 */
[----:B------:R-:W1:Y:S01]  /*e010*/  LDC.64 R14, c[0x4][R14] ;  /* 0x010000000e0e7b82 */ /* 0x000e620000000a00 */
[----:B------:R-:W-:Y:S01]  /*e020*/  IMAD.MOV.U32 R13, RZ, RZ, RZ ;  /* 0x000000ffff0d7224 */ /* 0x000fe200078e00ff */
[----:B------:R-:W5:Y:S01]  /*e030*/  LDCU.64 UR4, c[0x4][0x10] ;  /* 0x01000200ff0477ac */ /* 0x000f620008000a00 */
[----:B---3--:R-:W-:Y:S01]  /*e040*/  IMAD.U32 R4, RZ, RZ, UR8 ;  /* 0x00000008ff047e24 */ /* 0x008fe2000f8e00ff */
[----:B------:R-:W-:Y:S01]  /*e050*/  MOV R5, UR9 ;  /* 0x0000000900057c02 */ /* 0x000fe20008000f00 */
[----:B----4-:R-:W-:Y:S01]  /*e060*/  IMAD.U32 R6, RZ, RZ, UR6 ;  /* 0x00000006ff067e24 */ /* 0x010fe2000f8e00ff */
[----:B------:R-:W-:Y:S01]  /*e070*/  MOV R7, UR7 ;  /* 0x0000000700077c02 */ /* 0x000fe20008000f00 */
[----:B-----5:R-:W-:Y:S01]  /*e080*/  IMAD.U32 R10, RZ, RZ, UR4 ;  /* 0x00000004ff0a7e24 */ /* 0x020fe2000f8e00ff */
[----:B------:R-:W-:-:S02]  /*e090*/  MOV R11, UR5 ;  /* 0x00000005000b7c02 */ /* 0x000fc40008000f00 */
[----:B------:R-:W-:-:S07]  /*e0a0*/  LEPC R20, `(.L_x_245) ;  /* 0x000000001014794e */ /* 0x000fce0000000000 */
[----:B-12---:R-:W-:Y:S05]  /*e0b0*/  CALL.ABS.NOINC R14 ;  /* 0x000000000e007343 */ /* 0x006fea0003c00000 */
.L_x_245:
        /* <DEDUP_REMOVED lines=11> */
[----:B------:R-:W3:Y:S01]  /*e170*/  LDCU.64 UR6, c[0x4][0xb8] ;  /* 0x01001700ff0677ac */ /* 0x000ee20008000a00 */
[----:B------:R-:W4:Y:S01]  /*e180*/  LDC.64 R14, c[0x4][R14] ;  /* 0x010000000e0e7b82 */ /* 0x000f220000000a00 */
[----:B------:R-:W-:Y:S01]  /*e190*/  IMAD.MOV.U32 R13, RZ, RZ, RZ ;  /* 0x000000ffff0d7224 */ /* 0x000fe200078e00ff */
[----:B------:R-:W5:Y:S01]  /*e1a0*/  LDCU.64 UR4, c[0x4][0x10] ;  /* 0x01000200ff0477ac */ /* 0x000f620008000a00 */
[----:B-1----:R-:W-:Y:S01]  /*e1b0*/  IMAD.U32 R4, RZ, RZ, UR8 ;  /* 0x00000008ff047e24 */ /* 0x002fe2000f8e00ff */
[----:B------:R-:W-:Y:S01]  /*e1c0*/  MOV R5, UR9 ;  /* 0x0000000900057c02 */ /* 0x000fe20008000f00 */
[----:B---3--:R-:W-:Y:S01]  /*e1d0*/  IMAD.U32 R6, RZ, RZ, UR6 ;  /* 0x00000006ff067e24 */ /* 0x008fe2000f8e00ff */
[----:B------:R-:W-:Y:S01]  /*e1e0*/  MOV R7, UR7 ;  /* 0x0000000700077c02 */ /* 0x000fe20008000f00 */
[----:B-----5:R-:W-:Y:S01]  /*e1f0*/  IMAD.U32 R10, RZ, RZ, UR4 ;  /* 0x00000004ff0a7e24 */ /* 0x020fe2000f8e00ff */
[----:B------:R-:W-:-:S02]  /*e200*/  MOV R11, UR5 ;  /* 0x00000005000b7c02 */ /* 0x000fc40008000f00 */
[----:B------:R-:W-:-:S07]  /*e210*/  LEPC R20, `(.L_x_246) ;  /* 0x000000001014794e */ /* 0x000fce0000000000 */
[----:B--2-4-:R-:W-:Y:S05]  /*e220*/  CALL.ABS.NOINC R14 ;  /* 0x000000000e007343 */ /* 0x014fea0003c00000 */
.L_x_246:
        /* <DEDUP_REMOVED lines=23> */
.L_x_247:
        /* <DEDUP_REMOVED lines=23> */
.L_x_248:
[----:B------:R-:W1:Y:S01]  /*e510*/  LDC R0, c[0x0][0x384] ;  /* 0x0000e100ff007b82 */ /* 0x000e620000000800 */
[----:B------:R-:W-:Y:S05]  /*e520*/  WARPSYNC.ALL ;  /* 0x0000000000007948 */ /* 0x000fea0003800000 */
[----:B------:R-:W-:Y:S01]  /*e530*/  UIADD3 UR65, UPT, UPT, UR44, 0x1, URZ ;  /* 0x000000012c417890 */ /* 0x000fe2000fffe0ff */
[----:B------:R-:W-:Y:S01]  /*e540*/  MOV.SPILL R3, UR36 ;  /* 0x0000002400037c02 */ /* 0x000fe20009000f00 */
[----:B------:R-:W-:Y:S02]  /*e550*/  UIADD3 UR56, UPT, UPT, UR44, 0xa, URZ ;  /* 0x0000000a2c387890 */ /* 0x000fe4000fffe0ff */
[----:B------:R-:W-:-:S02]  /*e560*/  UIADD3 UR61, UPT, UPT, UR44, 0x5, URZ ;  /* 0x000000052c3d7890 */ /* 0x000fc4000fffe0ff */
[----:B------:R-:W-:Y:S02]  /*e570*/  UIADD3 UR33, UPT, UPT, UR44, 0x14, URZ ;  /* 0x000000142c217890 */ /* 0x000fe4000fffe0ff */
[----:B------:R-:W-:Y:S02]  /*e580*/  UIADD3 UR52, UPT, UPT, UR44, 0xe, URZ ;  /* 0x0000000e2c347890 */ /* 0x000fe4000fffe0ff */
[----:B------:R-:W-:Y:S02]  /*e590*/  UIADD3 UR57, UPT, UPT, UR44, 0x9, URZ ;  /* 0x000000092c397890 */ /* 0x000fe4000fffe0ff */
[----:B------:R-:W-:Y:S02]  /*e5a0*/  UIADD3 UR22, UPT, UPT, UR44, 0x1d, URZ ;  /* 0x0000001d2c167890 */ /* 0x000fe4000fffe0ff */
[----:B------:R-:W-:Y:S02]  /*e5b0*/  UIADD3 UR64, UPT, UPT, UR44, 0x2, URZ ;  /* 0x000000022c407890 */ /* 0x000fe4000fffe0ff */
[----:B------:R-:W-:Y:S01]  /*e5c0*/  UIADD3 UR62, UPT, UPT, UR44, 0x4, URZ ;  /* 0x000000042c3e7890 */ /* 0x000fe2000fffe0ff */
[C---:B-1----:R-:W-:Y:S01]  /*e5d0*/  ISETP.LE.AND P2, PT, R0.reuse, UR65, PT ;  /* 0x0000004100007c0c */ /* 0x042fe2000bf43270 */
[----:B------:R-:W-:Y:S01]  /*e5e0*/  UIADD3 UR29, UPT, UPT, UR44, 0x18, URZ ;  /* 0x000000182c1d7890 */ /* 0x000fe2000fffe0ff */
[C---:B------:R-:W-:Y:S01]  /*e5f0*/  ISETP.LE.AND P6, PT, R0.reuse, UR61, PT ;  /* 0x0000003d00007c0c */ /* 0x040fe2000bfc3270 */
[----:B------:R-:W-:Y:S01]  /*e600*/  UIADD3 UR34, UPT, UPT, UR44, 0x12, URZ ;  /* 0x000000122c227890 */ /* 0x000fe2000fffe0ff */
[----:B------:R-:W-:Y:S01]  /*e610*/  FSEL R89, R89, -INF , !P2 ;  /* 0xff80000059597808 */ /* 0x000fe20005000000 */
[----:B------:R-:W-:Y:S01]  /*e620*/  UIADD3 UR54, UPT, UPT, UR44, 0xc, URZ ;  /* 0x0000000c2c367890 */ /* 0x000fe2000fffe0ff */
[C---:B------:R-:W-:Y:S01]  /*e630*/  ISETP.LE.AND P2, PT, R0.reuse, UR56, PT ;  /* 0x0000003800007c0c */ /* 0x040fe2000bf43270 */
[----:B------:R-:W-:Y:S01]  /*e640*/  UIADD3 UR53, UPT, UPT, UR44, 0xd, URZ ;  /* 0x0000000d2c357890 */ /* 0x000fe2000fffe0ff */
[----:B------:R-:W-:Y:S01]  /*e650*/  ISETP.LE.AND P3, PT, R0, UR44, PT ;  /* 0x0000002c00007c0c */ /* 0x000fe2000bf63270 */
[----:B------:R-:W-:Y:S01]  /*e660*/  UIADD3 UR60, UPT, UPT, UR44, 0x6, URZ ;  /* 0x000000062c3c7890 */ /* 0x000fe2000fffe0ff */
[----:B------:R-:W-:Y:S01]  /*e670*/  FSEL R98, R98, -INF , !P2 ;  /* 0xff80000062627808 */ /* 0x000fe20005000000 */
[----:B------:R-:W-:Y:S01]  /*e680*/  UIADD3 UR58, UPT, UPT, UR44, 0x8, URZ ;  /* 0x000000082c3a7890 */ /* 0x000fe2000fffe0ff */
[C---:B------:R-:W-:Y:S01]  /*e690*/  ISETP.LE.AND P2, PT, R0.reuse, UR33, PT ;  /* 0x0000002100007c0c */ /* 0x040fe2000bf43270 */
[----:B------:R-:W-:Y:S01]  /*e6a0*/  UIADD3 UR23, UPT, UPT, UR44, 0x1c, URZ ;  /* 0x0000001c2c177890 */ /* 0x000fe2000fffe0ff */
[----:B------:R-:W-:Y:S01]  /*e6b0*/  FSEL R93, R93, -INF , !P6 ;  /* 0xff8000005d5d7808 */ /* 0x000fe20007000000 */
[----:B------:R-:W-:Y:S01]  /*e6c0*/  UIADD3 UR31, UPT, UPT, UR44, 0x15, URZ ;  /* 0x000000152c1f7890 */ /* 0x000fe2000fffe0ff */
[----:B------:R-:W-:Y:S01]  /*e6d0*/  ISETP.LE.AND P6, PT, R0, UR52, PT ;  /* 0x0000003400007c0c */ /* 0x000fe2000bfc3270 */
[----:B------:R-:W-:Y:S01]  /*e6e0*/  UIADD3 UR30, UPT, UPT, UR44, 0x16, URZ ;  /* 0x000000162c1e7890 */ /* 0x000fe2000fffe0ff */
[----:B------:R-:W-:Y:S01]  /*e6f0*/  FSEL R88, R88, -INF , !P3 ;  /* 0xff80000058587808 */ /* 0x000fe20005800000 */
[----:B------:R-:W-:Y:S01]  /*e700*/  UIADD3 UR5, UPT, UPT, UR44, 0x10, URZ ;  /* 0x000000102c057890 */ /* 0x000fe2000fffe0ff */
[----:B------:R-:W-:Y:S01]  /*e710*/  ISETP.LE.AND P3, PT, R0, UR57, PT ;  /* 0x0000003900007c0c */ /* 0x000fe2000bf63270 */
[----:B------:R-:W-:Y:S01]  /*e720*/  UIADD3 UR35, UPT, UPT, UR44, 0x11, URZ ;  /* 0x000000112c237890 */ /* 0x000fe2000fffe0ff */
[----:B------:R-:W-:Y:S01]  /*e730*/  FSEL R108, R108, -INF , !P2 ;  /* 0xff8000006c6c7808 */ /* 0x000fe20005000000 */
[----:B------:R-:W-:Y:S01]  /*e740*/  UIADD3 UR25, UPT, UPT, UR44, 0x1e, URZ ;  /* 0x0000001e2c197890 */ /* 0x000fe2000fffe0ff */
[C---:B------:R-:W-:Y:S01]  /*e750*/  ISETP.LE.AND P2, PT, R0.reuse, UR22, PT ;  /* 0x0000001600007c0c */ /* 0x040fe2000bf43270 */
        /* <DEDUP_REMOVED lines=183> */
[----:B------:R-:W-:-:S02]  /*f2d0*/  ISETP.LE.AND P3, PT, R0, UR36, PT ;  /* 0x0000002400007c0c */ /* 0x000fc4000bf63270 */
[C---:B------:R-:W-:Y:S01]  /*f2e0*/  ISETP.LE.AND P2, PT, R0.reuse, UR75, PT ;  /* 0x0000004b00007c0c */ /* 0x040fe2000bf43270 */
[----:B------:R-:W-:Y:S01]  /*f2f0*/  UIADD3 UR75, UPT, UPT, UR44, 0x47, URZ ;  /* 0x000000472c4b7890 */ /* 0x000fe2000fffe0ff */
[C---:B------:R-:W-:Y:S01]  /*f300*/  ISETP.LE.AND P1, PT, R0.reuse, UR71, PT ;  /* 0x0000004700007c0c */ /* 0x040fe2000bf23270 */
[----:B------:R-:W-:Y:S01]  /*f310*/  UIADD3 UR71, UPT, UPT, UR44, 0x4b, URZ ;  /* 0x0000004b2c477890 */ /* 0x000fe2000fffe0ff */
[----:B------:R-:W-:Y:S02]  /*f320*/  FSEL R127, R59, -INF , !P0 ;  /* 0xff8000003b7f7808 */ /* 0x000fe40004000000 */
[----:B------:R-:W-:Y:S02]  /*f330*/  ISETP.LE.AND P0, PT, R0, UR4, PT ;  /* 0x0000000400007c0c */ /* 0x000fe4000bf03270 */
[----:B------:R-:W-:Y:S02]  /*f340*/  R2UR UR4, R152 ;  /* 0x00000000980472ca */ /* 0x000fe400000e0000 */
[----:B------:R-:W-:-:S02]  /*f350*/  FSEL R144, R82, -INF , !P4 ;  /* 0xff80000052907808 */ /* 0x000fc40006000000 */
[----:B------:R-:W-:Y:S02]  /*f360*/  FSEL R140, R84, -INF , !P3 ;  /* 0xff800000548c7808 */ /* 0x000fe40005800000 */
[----:B------:R-:W-:Y:S02]  /*f370*/  FSEL R141, R85, -INF , !P2 ;  /* 0xff800000558d7808 */ /* 0x000fe40005000000 */
[----:B------:R-:W-:Y:S02]  /*f380*/  FSEL R148, R86, -INF , !P1 ;  /* 0xff80000056947808 */ /* 0x000fe40004800000 */
        /* <DEDUP_REMOVED lines=8> */
[----:B------:R-:W-:-:S02]  /*f410*/  FSEL R95, R95, -INF , !P6 ;  /* 0xff8000005f5f7808 */ /* 0x000fc40007000000 */
[----:B------:R-:W-:Y:S02]  /*f420*/  FSEL R135, R81, -INF , !P5 ;  /* 0xff80000051877808 */ /* 0x000fe40006800000 */
[----:B------:R-:W-:Y:S02]  /*f430*/  FSEL R137, R71, -INF , !P4 ;  /* 0xff80000047897808 */ /* 0x000fe40006000000 */
        /* <DEDUP_REMOVED lines=13> */
[----:B------:R-:W-:-:S02]  /*f510*/  ISETP.LE.AND P1, PT, R0, UR76, PT ;  /* 0x0000004c00007c0c */ /* 0x000fc4000bf23270 */
[----:B------:R-:W-:Y:S02]  /*f520*/  FSEL R129, R63, -INF , !P6 ;  /* 0xff8000003f817808 */ /* 0x000fe40007000000 */
[----:B------:R-:W-:Y:S02]  /*f530*/  FSEL R133, R67, -INF , !P5 ;  /* 0xff80000043857808 */ /* 0x000fe40006800000 */
[----:B------:R-:W-:Y:S02]  /*f540*/  FSEL R149, R87, -INF , !P0 ;  /* 0xff80000057957808 */ /* 0x000fe40004000000 */
[----:B------:R-:W-:Y:S01]  /*f550*/  FSEL R26, R26, -INF , !P4 ;  /* 0xff8000001a1a7808 */ /* 0x000fe20006000000 */
[----:B------:R-:W1:Y:S01]  /*f560*/  LDTM.x32 R56, tmem[UR4+0x60] ;  /* 0x00006004003879ee */ /* 0x000e6200082c0000 */
[----:B------:R-:W-:Y:S01]  /*f570*/  FSEL R28, R28, -INF , !P3 ;  /* 0xff8000001c1c7808 */ /* 0x000fe20005800000 */
[----:B------:R-:W-:Y:S01]  /*f580*/  UIADD3 UR4, UPT, UPT, UR44, 0x7b, URZ ;  /* 0x0000007b2c047890 */ /* 0x000fe2000fffe0ff */
[----:B------:R-:W-:-:S02]  /*f590*/  FSEL R29, R29, -INF , !P2 ;  /* 0xff8000001d1d7808 */ /* 0x000fc40005000000 */
[----:B------:R-:W-:Y:S02]  /*f5a0*/  FSEL R30, R30, -INF , !P1 ;  /* 0xff8000001e1e7808 */ /* 0x000fe40004800000 */
[C---:B------:R-:W-:Y:S01]  /*f5b0*/  ISETP.LE.AND P5, PT, R0.reuse, UR20, PT ;  /* 0x0000001400007c0c */ /* 0x040fe2000bfa3270 */
[----:B------:R-:W-:Y:S01]  /*f5c0*/  UIADD3 UR20, UPT, UPT, UR44, 0x6f, URZ ;  /* 0x0000006f2c147890 */ /* 0x000fe2000fffe0ff */
[C---:B------:R-:W-:Y:S02]  /*f5d0*/  ISETP.LE.AND P4, PT, R0.reuse, UR72, PT ;  /* 0x0000004800007c0c */ /* 0x040fe4000bf83270 */
[C---:B------:R-:W-:Y:S02]  /*f5e0*/  ISETP.LE.AND P3, PT, R0.reuse, UR70, PT ;  /* 0x0000004600007c0c */ /* 0x040fe4000bf63270 */
[C---:B------:R-:W-:Y:S02]  /*f5f0*/  ISETP.LE.AND P2, PT, R0.reuse, UR69, PT ;  /* 0x0000004500007c0c */ /* 0x040fe4000bf43270 */
[----:B------:R-:W-:-:S02]  /*f600*/  ISETP.LE.AND P1, PT, R0, UR68, PT ;  /* 0x0000004400007c0c */ /* 0x000fc4000bf23270 */
[----:B------:R-:W-:Y:S02]  /*f610*/  FSEL R25, R25, -INF , !P5 ;  /* 0xff80000019197808 */ /* 0x000fe40006800000 */
[----:B------:R-:W-:Y:S02]  /*f620*/  FSEL R34, R34, -INF , !P4 ;  /* 0xff80000022227808 */ /* 0x000fe40006000000 */
[----:B------:R-:W-:Y:S02]  /*f630*/  FSEL R36, R36, -INF , !P3 ;  /* 0xff80000024247808 */ /* 0x000fe40005800000 */
[----:B------:R-:W-:Y:S02]  /*f640*/  FSEL R37, R37, -INF , !P2 ;  /* 0xff80000025257808 */ /* 0x000fe40005000000 */
[----:B------:R-:W-:Y:S02]  /*f650*/  FSEL R38, R38, -INF , !P1 ;  /* 0xff80000026267808 */ /* 0x000fe40004800000 */
[----:B------:R-:W-:-:S02]  /*f660*/  ISETP.LE.AND P5, PT, R0, UR73, PT ;  /* 0x0000004900007c0c */ /* 0x000fc4000bfa3270 */
[C---:B------:R-:W-:Y:S02]  /*f670*/  ISETP.LE.AND P4, PT, R0.reuse, UR64, PT ;  /* 0x0000004000007c0c */ /* 0x040fe4000bf83270 */
[C---:B------:R-:W-:Y:S02]  /*f680*/  ISETP.LE.AND P3, PT, R0.reuse, UR62, PT ;  /* 0x0000003e00007c0c */ /* 0x040fe4000bf63270 */
[C---:B------:R-:W-:Y:S02]  /*f690*/  ISETP.LE.AND P2, PT, R0.reuse, UR61, PT ;  /* 0x0000003d00007c0c */ /* 0x040fe4000bf43270 */
[----:B------:R-:W-:Y:S02]  /*f6a0*/  ISETP.LE.AND P1, PT, R0, UR60, PT ;  /* 0x0000003c00007c0c */ /* 0x000fe4000bf23270 */
[----:B------:R-:W-:Y:S02]  /*f6b0*/  FSEL R33, R33, -INF , !P5 ;  /* 0xff80000021217808 */ /* 0x000fe40006800000 */
[----:B------:R-:W-:-:S02]  /*f6c0*/  FSEL R42, R42, -INF , !P4 ;  /* 0xff8000002a2a7808 */ /* 0x000fc40006000000 */
[----:B------:R-:W-:Y:S02]  /*f6d0*/  FSEL R44, R44, -INF , !P3 ;  /* 0xff8000002c2c7808 */ /* 0x000fe40005800000 */
[----:B------:R-:W-:Y:S02]  /*f6e0*/  FSEL R45, R45, -INF , !P2 ;  /* 0xff8000002d2d7808 */ /* 0x000fe40005000000 */
[----:B------:R-:W-:Y:S02]  /*f6f0*/  FSEL R46, R46, -INF , !P1 ;  /* 0xff8000002e2e7808 */ /* 0x000fe40004800000 */
[C---:B------:R-:W-:Y:S01]  /*f700*/  ISETP.LE.AND P0, PT, R0.reuse, UR24, PT ;  /* 0x0000001800007c0c */ /* 0x040fe2000bf03270 */
[----:B------:R-:W-:Y:S01]  /*f710*/  UIADD3 UR24, UPT, UPT, UR44, 0x6b, URZ ;  /* 0x0000006b2c187890 */ /* 0x000fe2000fffe0ff */
[C---:B------:R-:W-:Y:S02]  /*f720*/  ISETP.LE.AND P5, PT, R0.reuse, UR65, PT ;  /* 0x0000004100007c0c */ /* 0x040fe4000bfa3270 */
[----:B------:R-:W-:-:S02]  /*f730*/  ISETP.LE.AND P4, PT, R0, UR56, PT ;  /* 0x0000003800007c0c */ /* 0x000fc4000bf83270 */
[C---:B------:R-:W-:Y:S02]  /*f740*/  ISETP.LE.AND P3, PT, R0.reuse, UR54, PT ;  /* 0x0000003600007c0c */ /* 0x040fe4000bf63270 */
[C---:B------:R-:W-:Y:S02]  /*f750*/  ISETP.LE.AND P2, PT, R0.reuse, UR53, PT ;  /* 0x0000003500007c0c */ /* 0x040fe4000bf43270 */
[----:B------:R-:W-:Y:S02]  /*f760*/  ISETP.LE.AND P1, PT, R0, UR52, PT ;  /* 0x0000003400007c0c */ /* 0x000fe4000bf23270 */
[----:B------:R-:W-:Y:S02]  /*f770*/  FSEL R24, R24, -INF , !P0 ;  /* 0xff80000018187808 */ /* 0x000fe40004000000 */
[----:B------:R-:W-:Y:S02]  /*f780*/  FSEL R41, R41, -INF , !P5 ;  /* 0xff80000029297808 */ /* 0x000fe40006800000 */
[----:B------:R-:W-:-:S02]  /*f790*/  FSEL R50, R50, -INF , !P4 ;  /* 0xff80000032327808 */ /* 0x000fc40006000000 */
[----:B------:R-:W-:Y:S02]  /*f7a0*/  FSEL R52, R52, -INF , !P3 ;  /* 0xff80000034347808 */ /* 0x000fe40005800000 */
[----:B------:R-:W-:Y:S02]  /*f7b0*/  FSEL R53, R53, -INF , !P2 ;  /* 0xff80000035357808 */ /* 0x000fe40005000000 */
[----:B------:R-:W-:Y:S02]  /*f7c0*/  FSEL R150, R54, -INF , !P1 ;  /* 0xff80000036967808 */ /* 0x000fe40004800000 */
[C---:B------:R-:W-:Y:S02]  /*f7d0*/  ISETP.LE.AND P0, PT, R0.reuse, UR74, PT ;  /* 0x0000004a00007c0c */ /* 0x040fe4000bf03270 */
        /* <DEDUP_REMOVED lines=19> */
[----:B-1----:R-:W-:-:S02]  /*f910*/  FSEL R56, R56, -INF , !P4 ;  /* 0xff80000038387808 */ /* 0x002fc40006000000 */
        /* <DEDUP_REMOVED lines=44> */
[C---:B------:R-:W-:Y:S02]  /*fbe0*/  ISETP.LE.AND P2, PT, R0.reuse, UR7, PT ;  /* 0x0000000700007c0c */ /* 0x040fe4000bf43270 */
[----:B------:R-:W-:Y:S02]  /*fbf0*/  ISETP.LE.AND P1, PT, R0, UR6, PT ;  /* 0x0000000600007c0c */ /* 0x000fe4000bf23270 */
[----:B------:R-:W-:Y:S02]  /*fc00*/  R2UR.FILL UR36, R3 ;  /* 0x00000000032472ca */ /* 0x000fe400004e0000 */
[----:B------:R-:W-:-:S02]  /*fc10*/  FMNMX3 R5, R17, R88, R92, !PT ;  /* 0x0000005811057276 */ /* 0x000fc4000780005c */
[C---:B------:R-:W-:Y:S02]  /*fc20*/  FMNMX3 R4, R17.reuse, R89, R93, !PT ;  /* 0x0000005911047276 */ /* 0x040fe4000780005d */
[----:B------:R-:W-:Y:S02]  /*fc30*/  FMNMX3 R3, R17, R90, R94, !PT ;  /* 0x0000005a11037276 */ /* 0x000fe4000780005e */
[----:B------:R-:W-:Y:S02]  /*fc40*/  FSEL R31, R31, -INF , !P6 ;  /* 0xff8000001f1f7808 */ /* 0x000fe40007000000 */
        /* <DEDUP_REMOVED lines=57> */
[----:B------:R-:W-:Y:S02]  /*ffe0*/  FSEL R59, R59, -INF , !P6 ;  /* 0xff8000003b3b7808 */ /* 0x000fe40007000000 */
[----:B------:R-:W-:Y:S02]  /*fff0*/  FSEL R63, R63, -INF , !P5 ;  /* 0xff8000003f3f7808 */ /* 0x000fe40006800000 */
        /* <DEDUP_REMOVED lines=17> */
[----:B------:R-:W-:Y:S02]  /*10110*/  FMNMX3 R0, R0, R75, R79, !PT ;  /* 0x0000004b00007276 */ /* 0x000fe4000780004f */
[----:B------:R-:W-:Y:S02]  /*10120*/  FMNMX3 R5, R5, R80, R54, !PT ;  /* 0x0000005005057276 */ /* 0x000fe40007800036 */
[----:B------:R-:W-:Y:S02]  /*10130*/  FMNMX3 R4, R4, R81, R55, !PT ;  /* 0x0000005104047276 */ /* 0x000fe40007800037 */
[----:B------:R-:W-:Y:S02]  /*10140*/  FMNMX3 R3, R3, R82, R146, !PT ;  /* 0x0000005203037276 */ /* 0x000fe40007800092 */
[----:B------:R-:W-:-:S02]  /*10150*/  FMNMX3 R0, R0, R83, R147, !PT ;  /* 0x0000005300007276 */ /* 0x000fc40007800093 */
[----:B------:R-:W-:Y:S02]  /*10160*/  FMNMX3 R3, R5, R4, R3, !PT ;  /* 0x0000000405037276 */ /* 0x000fe40007800003 */
[----:B------:R-:W-:Y:S02]  /*10170*/  ISETP.NE.AND P0, PT, R153, R154, PT ;  /* 0x0000009a9900720c */ /* 0x000fe40003f05270 */
[----:B------:R-:W-:-:S04]  /*10180*/  FMNMX R155, R0, R3, !PT ;  /* 0x00000003009b7209 */ /* 0x000fc80007800000 */
[C---:B------:R-:W-:Y:S01]  /*10190*/  FSETP.NEU.AND P1, PT, R155.reuse, -INF , PT ;  /* 0xff8000009b00780b */ /* 0x040fe20003f2d000 */
[----:B------:R1:W-:Y:S03]  /*101a0*/  STL [R1+0x64], R155 ;  /* 0x0000649b01007387 */ /* 0x0003e60000100800 */
[----:B------:R-:W-:-:S03]  /*101b0*/  FSEL R85, R155, RZ, P1 ;  /* 0x000000ff9b557208 */ /* 0x000fc60000800000 */
[----:B------:R-:W-:Y:S06]  /*101c0*/  @!P0 BRA `(.L_x_249) ;  /* 0x0000000000408947 */ /* 0x000fec0003800000 */
        /* <DEDUP_REMOVED lines=16> */
.L_x_249:
[----:B------:R-:W-:Y:S05]  /*102d0*/  WARPSYNC.ALL ;  /* 0x0000000000007948 */ /* 0x000fea0003800000 */
[----:B------:R-:W-:Y:S01]  /*102e0*/  R2UR UR4, R152 ;  /* 0x00000000980472ca */ /* 0x000fe200000e0000 */
[----:B------:R-:W-:Y:S01]  /*102f0*/  IMAD.MOV.U32 R84, RZ, RZ, R17 ;  /* 0x000000ffff547224 */ /* 0x000fe200078e0011 */
[----:B------:R-:W-:-:S11]  /*10300*/  ISETP.NE.AND P0, PT, RZ, UR43, PT ;  /* 0x0000002bff007c0c */ /* 0x000fd6000bf05270 */
[----:B------:R3:W-:Y:S02]  /*10310*/  STTM.x2 tmem[UR4], R84 ;  /* 0x00000054000079ed */ /* 0x0007e400080c0004 */
[----:B------:R-:W-:Y:S05]  /*10320*/  @P0 BRA `(.L_x_250) ;  /* 0x0000000000040947 */ /* 0x000fea0003800000 */
[----:B------:R-:W-:Y:S05]  /*10330*/  BPT.TRAP 0x1 ;  /* 0x000000040000795c */ /* 0x000fea0000300000 */
.L_x_250:
[----:B------:R-:W-:Y:S01]  /*10340*/  UISETP.NE.AND UP0, UPT, UR50, URZ, UPT ;  /* 0x000000ff3200728c */ /* 0x000fe2000bf05270 */
[----:B------:R-:W-:Y:S01]  /*10350*/  MOV R3, UR49 ;  /* 0x0000003100037c02 */ /* 0x000fe20008000f00 */
[----:B------:R-:W-:Y:S01]  /*10360*/  UIADD3 UR4, UPT, UPT, UR37, 0x7070, URZ ;  /* 0x0000707025047890 */ /* 0x000fe2000fffe0ff */
[----:B------:R-:W-:Y:S02]  /*10370*/  FSETP.NEU.AND P0, PT, R155, -INF , PT ;  /* 0xff8000009b00780b */ /* 0x000fe40003f0d000 */
[----:B------:R-:W-:Y:S02]  /*10380*/  SHF.L.U32 R3, R3, 0x1f, RZ ;  /* 0x0000001f03037819 */ /* 0x000fe400000006ff */
[----:B------:R-:W-:-:S04]  /*10390*/  FSEL R0, R155, RZ, P0 ;  /* 0x000000ff9b007208 */ /* 0x000fc80000000000 */
[----:B------:R-:W-:-:S09]  /*103a0*/  @!UP0 UIADD3 UR4, UPT, UPT, UR37, 0x7080, URZ ;  /* 0x0000708025048890 */ /* 0x000fd2000fffe0ff */
[----:B------:R-:W-:Y:S02]  /*103b0*/  SYNCS.ARRIVE.TRANS64.A1T0 RZ, [UR4], RZ ;  /* 0x000000ffffff79a7 */ /* 0x000fe40008100004 */
[----:B------:R-:W4:Y:S01]  /*103c0*/  LDCU UR4, c[0x0][0x704] ;  /* 0x0000e080ff0477ac */ /* 0x000f220008000800 */
[----:B------:R-:W5:Y:S01]  /*103d0*/  SYNCS.PHASECHK.TRANS64.TRYWAIT P5, [UR41], R3 ;  /* 0x00000003ff0075a7 */ /* 0x000f6200080a1129 */
[----:B----4-:R-:W-:-:S04]  /*103e0*/  FMUL R0, R0, -UR4 ;  /* 0x8000000400007c20 */ /* 0x010fc80008400000 */
[--C-:B------:R-:W-:Y:S02]  /*103f0*/  FFMA2 R88, R88.F32x2.HI_LO, UR4.F32, R0.reuse.F32 ;  /* 0x0000000458587c49 */ /* 0x100fe40009200000 */
[--C-:B------:R-:W-:Y:S02]  /*10400*/  FFMA2 R90, R90.F32x2.HI_LO, UR4.F32, R0.reuse.F32 ;  /* 0x000000045a5a7c49 */ /* 0x100fe40009200000 */
[--C-:B------:R-:W-:Y:S01]  /*10410*/  FFMA2 R92, R92.F32x2.HI_LO, UR4.F32, R0.reuse.F32 ;  /* 0x000000045c5c7c49 */ /* 0x100fe20009200000 */
[----:B------:R-:W-:Y:S01]  /*10420*/  FSETP.GEU.AND P4, PT, R88, -126, PT ;  /* 0xc2fc00005800780b */ /* 0x000fe20003f8e000 */
[----:B------:R-:W-:Y:S01]  /*10430*/  FFMA2 R94, R94.F32x2.HI_LO, UR4.F32, R0.F32 ;  /* 0x000000045e5e7c49 */ /* 0x000fe20009200000 */
[----:B------:R-:W-:Y:S02]  /*10440*/  FSETP.GEU.AND P3, PT, R89, -126, PT ;  /* 0xc2fc00005900780b */ /* 0x000fe40003f6e000 */
[----:B------:R-:W-:Y:S02]  /*10450*/  FSETP.GEU.AND P2, PT, R90, -126, PT ;  /* 0xc2fc00005a00780b */ /* 0x000fe40003f4e000 */
[----:B------:R-:W-:-:S02]  /*10460*/  FSETP.GEU.AND P1, PT, R91, -126, PT ;  /* 0xc2fc00005b00780b */ /* 0x000fc40003f2e000 */
[----:B------:R-:W-:Y:S02]  /*10470*/  FSETP.GEU.AND P0, PT, R92, -126, PT ;  /* 0xc2fc00005c00780b */ /* 0x000fe40003f0e000 */
        /* <DEDUP_REMOVED lines=9> */
[----:B-1--45:R-:W-:Y:S05]  /*10510*/  @!P5 BRA `(.L_x_251) ;  /* 0x00000078008cd947 */ /* 0x032fea0003800000 */
.L_x_433:
[----:B------:R-:W-:Y:S01]  /*10520*/  @!P0 FMUL R92, R92, 0.5 ;  /* 0x3f0000005c5c8820 */ /* 0x000fe20000400000 */
[--C-:B------:R-:W-:Y:S01]  /*10530*/  FFMA2 R98, R98.F32x2.HI_LO, UR4.F32, R0.reuse.F32 ;  /* 0x0000000462627c49 */ /* 0x100fe20009200000 */
[----:B------:R-:W-:Y:S01]  /*10540*/  FSETP.GEU.AND P5, PT, R94, -126, PT ;  /* 0xc2fc00005e00780b */ /* 0x000fe20003fae000 */
[--C-:B------:R-:W-:Y:S01]  /*10550*/  FFMA2 R96, R96.F32x2.HI_LO, UR4.F32, R0.reuse.F32 ;  /* 0x0000000460607c49 */ /* 0x100fe20009200000 */
[----:B------:R-:W-:Y:S01]  /*10560*/  SYNCS.ARRIVE.TRANS64.A1T0 RZ, [UR40], RZ ;  /* 0x000000ffffff79a7 */ /* 0x000fe20008100028 */
[----:B------:R-:W-:Y:S01]  /*10570*/  @!P4 FMUL R88, R88, R88 ;  /* 0x000000585858c220 */ /* 0x000fe20000400000 */
[----:B------:R-:W4:Y:S01]  /*10580*/  MUFU.EX2 R92, R92 ;  /* 0x0000005c005c7308 */ /* 0x000f220000000800 */
[----:B------:R-:W-:Y:S01]  /*10590*/  FSETP.GEU.AND P4, PT, R95, -126, PT ;  /* 0xc2fc00005f00780b */ /* 0x000fe20003f8e000 */
[----:B------:R-:W-:Y:S01]  /*105a0*/  @!P3 FMUL R89, R89, R89 ;  /* 0x000000595959b220 */ /* 0x000fe20000400000 */
[----:B------:R-:W-:Y:S01]  /*105b0*/  @!P1 FMUL R91, R91, R91 ;  /* 0x0000005b5b5b9220 */ /* 0x000fe20000400000 */
[----:B------:R-:W-:Y:S01]  /*105c0*/  FSETP.GEU.AND P3, PT, R96, -126, PT ;  /* 0xc2fc00006000780b */ /* 0x000fe20003f6e000 */
[----:B------:R-:W-:Y:S01]  /*105d0*/  @!P2 FMUL R90, R90, R90 ;  /* 0x0000005a5a5aa220 */ /* 0x000fe20000400000 */
[----:B------:R-:W-:Y:S01]  /*105e0*/  FSETP.GEU.AND P1, PT, R98, -126, PT ;  /* 0xc2fc00006200780b */ /* 0x000fe20003f2e000 */
[----:B------:R-:W-:Y:S01]  /*105f0*/  @!P6 FMUL R93, R93, 0.5 ;  /* 0x3f0000005d5de820 */ /* 0x000fe20000400000 */
[----:B------:R-:W-:Y:S01]  /*10600*/  FSETP.GEU.AND P2, PT, R97, -126, PT ;  /* 0xc2fc00006100780b */ /* 0x000fe20003f4e000 */
[----:B------:R-:W-:Y:S01]  /*10610*/  @!P5 FMUL R94, R94, 0.5 ;  /* 0x3f0000005e5ed820 */ /* 0x000fe20000400000 */
[----:B------:R-:W-:-:S02]  /*10620*/  FFMA2 R100, R100.F32x2.HI_LO, UR4.F32, R0.F32 ;  /* 0x0000000464647c49 */ /* 0x000fc40009200000 */
[--C-:B------:R-:W-:Y:S01]  /*10630*/  FFMA2 R102, R102.F32x2.HI_LO, UR4.F32, R0.reuse.F32 ;  /* 0x0000000466667c49 */ /* 0x100fe20009200000 */
[----:B------:R-:W5:Y:S01]  /*10640*/  MUFU.EX2 R93, R93 ;  /* 0x0000005d005d7308 */ /* 0x000f620000000800 */
[----:B------:R-:W-:Y:S01]  /*10650*/  @!P4 FMUL R95, R95, 0.5 ;  /* 0x3f0000005f5fc820 */ /* 0x000fe20000400000 */
[--C-:B------:R-:W-:Y:S02]  /*10660*/  FFMA2 R106, R106.F32x2.HI_LO, UR4.F32, R0.reuse.F32 ;  /* 0x000000046a6a7c49 */ /* 0x100fe40009200000 */
[----:B----4-:R-:W-:Y:S01]  /*10670*/  @!P0 FMUL R92, R92, R92 ;  /* 0x0000005c5c5c8220 */ /* 0x010fe20000400000 */
[----:B------:R-:W-:Y:S01]  /*10680*/  FSETP.GEU.AND P0, PT, R99, -126, PT ;  /* 0xc2fc00006300780b */ /* 0x000fe20003f0e000 */
[----:B------:R-:W-:Y:S01]  /*10690*/  @!P3 FMUL R96, R96, 0.5 ;  /* 0x3f0000006060b820 */ /* 0x000fe20000400000 */
[----:B------:R-:W-:Y:S01]  /*106a0*/  @!P1 FMUL R98, R98, 0.5 ;  /* 0x3f00000062629820 */ /* 0x000fe20000400000 */
[----:B------:R-:W-:Y:S01]  /*106b0*/  @!P2 FMUL R97, R97, 0.5 ;  /* 0x3f0000006161a820 */ /* 0x000fe20000400000 */
[----:B------:R-:W4:Y:S01]  /*106c0*/  MUFU.EX2 R94, R94 ;  /* 0x0000005e005e7308 */ /* 0x000f220000000800 */
[----:B------:R-:W-:-:S02]  /*106d0*/  FFMA2 R104, R104.F32x2.HI_LO, UR4.F32, R0.F32 ;  /* 0x0000000468687c49 */ /* 0x000fc40009200000 */
[--C-:B------:R-:W-:Y:S02]  /*106e0*/  FFMA2 R108, R108.F32x2.HI_LO, UR4.F32, R0.reuse.F32 ;  /* 0x000000046c6c7c49 */ /* 0x100fe40009200000 */
[--C-:B------:R-:W-:Y:S02]  /*106f0*/  FFMA2 R112, R112.F32x2.HI_LO, UR4.F32, R0.reuse.F32 ;  /* 0x0000000470707c49 */ /* 0x100fe40009200000 */
[--C-:B------:R-:W-:Y:S01]  /*10700*/  FFMA2 R110, R110.F32x2.HI_LO, UR4.F32, R0.reuse.F32 ;  /* 0x000000046e6e7c49 */ /* 0x100fe20009200000 */
[----:B------:R-:W2:Y:S01]  /*10710*/  MUFU.EX2 R95, R95 ;  /* 0x0000005f005f7308 */ /* 0x000ea20000000800 */
[----:B------:R-:W-:Y:S01]  /*10720*/  @!P0 FMUL R99, R99, 0.5 ;  /* 0x3f00000063638820 */ /* 0x000fe20000400000 */
[----:B-----5:R-:W-:Y:S01]  /*10730*/  @!P6 FMUL R93, R93, R93 ;  /* 0x0000005d5d5de220 */ /* 0x020fe20000400000 */
[----:B------:R-:W-:Y:S01]  /*10740*/  FSETP.GEU.AND P6, PT, R100, -126, PT ;  /* 0xc2fc00006400780b */ /* 0x000fe20003fce000 */
[--C-:B------:R-:W-:Y:S02]  /*10750*/  FFMA2 R6, R118.F32x2.HI_LO, UR4.F32, R0.reuse.F32 ;  /* 0x0000000476067c49 */ /* 0x100fe40009200000 */
[----:B------:R-:W-:-:S02]  /*10760*/  FFMA2 R114, R114.F32x2.HI_LO, UR4.F32, R0.F32 ;  /* 0x0000000472727c49 */ /* 0x000fc40009200000 */
[----:B------:R-:W5:Y:S01]  /*10770*/  MUFU.EX2 R99, R99 ;  /* 0x0000006300637308 */ /* 0x000f620000000800 */
[----:B----4-:R-:W-:Y:S01]  /*10780*/  @!P5 FMUL R94, R94, R94 ;  /* 0x0000005e5e5ed220 */ /* 0x010fe20000400000 */
[----:B------:R-:W-:Y:S01]  /*10790*/  FSETP.GEU.AND P5, PT, R101, -126, PT ;  /* 0xc2fc00006500780b */ /* 0x000fe20003fae000 */
[--C-:B------:R-:W-:Y:S02]  /*107a0*/  FFMA2 R116, R116.F32x2.HI_LO, UR4.F32, R0.reuse.F32 ;  /* 0x0000000474747c49 */ /* 0x100fe40009200000 */
[--C-:B------:R-:W-:Y:S02]  /*107b0*/  FFMA2 R118, R18.F32x2.HI_LO, UR4.F32, R0.reuse.F32 ;  /* 0x0000000412767c49 */ /* 0x100fe40009200000 */
[--C-:B-1----:R-:W-:Y:S01]  /*107c0*/  FFMA2 R4, R126.F32x2.HI_LO, UR4.F32, R0.reuse.F32 ;  /* 0x000000047e047c49 */ /* 0x102fe20009200000 */
[----:B------:R-:W1:Y:S01]  /*107d0*/  MUFU.EX2 R96, R96 ;  /* 0x0000006000607308 */ /* 0x000e620000000800 */
[----:B--2---:R-:W-:Y:S01]  /*107e0*/  @!P4 FMUL R95, R95, R95 ;  /* 0x0000005f5f5fc220 */ /* 0x004fe20000400000 */
[----:B------:R-:W-:Y:S01]  /*107f0*/  FSETP.GEU.AND P4, PT, R102, -126, PT ;  /* 0xc2fc00006600780b */ /* 0x000fe20003f8e000 */
[----:B------:R-:W-:Y:S01]  /*10800*/  @!P6 FMUL R100, R100, 0.5 ;  /* 0x3f0000006464e820 */ /* 0x000fe20000400000 */
[----:B------:R-:W-:-:S02]  /*10810*/  FFMA2 R126, R22.F32x2.HI_LO, UR4.F32, R0.F32 ;  /* 0x00000004167e7c49 */ /* 0x000fc40009200000 */
[--C-:B------:R-:W-:Y:S02]  /*10820*/  FFMA2 R148, R148.F32x2.HI_LO, UR4.F32, R0.reuse.F32 ;  /* 0x0000000494947c49 */ /* 0x100fe40009200000 */
[----:B------:R-:W2:Y:S01]  /*10830*/  MUFU.EX2 R98, R98 ;  /* 0x0000006200627308 */ /* 0x000ea20000000800 */
[----:B-----5:R-:W-:Y:S01]  /*10840*/  @!P0 FMUL R99, R99, R99 ;  /* 0x0000006363638220 */ /* 0x020fe20000400000 */
[----:B------:R-:W-:Y:S01]  /*10850*/  FSETP.GEU.AND P0, PT, R106, -126, PT ;  /* 0xc2fc00006a00780b */ /* 0x000fe20003f0e000 */
[----:B------:R-:W-:Y:S01]  /*10860*/  @!P5 FMUL R101, R101, 0.5 ;  /* 0x3f0000006565d820 */ /* 0x000fe20000400000 */
[--C-:B------:R-:W-:Y:S02]  /*10870*/  FFMA2 R26, R26.F32x2.HI_LO, UR4.F32, R0.reuse.F32 ;  /* 0x000000041a1a7c49 */ /* 0x100fe40009200000 */
[--C-:B------:R-:W-:Y:S02]  /*10880*/  FFMA2 R24, R24.F32x2.HI_LO, UR4.F32, R0.reuse.F32 ;  /* 0x0000000418187c49 */ /* 0x100fe40009200000 */
[----:B------:R-:W4:Y:S01]  /*10890*/  MUFU.EX2 R97, R97 ;  /* 0x0000006100617308 */ /* 0x000f220000000800 */
[----:B-1----:R-:W-:Y:S01]  /*108a0*/  @!P3 FMUL R96, R96, R96 ;  /* 0x000000606060b220 */ /* 0x002fe20000400000 */
[----:B------:R-:W-:Y:S01]  /*108b0*/  FSETP.GEU.AND P3, PT, R103, -126, PT ;  /* 0xc2fc00006700780b */ /* 0x000fe20003f6e000 */
[----:B------:R-:W-:Y:S01]  /*108c0*/  @!P4 FMUL R102, R102, 0.5 ;  /* 0x3f0000006666c820 */ /* 0x000fe20000400000 */
[----:B------:R-:W-:-:S02]  /*108d0*/  FFMA2 R32, R32.F32x2.HI_LO, UR4.F32, R0.F32 ;  /* 0x0000000420207c49 */ /* 0x000fc40009200000 */
[--C-:B------:R-:W-:Y:S02]  /*108e0*/  FFMA2 R34, R34.F32x2.HI_LO, UR4.F32, R0.reuse.F32 ;  /* 0x0000000422227c49 */ /* 0x100fe40009200000 */
[----:B------:R-:W-:Y:S01]  /*108f0*/  @!P0 FMUL R106, R106, 0.5 ;  /* 0x3f0000006a6a8820 */ /* 0x000fe20000400000 */
[----:B--2---:R-:W-:Y:S01]  /*10900*/  @!P1 FMUL R98, R98, R98 ;  /* 0x0000006262629220 */ /* 0x004fe20000400000 */
[----:B------:R-:W-:Y:S01]  /*10910*/  FSETP.GEU.AND P1, PT, R105, -126, PT ;  /* 0xc2fc00006900780b */ /* 0x000fe20003f2e000 */
[----:B------:R-:W1:Y:S01]  /*10920*/  MUFU.EX2 R100, R100 ;  /* 0x0000006400647308 */ /* 0x000e620000000800 */
[--C-:B------:R-:W-:Y:S02]  /*10930*/  FFMA2 R28, R28.F32x2.HI_LO, UR4.F32, R0.reuse.F32 ;  /* 0x000000041c1c7c49 */ /* 0x100fe40009200000 */
[--C-:B------:R-:W-:Y:S02]  /*10940*/  FFMA2 R30, R30.F32x2.HI_LO, UR4.F32, R0.reuse.F32 ;  /* 0x000000041e1e7c49 */ /* 0x100fe40009200000 */
[----:B------:R-:W-:Y:S01]  /*10950*/  @!P3 FMUL R103, R103, 0.5 ;  /* 0x3f0000006767b820 */ /* 0x000fe20000400000 */
[----:B----4-:R-:W-:Y:S01]  /*10960*/  @!P2 FMUL R97, R97, R97 ;  /* 0x000000616161a220 */ /* 0x010fe20000400000 */
[----:B------:R-:W-:Y:S01]  /*10970*/  FSETP.GEU.AND P2, PT, R104, -126, PT ;  /* 0xc2fc00006800780b */ /* 0x000fe20003f4e000 */
[----:B------:R-:W2:Y:S01]  /*10980*/  MUFU.EX2 R101, R101 ;  /* 0x0000006500657308 */ /* 0x000ea20000000800 */
[----:B------:R-:W-:-:S02]  /*10990*/  FFMA2 R40, R40.F32x2.HI_LO, UR4.F32, R0.F32 ;  /* 0x0000000428287c49 */ /* 0x000fc40009200000 */
[--C-:B------:R-:W-:Y:S02]  /*109a0*/  FFMA2 R36, R36.F32x2.HI_LO, UR4.F32, R0.reuse.F32 ;  /* 0x0000000424247c49 */ /* 0x100fe40009200000 */
[----:B------:R-:W-:Y:S01]  /*109b0*/  @!P1 FMUL R105, R105, 0.5 ;  /* 0x3f00000069699820 */ /* 0x000fe20000400000 */
[--C-:B------:R-:W-:Y:S02]  /*109c0*/  FFMA2 R38, R38.F32x2.HI_LO, UR4.F32, R0.reuse.F32 ;  /* 0x0000000426267c49 */ /* 0x100fe40009200000 */
[----:B------:R-:W4:Y:S01]  /*109d0*/  MUFU.EX2 R102, R102 ;  /* 0x0000006600667308 */ /* 0x000f220000000800 */
[----:B-1----:R-:W-:Y:S01]  /*109e0*/  @!P6 FMUL R100, R100, R100 ;  /* 0x000000646464e220 */ /* 0x002fe20000400000 */
[----:B------:R-:W-:Y:S01]  /*109f0*/  FSETP.GEU.AND P6, PT, R107, -126, PT ;  /* 0xc2fc00006b00780b */ /* 0x000fe20003fce000 */
[--C-:B------:R-:W-:Y:S02]  /*10a00*/  FFMA2 R46, R46.F32x2.HI_LO, UR4.F32, R0.reuse.F32 ;  /* 0x000000042e2e7c49 */ /* 0x100fe40009200000 */
[----:B------:R-:W-:Y:S01]  /*10a10*/  @!P2 FMUL R104, R104, 0.5 ;  /* 0x3f0000006868a820 */ /* 0x000fe20000400000 */
[----:B------:R-:W-:-:S02]  /*10a20*/  FFMA2 R48, R48.F32x2.HI_LO, UR4.F32, R0.F32 ;  /* 0x0000000430307c49 */ /* 0x000fc40009200000 */
        /* <DEDUP_REMOVED lines=57> */
[----:B------:R-:W-:-:S04]  /*10dc0*/  FFMA2 R82, R82.F32x2.HI_LO, UR4.F32, R0.F32 ;  /* 0x0000000452527c49 */ /* 0x000fc80009200000 */
        /* <DEDUP_REMOVED lines=26> */
[----:B----4-:R-:W-:-:S06]  /*10f70*/  @!P1 FMUL R19, R19, R19 ;  /* 0x0000001313139220 */ /* 0x010fcc0000400000 */
[----:B------:R-:W-:Y:S01]  /*10f80*/  @!P4 FMUL R5, R5, 0.5 ;  /* 0x3f0000000505c820 */ /* 0x000fe20000400000 */
[----:B------:R4:W5:Y:S01]  /*10f90*/  MUFU.EX2 R18, R6 ;  /* 0x0000000600127308 */ /* 0x0009620000000800 */
[----:B-1----:R-:W-:-:S07]  /*10fa0*/  @!P0 FMUL R118, R118, R118 ;  /* 0x0000007676768220 */ /* 0x002fce0000400000 */
[----:B------:R-:W1:Y:S01]  /*10fb0*/  MUFU.EX2 R22, R4 ;  /* 0x0000000400167308 */ /* 0x000e620000000800 */
[----:B--2---:R-:W-:Y:S01]  /*10fc0*/  @!P3 FMUL R117, R117, R117 ;  /* 0x000000757575b220 */ /* 0x004fe20000400000 */
[----:B------:R-:W-:-:S06]  /*10fd0*/  FSETP.GEU.AND P3, PT, R126, -126, PT ;  /* 0xc2fc00007e00780b */ /* 0x000fcc0003f6e000 */
[----:B------:R2:W3:Y:S01]  /*10fe0*/  MUFU.EX2 R23, R5 ;  /* 0x0000000500177308 */ /* 0x0004e20000000800 */
[--C-:B----4-:R-:W-:Y:S02]  /*10ff0*/  FFMA2 R6, R128.F32x2.HI_LO, UR4.F32, R0.reuse.F32 ;  /* 0x0000000480067c49 */ /* 0x110fe40009200000 */
[----:B-----5:R-:W-:Y:S01]  /*11000*/  @!P2 FMUL R18, R18, R18 ;  /* 0x000000121212a220 */ /* 0x020fe20000400000 */
[----:B------:R-:W-:Y:S01]  /*11010*/  FSETP.GEU.AND P2, PT, R127, -126, PT ;  /* 0xc2fc00007f00780b */ /* 0x000fe20003f4e000 */
[----:B------:R-:W-:Y:S01]  /*11020*/  FFMA2 R128, R120.F32x2.HI_LO, UR4.F32, R0.F32 ;  /* 0x0000000478807c49 */ /* 0x000fe20009200000 */
[----:B------:R-:W-:Y:S01]  /*11030*/  FSETP.GEU.AND P1, PT, R6, -126, PT ;  /* 0xc2fc00000600780b */ /* 0x000fe20003f2e000 */
[----:B------:R-:W-:Y:S01]  /*11040*/  @!P3 FMUL R126, R126, 0.5 ;  /* 0x3f0000007e7eb820 */ /* 0x000fe20000400000 */
[----:B------:R-:W-:Y:S01]  /*11050*/  FSETP.GEU.AND P0, PT, R7, -126, PT ;  /* 0xc2fc00000700780b */ /* 0x000fe20003f0e000 */
[----:B------:R-:W4:Y:S01]  /*11060*/  MUFU.EX2 R119, R119 ;  /* 0x0000007700777308 */ /* 0x000f220000000800 */
[----:B-1----:R-:W-:Y:S01]  /*11070*/  @!P5 FMUL R22, R22, R22 ;  /* 0x000000161616d220 */ /* 0x002fe20000400000 */
[----:B------:R-:W-:-:S06]  /*11080*/  FSETP.GEU.AND P5, PT, R129, -126, PT ;  /* 0xc2fc00008100780b */ /* 0x000fcc0003fae000 */
[----:B------:R-:W-:Y:S01]  /*11090*/  @!P2 FMUL R127, R127, 0.5 ;  /* 0x3f0000007f7fa820 */ /* 0x000fe20000400000 */
[----:B------:R-:W1:Y:S01]  /*110a0*/  MUFU.EX2 R126, R126 ;  /* 0x0000007e007e7308 */ /* 0x000e620000000800 */
[----:B------:R-:W-:Y:S01]  /*110b0*/  @!P1 FMUL R6, R6, 0.5 ;  /* 0x3f00000006069820 */ /* 0x000fe20000400000 */
[--C-:B--2---:R-:W-:Y:S02]  /*110c0*/  FFMA2 R4, R132.F32x2.HI_LO, UR4.F32, R0.reuse.F32 ;  /* 0x0000000484047c49 */ /* 0x104fe40009200000 */
[----:B------:R-:W-:Y:S01]  /*110d0*/  @!P0 FMUL R7, R7, 0.5 ;  /* 0x3f00000007078820 */ /* 0x000fe20000400000 */
[----:B------:R-:W-:Y:S02]  /*110e0*/  FFMA2 R132, R122.F32x2.HI_LO, UR4.F32, R0.F32 ;  /* 0x000000047a847c49 */ /* 0x000fe40009200000 */
[----:B---3--:R-:W-:Y:S01]  /*110f0*/  @!P4 FMUL R23, R23, R23 ;  /* 0x000000171717c220 */ /* 0x008fe20000400000 */
[----:B------:R-:W2:Y:S01]  /*11100*/  MUFU.EX2 R120, R6 ;  /* 0x0000000600787308 */ /* 0x000ea20000000800 */
[----:B------:R-:W-:Y:S01]  /*11110*/  FSETP.GEU.AND P4, PT, R4, -126, PT ;  /* 0xc2fc00000400780b */ /* 0x000fe20003f8e000 */
[----:B----4-:R-:W-:Y:S01]  /*11120*/  @!P6 FMUL R119, R119, R119 ;  /* 0x000000777777e220 */ /* 0x010fe20000400000 */
[----:B------:R-:W-:Y:S01]  /*11130*/  FSETP.GEU.AND P6, PT, R128, -126, PT ;  /* 0xc2fc00008000780b */ /* 0x000fe20003fce000 */
[----:B------:R-:W-:-:S04]  /*11140*/  @!P5 FMUL R129, R129, 0.5 ;  /* 0x3f0000008181d820 */ /* 0x000fc80000400000 */
[----:B------:R3:W4:Y:S01]  /*11150*/  MUFU.EX2 R121, R7 ;  /* 0x0000000700797308 */ /* 0x0007220000000800 */
[----:B-1----:R-:W-:Y:S01]  /*11160*/  @!P3 FMUL R126, R126, R126 ;  /* 0x0000007e7e7eb220 */ /* 0x002fe20000400000 */
[----:B------:R-:W-:-:S04]  /*11170*/  FSETP.GEU.AND P3, PT, R5, -126, PT ;  /* 0xc2fc00000500780b */ /* 0x000fc80003f6e000 */
[----:B------:R-:W-:Y:S02]  /*11180*/  @!P4 FMUL R4, R4, 0.5 ;  /* 0x3f0000000404c820 */ /* 0x000fe40000400000 */
[----:B------:R-:W1:Y:S01]  /*11190*/  MUFU.EX2 R127, R127 ;  /* 0x0000007f007f7308 */ /* 0x000e620000000800 */
[----:B--2---:R-:W-:Y:S01]  /*111a0*/  @!P1 FMUL R120, R120, R120 ;  /* 0x0000007878789220 */ /* 0x004fe20000400000 */
[----:B------:R-:W-:Y:S01]  /*111b0*/  FSETP.GEU.AND P1, PT, R133, -126, PT ;  /* 0xc2fc00008500780b */ /* 0x000fe20003f2e000 */
[----:B------:R-:W-:-:S04]  /*111c0*/  @!P6 FMUL R128, R128, 0.5 ;  /* 0x3f0000008080e820 */ /* 0x000fc80000400000 */
[----:B------:R-:W-:Y:S01]  /*111d0*/  @!P3 FMUL R5, R5, 0.5 ;  /* 0x3f0000000505b820 */ /* 0x000fe20000400000 */
[----:B------:R-:W2:Y:S01]  /*111e0*/  MUFU.EX2 R122, R4 ;  /* 0x00000004007a7308 */ /* 0x000ea20000000800 */
[--C-:B---3--:R-:W-:Y:S02]  /*111f0*/  FFMA2 R6, R136.F32x2.HI_LO, UR4.F32, R0.reuse.F32 ;  /* 0x0000000488067c49 */ /* 0x108fe40009200000 */
[----:B----4-:R-:W-:Y:S01]  /*11200*/  @!P0 FMUL R121, R121, R121 ;  /* 0x0000007979798220 */ /* 0x010fe20000400000 */
[----:B------:R-:W-:Y:S02]  /*11210*/  FFMA2 R136, R124.F32x2.HI_LO, UR4.F32, R0.F32 ;  /* 0x000000047c887c49 */ /* 0x000fe40009200000 */
        /* <DEDUP_REMOVED lines=15> */
[----:B-1----:R-:W-:-:S06]  /*11310*/  @!P1 FMUL R133, R133, R133 ;  /* 0x0000008585859220 */ /* 0x002fcc0000400000 */
[----:B------:R-:W-:Y:S01]  /*11320*/  @!P5 FMUL R136, R136, 0.5 ;  /* 0x3f0000008888d820 */ /* 0x000fe20000400000 */
[----:B------:R1:W4:Y:S01]  /*11330*/  MUFU.EX2 R123, R5 ;  /* 0x00000005007b7308 */ /* 0x0003220000000800 */
[----:B--2---:R-:W-:-:S07]  /*11340*/  @!P0 FMUL R124, R124, R124 ;  /* 0x0000007c7c7c8220 */ /* 0x004fce0000400000 */
[----:B------:R-:W2:Y:S01]  /*11350*/  MUFU.EX2 R132, R132 ;  /* 0x0000008400847308 */ /* 0x000ea20000000800 */
[----:B---3--:R-:W-:Y:S01]  /*11360*/  @!P6 FMUL R128, R128, R128 ;  /* 0x000000808080e220 */ /* 0x008fe20000400000 */
[----:B------:R-:W-:-:S06]  /*11370*/  FSETP.GEU.AND P6, PT, R7, -126, PT ;  /* 0xc2fc00000700780b */ /* 0x000fcc0003fce000 */
[----:B------:R-:W3:Y:S01]  /*11380*/  MUFU.EX2 R137, R137 ;  /* 0x0000008900897308 */ /* 0x000ee20000000800 */
[--C-:B-1----:R-:W-:Y:S02]  /*11390*/  FFMA2 R4, R138.F32x2.HI_LO, UR4.F32, R0.reuse.F32 ;  /* 0x000000048a047c49 */ /* 0x102fe40009200000 */
[----:B------:R-:W-:Y:S02]  /*113a0*/  FFMA2 R138, R130.F32x2.HI_LO, UR4.F32, R0.F32 ;  /* 0x00000004828a7c49 */ /* 0x000fe40009200000 */
[----:B----4-:R-:W-:Y:S01]  /*113b0*/  @!P3 FMUL R123, R123, R123 ;  /* 0x0000007b7b7bb220 */ /* 0x010fe20000400000 */
[----:B------:R-:W-:Y:S01]  /*113c0*/  FSETP.GEU.AND P3, PT, R4, -126, PT ;  /* 0xc2fc00000400780b */ /* 0x000fe20003f6e000 */
[----:B------:R-:W-:Y:S01]  /*113d0*/  @!P6 FMUL R7, R7, 0.5 ;  /* 0x3f0000000707e820 */ /* 0x000fe20000400000 */
[----:B------:R-:W-:Y:S01]  /*113e0*/  FSETP.GEU.AND P0, PT, R139, -126, PT ;  /* 0xc2fc00008b00780b */ /* 0x000fe20003f0e000 */
[----:B--2---:R-:W-:Y:S01]  /*113f0*/  @!P2 FMUL R132, R132, R132 ;  /* 0x000000848484a220 */ /* 0x004fe20000400000 */
[----:B------:R-:W-:Y:S01]  /*11400*/  FSETP.GEU.AND P1, PT, R138, -126, PT ;  /* 0xc2fc00008a00780b */ /* 0x000fe20003f2e000 */
[----:B------:R1:W2:Y:S01]  /*11410*/  MUFU.EX2 R125, R7 ;  /* 0x00000007007d7308 */ /* 0x0002a20000000800 */
[----:B------:R-:W-:Y:S01]  /*11420*/  FSETP.GEU.AND P2, PT, R5, -126, PT ;  /* 0xc2fc00000500780b */ /* 0x000fe20003f4e000 */
[----:B---3--:R-:W-:-:S06]  /*11430*/  @!P4 FMUL R137, R137, R137 ;  /* 0x000000898989c220 */ /* 0x008fcc0000400000 */
[----:B------:R-:W-:Y:S01]  /*11440*/  @!P3 FMUL R4, R4, 0.5 ;  /* 0x3f0000000404b820 */ /* 0x000fe20000400000 */
[----:B------:R-:W3:Y:S01]  /*11450*/  MUFU.EX2 R136, R136 ;  /* 0x0000008800887308 */ /* 0x000ee20000000800 */
[----:B------:R-:W-:Y:S02]  /*11460*/  @!P0 FMUL R139, R139, 0.5 ;  /* 0x3f0000008b8b8820 */ /* 0x000fe40000400000 */
[----:B------:R-:W-:Y:S02]  /*11470*/  @!P1 FMUL R138, R138, 0.5 ;  /* 0x3f0000008a8a9820 */ /* 0x000fe40000400000 */
[----:B------:R-:W-:-:S03]  /*11480*/  @!P2 FMUL R5, R5, 0.5 ;  /* 0x3f0000000505a820 */ /* 0x000fc60000400000 */
[----:B------:R-:W4:Y:S01]  /*11490*/  MUFU.EX2 R139, R139 ;  /* 0x0000008b008b7308 */ /* 0x000f220000000800 */
[--C-:B-1----:R-:W-:Y:S02]  /*114a0*/  FFMA2 R6, R142.F32x2.HI_LO, UR4.F32, R0.reuse.F32 ;  /* 0x000000048e067c49 */ /* 0x102fe40009200000 */
[----:B------:R-:W-:Y:S02]  /*114b0*/  FFMA2 R142, R134.F32x2.HI_LO, UR4.F32, R0.F32 ;  /* 0x00000004868e7c49 */ /* 0x000fe40009200000 */
[----:B--2---:R-:W-:Y:S01]  /*114c0*/  @!P6 FMUL R125, R125, R125 ;  /* 0x0000007d7d7de220 */ /* 0x004fe20000400000 */
[----:B------:R-:W-:Y:S02]  /*114d0*/  FSETP.GEU.AND P6, PT, R6, -126, PT ;  /* 0xc2fc00000600780b */ /* 0x000fe40003fce000 */
[----:B------:R-:W1:Y:S01]  /*114e0*/  MUFU.EX2 R130, R4 ;  /* 0x0000000400827308 */ /* 0x000e620000000800 */
[----:B------:R-:W-:Y:S01]  /*114f0*/  FSETP.GEU.AND P4, PT, R142, -126, PT ;  /* 0xc2fc00008e00780b */ /* 0x000fe20003f8e000 */
[----:B---3--:R-:W-:Y:S01]  /*11500*/  @!P5 FMUL R136, R136, R136 ;  /* 0x000000888888d220 */ /* 0x008fe20000400000 */
[----:B------:R-:W-:-:S05]  /*11510*/  FSETP.GEU.AND P5, PT, R7, -126, PT ;  /* 0xc2fc00000700780b */ /* 0x000fca0003fae000 */
[----:B------:R-:W2:Y:S01]  /*11520*/  MUFU.EX2 R138, R138 ;  /* 0x0000008a008a7308 */ /* 0x000ea20000000800 */
[----:B----4-:R-:W-:Y:S02]  /*11530*/  @!P0 FMUL R139, R139, R139 ;  /* 0x0000008b8b8b8220 */ /* 0x010fe40000400000 */
[----:B------:R-:W-:-:S03]  /*11540*/  @!P6 FMUL R6, R6, 0.5 ;  /* 0x3f0000000606e820 */ /* 0x000fc60000400000 */
[----:B------:R-:W-:Y:S02]  /*11550*/  @!P4 FMUL R142, R142, 0.5 ;  /* 0x3f0000008e8ec820 */ /* 0x000fe40000400000 */
[----:B------:R3:W4:Y:S01]  /*11560*/  MUFU.EX2 R131, R5 ;  /* 0x0000000500837308 */ /* 0x0007220000000800 */
[----:B-1----:R-:W-:Y:S01]  /*11570*/  @!P3 FMUL R130, R130, R130 ;  /* 0x000000828282b220 */ /* 0x002fe20000400000 */
[----:B------:R-:W-:Y:S01]  /*11580*/  FSETP.GEU.AND P3, PT, R143, -126, PT ;  /* 0xc2fc00008f00780b */ /* 0x000fe20003f6e000 */
[----:B------:R-:W-:-:S05]  /*11590*/  @!P5 FMUL R7, R7, 0.5 ;  /* 0x3f0000000707d820 */ /* 0x000fca0000400000 */
[----:B------:R-:W1:Y:S01]  /*115a0*/  MUFU.EX2 R134, R6 ;  /* 0x0000000600867308 */ /* 0x000e620000000800 */
[----:B--2---:R-:W-:-:S06]  /*115b0*/  @!P1 FMUL R138, R138, R138 ;  /* 0x0000008a8a8a9220 */ /* 0x004fcc0000400000 */
[----:B------:R-:W-:Y:S01]  /*115c0*/  @!P3 FMUL R143, R143, 0.5 ;  /* 0x3f0000008f8fb820 */ /* 0x000fe20000400000 */
[----:B------:R-:W2:Y:S01]  /*115d0*/  MUFU.EX2 R135, R7 ;  /* 0x0000000700877308 */ /* 0x000ea20000000800 */
[--C-:B---3--:R-:W-:Y:S02]  /*115e0*/  FFMA2 R4, R144.F32x2.HI_LO, UR4.F32, R0.reuse.F32 ;  /* 0x0000000490047c49 */ /* 0x108fe40009200000 */
[----:B------:R-:W-:Y:S01]  /*115f0*/  FFMA2 R144, R140.F32x2.HI_LO, UR4.F32, R0.F32 ;  /* 0x000000048c907c49 */ /* 0x000fe20009200000 */
[----:B------:R-:W-:Y:S01]  /*11600*/  USHF.R.U32.HI UR4, URZ, 0x15, UR39 ;  /* 0x00000015ff047899 */ /* 0x000fe20008011627 */
[----:B----4-:R-:W-:Y:S01]  /*11610*/  @!P2 FMUL R131, R131, R131 ;  /* 0x000000838383a220 */ /* 0x010fe20000400000 */
[----:B------:R-:W-:Y:S02]  /*11620*/  FSETP.GEU.AND P1, PT, R5, -126, PT ;  /* 0xc2fc00000500780b */ /* 0x000fe40003f2e000 */
[----:B------:R-:W-:Y:S01]  /*11630*/  FSETP.GEU.AND P0, PT, R144, -126, PT ;  /* 0xc2fc00009000780b */ /* 0x000fe20003f0e000 */
[----:B------:R-:W3:Y:S01]  /*11640*/  MUFU.EX2 R142, R142 ;  /* 0x0000008e008e7308 */ /* 0x000ee20000000800 */
[----:B------:R-:W-:Y:S01]  /*11650*/  FSETP.GEU.AND P2, PT, R4, -126, PT ;  /* 0xc2fc00000400780b */ /* 0x000fe20003f4e000 */
[----:B-1----:R-:W-:Y:S01]  /*11660*/  @!P6 FMUL R134, R134, R134 ;  /* 0x000000868686e220 */ /* 0x002fe20000400000 */
[----:B------:R-:W-:-:S02]  /*11670*/  FSETP.GEU.AND P6, PT, R145, -126, PT ;  /* 0xc2fc00009100780b */ /* 0x000fc40003fce000 */
[----:B------:R-:W-:-:S03]  /*11680*/  MOV R3, UR4 ;  /* 0x0000000400037c02 */ /* 0x000fc60008000f00 */
[----:B------:R-:W1:Y:S01]  /*11690*/  MUFU.EX2 R143, R143 ;  /* 0x0000008f008f7308 */ /* 0x000e620000000800 */
[----:B--2---:R-:W-:Y:S01]  /*116a0*/  @!P5 FMUL R135, R135, R135 ;  /* 0x000000878787d220 */ /* 0x004fe20000400000 */
[----:B------:R-:W-:Y:S01]  /*116b0*/  @!P1 FMUL R5, R5, 0.5 ;  /* 0x3f00000005059820 */ /* 0x000fe20000400000 */
[----:B------:R-:W-:Y:S01]  /*116c0*/  FSETP.GEU.AND P5, PT, R148, -126, PT ;  /* 0xc2fc00009400780b */ /* 0x000fe20003fae000 */
[----:B------:R-:W-:Y:S02]  /*116d0*/  @!P0 FMUL R144, R144, 0.5 ;  /* 0x3f00000090908820 */ /* 0x000fe40000400000 */
[----:B------:R-:W-:Y:S02]  /*116e0*/  @!P2 FMUL R4, R4, 0.5 ;  /* 0x3f0000000404a820 */ /* 0x000fe40000400000 */
[----:B------:R-:W2:Y:S01]  /*116f0*/  MUFU.EX2 R141, R5 ;  /* 0x00000005008d7308 */ /* 0x000ea20000000800 */
[----:B---3--:R-:W-:Y:S01]  /*11700*/  @!P4 FMUL R142, R142, R142 ;  /* 0x0000008e8e8ec220 */ /* 0x008fe20000400000 */
[----:B------:R-:W-:Y:S01]  /*11710*/  FSETP.GEU.AND P4, PT, R149, -126, PT ;  /* 0xc2fc00009500780b */ /* 0x000fe20003f8e000 */
[----:B------:R-:W-:-:S05]  /*11720*/  @!P6 FMUL R145, R145, 0.5 ;  /* 0x3f0000009191e820 */ /* 0x000fca0000400000 */
[----:B------:R-:W3:Y:S01]  /*11730*/  MUFU.EX2 R144, R144 ;  /* 0x0000009000907308 */ /* 0x000ee20000000800 */
[----:B-1----:R-:W-:Y:S01]  /*11740*/  @!P3 FMUL R143, R143, R143 ;  /* 0x0000008f8f8fb220 */ /* 0x002fe20000400000 */
[----:B------:R-:W-:Y:S01]  /*11750*/  FSETP.GEU.AND P3, PT, R24, -126, PT ;  /* 0xc2fc00001800780b */ /* 0x000fe20003f6e000 */
[----:B------:R-:W-:-:S03]  /*11760*/  @!P5 FMUL R148, R148, 0.5 ;  /* 0x3f0000009494d820 */ /* 0x000fc60000400000 */
        /* <DEDUP_REMOVED lines=198> */
[----:B------:R-:W-:-:S03]  /*123d0*/  F2FP.F16.F32.PACK_AB R60, R97, R96 ;  /* 0x00000060613c723e */ /* 0x000fc600000000ff */
[----:B------:R-:W-:Y:S01]  /*123e0*/  @!P3 FMUL R66, R66, 0.5 ;  /* 0x3f0000004242b820 */ /* 0x000fe20000400000 */
[----:B------:R-:W2:Y:S01]  /*123f0*/  MUFU.EX2 R189, R63 ;  /* 0x0000003f00bd7308 */ /* 0x000ea20000000800 */
[----:B---3--:R-:W-:Y:S01]  /*12400*/  @!P1 FMUL R187, R187, R187 ;  /* 0x000000bbbbbb9220 */ /* 0x008fe20000400000 */
[----:B------:R-:W-:Y:S02]  /*12410*/  FSETP.GEU.AND P1, PT, R68, -126, PT ;  /* 0xc2fc00004400780b */ /* 0x000fe40003f2e000 */
[----:B------:R-:W-:Y:S02]  /*12420*/  F2FP.F16.F32.PACK_AB R61, R99, R98 ;  /* 0x00000062633d723e */ /* 0x000fe400000000ff */
[----:B------:R-:W-:Y:S01]  /*12430*/  F2FP.F16.F32.PACK_AB R42, R187, R186 ;  /* 0x000000babb2a723e */ /* 0x000fe200000000ff */
[----:B------:R-:W-:Y:S01]  /*12440*/  @!P2 FMUL R67, R67, 0.5 ;  /* 0x3f0000004343a820 */ /* 0x000fe20000400000 */
[----:B------:R-:W3:Y:S01]  /*12450*/  MUFU.EX2 R44, R64 ;  /* 0x00000040002c7308 */ /* 0x000ee20000000800 */
[----:B-1----:R-:W-:Y:S01]  /*12460*/  @!P0 FMUL R188, R188, R188 ;  /* 0x000000bcbcbc8220 */ /* 0x002fe20000400000 */
[----:B------:R-:W-:-:S02]  /*12470*/  FSETP.GEU.AND P0, PT, R69, -126, PT ;  /* 0xc2fc00004500780b */ /* 0x000fc40003f0e000 */
        /* <DEDUP_REMOVED lines=11> */
[----:B------:R-:W-:Y:S02]  /*12530*/  F2FP.F16.F32.PACK_AB R64, R105, R104 ;  /* 0x000000686940723e */ /* 0x000fe400000000ff */
[----:B------:R3:W-:Y:S01]  /*12540*/  STL [R1+0x10], R44 ;  /* 0x0000102c01007387 */ /* 0x0007e20000100800 */
[----:B------:R-:W-:Y:S01]  /*12550*/  @!P6 FMUL R70, R70, 0.5 ;  /* 0x3f0000004646e820 */ /* 0x000fe20000400000 */
[----:B------:R-:W4:Y:S01]  /*12560*/  MUFU.EX2 R48, R67 ;  /* 0x0000004300307308 */ /* 0x000f220000000800 */
[----:B-1----:R-:W-:Y:S01]  /*12570*/  @!P4 FMUL R49, R49, R49 ;  /* 0x000000313131c220 */ /* 0x002fe20000400000 */
[----:B------:R-:W-:Y:S02]  /*12580*/  FSETP.GEU.AND P4, PT, R72, -126, PT ;  /* 0xc2fc00004800780b */ /* 0x000fe40003f8e000 */
[----:B------:R-:W-:Y:S02]  /*12590*/  F2FP.F16.F32.PACK_AB R65, R107, R106 ;  /* 0x0000006a6b41723e */ /* 0x000fe400000000ff */
[----:B------:R-:W-:Y:S01]  /*125a0*/  STL [R1+0x14], R49 ;  /* 0x0000143101007387 */ /* 0x000fe20000100800 */
[----:B------:R-:W-:Y:S01]  /*125b0*/  @!P5 FMUL R71, R71, 0.5 ;  /* 0x3f0000004747d820 */ /* 0x000fe20000400000 */
[----:B------:R-:W1:Y:S01]  /*125c0*/  MUFU.EX2 R46, R68 ;  /* 0x00000044002e7308 */ /* 0x000e620000000800 */
[----:B--2---:R-:W-:Y:S01]  /*125d0*/  @!P3 FMUL R45, R45, R45 ;  /* 0x0000002d2d2db220 */ /* 0x004fe20000400000 */
        /* <DEDUP_REMOVED lines=11> */
[----:B-1----:R-:W-:Y:S01]  /*12690*/  @!P1 FMUL R46, R46, R46 ;  /* 0x0000002e2e2e9220 */ /* 0x002fe20000400000 */
[----:B------:R-:W-:-:S02]  /*126a0*/  FSETP.GEU.AND P1, PT, R75, -126, PT ;  /* 0xc2fc00004b00780b */ /* 0x000fc40003f2e000 */
[----:B---3--:R-:W-:Y:S02]  /*126b0*/  F2FP.F16.F32.PACK_AB R44, R49, R44 ;  /* 0x0000002c312c723e */ /* 0x008fe400000000ff */
[----:B------:R1:W-:Y:S01]  /*126c0*/  STL [R1+0x20], R46 ;  /* 0x0000202e01007387 */ /* 0x0003e20000100800 */
[----:B------:R-:W-:Y:S01]  /*126d0*/  @!P2 FMUL R74, R74, 0.5 ;  /* 0x3f0000004a4aa820 */ /* 0x000fe20000400000 */
[----:B------:R-:W3:Y:S01]  /*126e0*/  MUFU.EX2 R5, R71 ;  /* 0x0000004700057308 */ /* 0x000ee20000000800 */
[----:B-----5:R-:W-:Y:S01]  /*126f0*/  @!P0 FMUL R47, R47, R47 ;  /* 0x0000002f2f2f8220 */ /* 0x020fe20000400000 */
[----:B------:R-:W-:Y:S02]  /*12700*/  FSETP.GEU.AND P0, PT, R76, -126, PT ;  /* 0xc2fc00004c00780b */ /* 0x000fe40003f0e000 */
[----:B------:R-:W-:Y:S02]  /*12710*/  F2FP.F16.F32.PACK_AB R68, R113, R112 ;  /* 0x000000707144723e */ /* 0x000fe400000000ff */
[----:B------:R5:W-:Y:S01]  /*12720*/  STL [R1+0x24], R47 ;  /* 0x0000242f01007387 */ /* 0x000be20000100800 */
[----:B------:R-:W-:Y:S01]  /*12730*/  @!P1 FMUL R75, R75, 0.5 ;  /* 0x3f0000004b4b9820 */ /* 0x000fe20000400000 */
[----:B------:R-:W1:Y:S01]  /*12740*/  MUFU.EX2 R6, R72 ;  /* 0x0000004800067308 */ /* 0x000e620000000800 */
[----:B----4-:R-:W-:Y:S01]  /*12750*/  @!P6 FMUL R4, R4, R4 ;  /* 0x000000040404e220 */ /* 0x010fe20000400000 */
[----:B------:R-:W-:-:S02]  /*12760*/  FSETP.GEU.AND P6, PT, R77, -126, PT ;  /* 0xc2fc00004d00780b */ /* 0x000fc40003fce000 */
[----:B--2---:R-:W-:Y:S02]  /*12770*/  F2FP.F16.F32.PACK_AB R45, R48, R45 ;  /* 0x0000002d302d723e */ /* 0x004fe400000000ff */
[----:B------:R2:W-:Y:S01]  /*12780*/  STL [R1+0x28], R4 ;  /* 0x0000280401007387 */ /* 0x0005e20000100800 */
[----:B------:R-:W-:Y:S01]  /*12790*/  @!P0 FMUL R76, R76, 0.5 ;  /* 0x3f0000004c4c8820 */ /* 0x000fe20000400000 */
[----:B------:R-:W4:Y:S01]  /*127a0*/  MUFU.EX2 R7, R73 ;  /* 0x0000004900077308 */ /* 0x000f220000000800 */
[----:B---3--:R-:W-:Y:S01]  /*127b0*/  @!P5 FMUL R5, R5, R5 ;  /* 0x000000050505d220 */ /* 0x008fe20000400000 */
[----:B------:R-:W-:Y:S02]  /*127c0*/  FSETP.GEU.AND P5, PT, R78, -126, PT ;  /* 0xc2fc00004e00780b */ /* 0x000fe40003fae000 */
[----:B------:R-:W-:Y:S02]  /*127d0*/  F2FP.F16.F32.PACK_AB R69, R115, R114 ;  /* 0x000000727345723e */ /* 0x000fe400000000ff */
[----:B------:R2:W-:Y:S01]  /*127e0*/  STL [R1+0x2c], R5 ;  /* 0x00002c0501007387 */ /* 0x0005e20000100800 */
[----:B------:R-:W-:Y:S01]  /*127f0*/  @!P6 FMUL R77, R77, 0.5 ;  /* 0x3f0000004d4de820 */ /* 0x000fe20000400000 */
[----:B------:R-:W3:Y:S01]  /*12800*/  MUFU.EX2 R20, R74 ;  /* 0x0000004a00147308 */ /* 0x000ee20000000800 */
[----:B-1----:R-:W-:Y:S01]  /*12810*/  @!P4 FMUL R6, R6, R6 ;  /* 0x000000060606c220 */ /* 0x002fe20000400000 */
[----:B------:R-:W-:-:S02]  /*12820*/  FSETP.GEU.AND P4, PT, R79, -126, PT ;  /* 0xc2fc00004f00780b */ /* 0x000fc40003f8e000 */
[----:B------:R-:W-:Y:S02]  /*12830*/  F2FP.F16.F32.PACK_AB R46, R47, R46 ;  /* 0x0000002e2f2e723e */ /* 0x000fe400000000ff */
[----:B------:R2:W-:Y:S01]  /*12840*/  STL [R1+0x30], R6 ;  /* 0x0000300601007387 */ /* 0x0005e20000100800 */
[----:B------:R-:W-:Y:S01]  /*12850*/  @!P5 FMUL R78, R78, 0.5 ;  /* 0x3f0000004e4ed820 */ /* 0x000fe20000400000 */
[----:B------:R-:W1:Y:S01]  /*12860*/  MUFU.EX2 R21, R75 ;  /* 0x0000004b00157308 */ /* 0x000e620000000800 */
[----:B----4-:R-:W-:Y:S01]  /*12870*/  @!P3 FMUL R7, R7, R7 ;  /* 0x000000070707b220 */ /* 0x010fe20000400000 */
[----:B------:R-:W-:Y:S02]  /*12880*/  FSETP.GEU.AND P3, PT, R80, -126, PT ;  /* 0xc2fc00005000780b */ /* 0x000fe40003f6e000 */
[----:B------:R-:W-:Y:S02]  /*12890*/  F2FP.F16.F32.PACK_AB R70, R117, R116 ;  /* 0x000000747546723e */ /* 0x000fe400000000ff */
[----:B------:R2:W-:Y:S01]  /*128a0*/  STL [R1+0x34], R7 ;  /* 0x0000340701007387 */ /* 0x0005e20000100800 */
[----:B------:R-:W-:Y:S01]  /*128b0*/  @!P4 FMUL R79, R79, 0.5 ;  /* 0x3f0000004f4fc820 */ /* 0x000fe20000400000 */
[----:B------:R-:W4:Y:S01]  /*128c0*/  MUFU.EX2 R14, R76 ;  /* 0x0000004c000e7308 */ /* 0x000f220000000800 */
[----:B---3--:R-:W-:Y:S01]  /*128d0*/  @!P2 FMUL R20, R20, R20 ;  /* 0x000000141414a220 */ /* 0x008fe20000400000 */
[----:B------:R-:W-:-:S02]  /*128e0*/  FSETP.GEU.AND P2, PT, R81, -126, PT ;  /* 0xc2fc00005100780b */ /* 0x000fc40003f4e000 */
[----:B------:R-:W-:Y:S02]  /*128f0*/  F2FP.F16.F32.PACK_AB R71, R19, R18 ;  /* 0x000000121347723e */ /* 0x000fe400000000ff */
[----:B------:R2:W-:Y:S01]  /*12900*/  STL [R1+0x38], R20 ;  /* 0x0000381401007387 */ /* 0x0005e20000100800 */
[----:B------:R-:W-:Y:S01]  /*12910*/  @!P3 FMUL R80, R80, 0.5 ;  /* 0x3f0000005050b820 */ /* 0x000fe20000400000 */
[----:B------:R-:W3:Y:S01]  /*12920*/  MUFU.EX2 R15, R77 ;  /* 0x0000004d000f7308 */ /* 0x000ee20000000800 */
[----:B-1----:R-:W-:Y:S01]  /*12930*/  @!P1 FMUL R21, R21, R21 ;  /* 0x0000001515159220 */ /* 0x002fe20000400000 */
[----:B------:R-:W-:Y:S02]  /*12940*/  FSETP.GEU.AND P1, PT, R82, -126, PT ;  /* 0xc2fc00005200780b */ /* 0x000fe40003f2e000 */
[----:B------:R-:W-:Y:S02]  /*12950*/  F2FP.F16.F32.PACK_AB R72, R119, R118 ;  /* 0x000000767748723e */ /* 0x000fe400000000ff */
[----:B------:R2:W-:Y:S01]  /*12960*/  STL [R1+0x3c], R21 ;  /* 0x00003c1501007387 */ /* 0x0005e20000100800 */
[----:B------:R-:W-:Y:S01]  /*12970*/  @!P2 FMUL R81, R81, 0.5 ;  /* 0x3f0000005151a820 */ /* 0x000fe20000400000 */
[----:B------:R-:W1:Y:S01]  /*12980*/  MUFU.EX2 R12, R78 ;  /* 0x0000004e000c7308 */ /* 0x000e620000000800 */
[----:B----4-:R-:W-:Y:S01]  /*12990*/  @!P0 FMUL R14, R14, R14 ;  /* 0x0000000e0e0e8220 */ /* 0x010fe20000400000 */
[----:B------:R-:W-:-:S02]  /*129a0*/  FSETP.GEU.AND P0, PT, R83, -126, PT ;  /* 0xc2fc00005300780b */ /* 0x000fc40003f0e000 */
[----:B------:R-:W-:Y:S02]  /*129b0*/  F2FP.F16.F32.PACK_AB R73, R23, R22 ;  /* 0x000000161749723e */ /* 0x000fe400000000ff */
[----:B------:R2:W-:Y:S01]  /*129c0*/  STL [R1+0x40], R14 ;  /* 0x0000400e01007387 */ /* 0x0005e20000100800 */
[----:B------:R-:W-:Y:S01]  /*129d0*/  @!P1 FMUL R82, R82, 0.5 ;  /* 0x3f00000052529820 */ /* 0x000fe20000400000 */
[----:B------:R-:W4:Y:S01]  /*129e0*/  MUFU.EX2 R13, R79 ;  /* 0x0000004f000d7308 */ /* 0x000f220000000800 */
[----:B---3--:R-:W-:Y:S01]  /*129f0*/  @!P6 FMUL R15, R15, R15 ;  /* 0x0000000f0f0fe220 */ /* 0x008fe20000400000 */
[----:B------:R-:W-:Y:S02]  /*12a00*/  LOP3.LUT P6, RZ, R3, 0x3, R2, 0x48, !PT ;  /* 0x0000000303ff7812 */ /* 0x000fe400078c4802 */
[----:B------:R-:W-:Y:S02]  /*12a10*/  F2FP.F16.F32.PACK_AB R74, R127, R126 ;  /* 0x0000007e7f4a723e */ /* 0x000fe400000000ff */
[----:B------:R2:W-:Y:S01]  /*12a20*/  STL [R1+0x44], R15 ;  /* 0x0000440f01007387 */ /* 0x0005e20000100800 */
[----:B------:R-:W-:Y:S01]  /*12a30*/  @!P0 FMUL R83, R83, 0.5 ;  /* 0x3f00000053538820 */ /* 0x000fe20000400000 */
[----:B------:R-:W3:Y:S01]  /*12a40*/  MUFU.EX2 R10, R80 ;  /* 0x00000050000a7308 */ /* 0x000ee20000000800 */
[----:B-1----:R-:W-:Y:S01]  /*12a50*/  @!P5 FMUL R12, R12, R12 ;  /* 0x0000000c0c0cd220 */ /* 0x002fe20000400000 */
[----:B------:R-:W-:-:S02]  /*12a60*/  F2FP.F16.F32.PACK_AB R75, R121, R120 ;  /* 0x00000078794b723e */ /* 0x000fc400000000ff */
[----:B------:R-:W-:Y:S02]  /*12a70*/  F2FP.F16.F32.PACK_AB R76, R129, R128 ;  /* 0x00000080814c723e */ /* 0x000fe400000000ff */
[----:B------:R2:W-:Y:S01]  /*12a80*/  STL [R1+0x48], R12 ;  /* 0x0000480c01007387 */ /* 0x0005e20000100800 */
[----:B------:R-:W-:Y:S01]  /*12a90*/  F2FP.F16.F32.PACK_AB R77, R123, R122 ;  /* 0x0000007a7b4d723e */ /* 0x000fe200000000ff */
[----:B------:R-:W1:Y:S01]  /*12aa0*/  MUFU.EX2 R11, R81 ;  /* 0x00000051000b7308 */ /* 0x000e620000000800 */
[----:B----4-:R-:W-:Y:S01]  /*12ab0*/  @!P4 FMUL R13, R13, R13 ;  /* 0x0000000d0d0dc220 */ /* 0x010fe20000400000 */
[----:B------:R-:W-:Y:S02]  /*12ac0*/  F2FP.F16.F32.PACK_AB R78, R133, R132 ;  /* 0x00000084854e723e */ /* 0x000fe400000000ff */
[----:B------:R-:W-:Y:S02]  /*12ad0*/  F2FP.F16.F32.PACK_AB R79, R125, R124 ;  /* 0x0000007c7d4f723e */ /* 0x000fe400000000ff */
[----:B------:R2:W-:Y:S01]  /*12ae0*/  STL [R1+0x4c], R13 ;  /* 0x00004c0d01007387 */ /* 0x0005e20000100800 */
[----:B-----5:R-:W-:Y:S01]  /*12af0*/  F2FP.F16.F32.PACK_AB R47, R5, R4 ;  /* 0x00000004052f723e */ /* 0x020fe200000000ff */
[----:B------:R-:W4:Y:S01]  /*12b00*/  MUFU.EX2 R8, R82 ;  /* 0x0000005200087308 */ /* 0x000f220000000800 */
[----:B---3--:R-:W-:Y:S01]  /*12b10*/  @!P3 FMUL R10, R10, R10 ;  /* 0x0000000a0a0ab220 */ /* 0x008fe20000400000 */
[----:B------:R-:W-:-:S02]  /*12b20*/  F2FP.F16.F32.PACK_AB R80, R137, R136 ;  /* 0x000000888950723e */ /* 0x000fc400000000ff */
[----:B------:R-:W-:Y:S02]  /*12b30*/  F2FP.F16.F32.PACK_AB R48, R7, R6 ;  /* 0x000000060730723e */ /* 0x000fe400000000ff */
[----:B------:R2:W-:Y:S01]  /*12b40*/  STL [R1+0x58], R10 ;  /* 0x0000580a01007387 */ /* 0x0005e20000100800 */
[----:B------:R-:W-:Y:S01]  /*12b50*/  F2FP.F16.F32.PACK_AB R49, R21, R20 ;  /* 0x000000141531723e */ /* 0x000fe200000000ff */
[----:B------:R-:W3:Y:S01]  /*12b60*/  MUFU.EX2 R9, R83 ;  /* 0x0000005300097308 */ /* 0x000ee20000000800 */
[----:B-1----:R-:W-:Y:S01]  /*12b70*/  @!P2 FMUL R11, R11, R11 ;  /* 0x0000000b0b0ba220 */ /* 0x002fe20000400000 */
[----:B------:R-:W-:Y:S02]  /*12b80*/  F2FP.F16.F32.PACK_AB R81, R131, R130 ;  /* 0x000000828351723e */ /* 0x000fe400000000ff */
[----:B------:R-:W-:Y:S02]  /*12b90*/  F2FP.F16.F32.PACK_AB R50, R15, R14 ;  /* 0x0000000e0f32723e */ /* 0x000fe400000000ff */
[----:B------:R2:W-:Y:S01]  /*12ba0*/  STL [R1+0x5c], R11 ;  /* 0x00005c0b01007387 */ /* 0x0005e20000100800 */
[----:B------:R-:W-:Y:S01]  /*12bb0*/  F2FP.F16.F32.PACK_AB R51, R13, R12 ;  /* 0x0000000c0d33723e */ /* 0x000fe200000000ff */
[----:B----4-:R-:W-:Y:S01]  /*12bc0*/  @!P1 FMUL R8, R8, R8 ;  /* 0x0000000808089220 */ /* 0x010fe20000400000 */
[----:B------:R-:W-:-:S02]  /*12bd0*/  F2FP.F16.F32.PACK_AB R82, R139, R138 ;  /* 0x0000008a8b52723e */ /* 0x000fc400000000ff */
[----:B------:R-:W-:Y:S02]  /*12be0*/  F2FP.F16.F32.PACK_AB R52, R11, R10 ;  /* 0x0000000a0b34723e */ /* 0x000fe400000000ff */
[----:B------:R2:W-:Y:S01]  /*12bf0*/  STL [R1+0x50], R8 ;  /* 0x0000500801007387 */ /* 0x0005e20000100800 */
[----:B---3--:R-:W-:Y:S01]  /*12c00*/  @!P0 FMUL R9, R9, R9 ;  /* 0x0000000909098220 */ /* 0x008fe20000400000 */
[----:B------:R-:W-:-:S04]  /*12c10*/  F2FP.F16.F32.PACK_AB R83, R135, R134 ;  /* 0x000000868753723e */ /* 0x000fc800000000ff */
[----:B------:R2:W-:Y:S01]  /*12c20*/  STL [R1+0x54], R9 ;  /* 0x0000540901007387 */ /* 0x0005e20000100800 */
[----:B------:R-:W-:Y:S01]  /*12c30*/  F2FP.F16.F32.PACK_AB R53, R9, R8 ;  /* 0x000000080935723e */ /* 0x000fe200000000ff */
[----:B------:R-:W-:Y:S06]  /*12c40*/  @!P6 BRA `(.L_x_252) ;  /* 0x000000000040e947 */ /* 0x000fec0003800000 */
[----:B------:R-:W-:Y:S01]  /*12c50*/  MOV R2, 0x8 ;  /* 0x0000000800027802 */ /* 0x000fe20000000f00 */
[----:B------:R-:W1:Y:S01]  /*12c60*/  LDCU.64 UR8, c[0x4][0xb0] ;  /* 0x01001600ff0877ac */ /* 0x000e620008000a00 */
[----:B--2---:R-:W-:Y:S02]  /*12c70*/  HFMA2 R12, -RZ, RZ, 0, 5.9604644775390625e-08 ;  /* 0x00000001ff0c7431 */ /* 0x004fe400000001ff */
        /* <DEDUP_REMOVED lines=13> */
.L_x_252:
[----:B------:R-:W-:Y:S05]  /*12d50*/  WARPSYNC.ALL ;  /* 0x0000000000007948 */ /* 0x000fea0003800000 */
[----:B------:R1:W-:Y:S01]  /*12d60*/  STTM.x32 tmem[UR39], R56 ;  /* 0x00000038000079ed */ /* 0x0003e200082c0027 */
[----:B------:R-:W3:Y:S01]  /*12d70*/  LDCU UR4, c[0x0][0x704] ;  /* 0x0000e080ff0477ac */ /* 0x000ee20008000800 */
[----:B-1----:R-:W4:Y:S01]  /*12d80*/  LDL R87, [R1+0x64] ;  /* 0x0000640001577983 */ /* 0x002f220000100800 */
[----:B------:R-:W1:Y:S02]  /*12d90*/  S2R R2, SR_TID.X ;  /* 0x0000000000027919 */ /* 0x000e640000002100 */
[----:B-1----:R-:W-:-:S02]  /*12da0*/  SHF.R.U32.HI R60, RZ, 0x5, R2 ;  /* 0x00000005ff3c7819 */ /* 0x002fc40000011602 */
[----:B----4-:R-:W-:-:S04]  /*12db0*/  FSETP.NEU.AND P0, PT, R87, -INF , PT ;  /* 0xff8000005700780b */ /* 0x010fc80003f0d000 */
[----:B------:R-:W-:-:S05]  /*12dc0*/  FSEL R0, R87, RZ, P0 ;  /* 0x000000ff57007208 */ /* 0x000fca0000000000 */
[----:B---3--:R-:W-:-:S04]  /*12dd0*/  FMUL R0, R0, -UR4 ;  /* 0x8000000400007c20 */ /* 0x008fc80008400000 */
[--C-:B------:R-:W-:Y:S02]  /*12de0*/  FFMA2 R54, R54.F32x2.HI_LO, UR4.F32, R0.reuse.F32 ;  /* 0x0000000436367c49 */ /* 0x100fe40009200000 */
[----:B------:R-:W-:Y:S01]  /*12df0*/  FFMA2 R146, R146.F32x2.HI_LO, UR4.F32, R0.F32 ;  /* 0x0000000492927c49 */ /* 0x000fe20009200000 */
[----:B------:R-:W-:Y:S02]  /*12e00*/  UIADD3 UR4, UPT, UPT, UR39, 0x20, URZ ;  /* 0x0000002027047890 */ /* 0x000fe4000fffe0ff */
[----:B------:R-:W-:Y:S02]  /*12e10*/  FSETP.GEU.AND P4, PT, R54, -126, PT ;  /* 0xc2fc00003600780b */ /* 0x000fe40003f8e000 */
[----:B------:R-:W-:Y:S01]  /*12e20*/  FSETP.GEU.AND P3, PT, R55, -126, PT ;  /* 0xc2fc00003700780b */ /* 0x000fe20003f6e000 */
[----:B------:R-:W-:Y:S01]  /*12e30*/  USHF.R.U32.HI UR4, URZ, 0x15, UR4 ;  /* 0x00000015ff047899 */ /* 0x000fe20008011604 */
[----:B------:R-:W-:Y:S02]  /*12e40*/  FSETP.GEU.AND P2, PT, R146, -126, PT ;  /* 0xc2fc00009200780b */ /* 0x000fe40003f4e000 */
[----:B------:R-:W-:-:S03]  /*12e50*/  FSETP.GEU.AND P1, PT, R147, -126, PT ;  /* 0xc2fc00009300780b */ /* 0x000fc60003f2e000 */
[----:B------:R-:W-:-:S04]  /*12e60*/  MOV R3, UR4 ;  /* 0x0000000400037c02 */ /* 0x000fc80008000f00 */
[----:B------:R-:W-:Y:S01]  /*12e70*/  @!P4 FMUL R54, R54, 0.5 ;  /* 0x3f0000003636c820 */ /* 0x000fe20000400000 */
[----:B------:R-:W-:Y:S01]  /*12e80*/  LOP3.LUT P0, RZ, R3, 0x3, R60, 0x48, !PT ;  /* 0x0000000303ff7812 */ /* 0x000fe2000780483c */
[----:B------:R-:W-:Y:S02]  /*12e90*/  @!P3 FMUL R55, R55, 0.5 ;  /* 0x3f0000003737b820 */ /* 0x000fe40000400000 */
[----:B------:R-:W-:Y:S01]  /*12ea0*/  @!P2 FMUL R146, R146, 0.5 ;  /* 0x3f0000009292a820 */ /* 0x000fe20000400000 */
[----:B------:R-:W1:Y:S01]  /*12eb0*/  MUFU.EX2 R58, R54 ;  /* 0x00000036003a7308 */ /* 0x000e620000000800 */
[----:B------:R-:W-:-:S07]  /*12ec0*/  @!P1 FMUL R147, R147, 0.5 ;  /* 0x3f00000093939820 */ /* 0x000fce0000400000 */
[----:B------:R-:W3:Y:S08]  /*12ed0*/  MUFU.EX2 R59, R55 ;  /* 0x00000037003b7308 */ /* 0x000ef00000000800 */
[----:B------:R-:W4:Y:S01]  /*12ee0*/  MUFU.EX2 R56, R146 ;  /* 0x0000009200387308 */ /* 0x000f220000000800 */
[----:B-1----:R-:W-:-:S07]  /*12ef0*/  @!P4 FMUL R58, R58, R58 ;  /* 0x0000003a3a3ac220 */ /* 0x002fce0000400000 */
[----:B------:R-:W1:Y:S01]  /*12f00*/  MUFU.EX2 R57, R147 ;  /* 0x0000009300397308 */ /* 0x000e620000000800 */
[----:B---3--:R-:W-:-:S05]  /*12f10*/  @!P3 FMUL R59, R59, R59 ;  /* 0x0000003b3b3bb220 */ /* 0x008fca0000400000 */
[----:B------:R-:W-:Y:S01]  /*12f20*/  F2FP.F16.F32.PACK_AB R54, R59, R58 ;  /* 0x0000003a3b36723e */ /* 0x000fe200000000ff */
[----:B----4-:R-:W-:Y:S01]  /*12f30*/  @!P2 FMUL R56, R56, R56 ;  /* 0x000000383838a220 */ /* 0x010fe20000400000 */
[----:B-1----:R-:W-:-:S05]  /*12f40*/  @!P1 FMUL R57, R57, R57 ;  /* 0x0000003939399220 */ /* 0x002fca0000400000 */
[----:B------:R-:W-:Y:S01]  /*12f50*/  F2FP.F16.F32.PACK_AB R55, R57, R56 ;  /* 0x000000383937723e */ /* 0x000fe200000000ff */
[----:B------:R-:W-:Y:S06]  /*12f60*/  @!P0 BRA `(.L_x_253) ;  /* 0x0000000000408947 */ /* 0x000fec0003800000 */
[----:B--2---:R-:W-:Y:S01]  /*12f70*/  MOV R14, 0x8 ;  /* 0x00000008000e7802 */ /* 0x004fe20000000f00 */
        /* <DEDUP_REMOVED lines=15> */
.L_x_253:
        /* <DEDUP_REMOVED lines=8> */
.L_x_254:
[----:B------:R-:W4:Y:S01]  /*130f0*/  S2UR UR4, SR_CgaCtaId ;  /* 0x00000000000479c3 */ /* 0x000f220000008800 */
[----:B------:R-:W-:Y:S01]  /*13100*/  UISETP.NE.AND UP0, UPT, UR50, URZ, UPT ;  /* 0x000000ff3200728c */ /* 0x000fe2000bf05270 */
[----:B------:R-:W-:-:S03]  /*13110*/  UMOV UR5, 0x400 ;  /* 0x0000040000057882 */ /* 0x000fc60000000000 */
[----:B------:R-:W-:-:S04]  /*13120*/  USEL UR39, UR45, UR48, UP0 ;  /* 0x000000302d277287 */ /* 0x000fc80008000000 */
[----:B------:R-:W-:Y:S02]  /*13130*/  ULOP3.LUT UR39, UR39, 0x1, URZ, 0x3c, !UPT ;  /* 0x0000000127277892 */ /* 0x000fe4000f8e3cff */
[----:B----4-:R-:W-:-:S04]  /*13140*/  ULEA UR4, UR4, UR5, 0x18 ;  /* 0x0000000504047291 */ /* 0x010fc8000f8ec0ff */
[----:B------:R-:W-:Y:S02]  /*13150*/  UIADD3 UR5, UPT, UPT, UR4, 0x7068, URZ ;  /* 0x0000706804057890 */ /* 0x000fe4000fffe0ff */
[----:B------:R-:W-:Y:S02]  /*13160*/  @UP0 UIADD3 UR5, UPT, UPT, UR4, 0x7058, URZ ;  /* 0x0000705804050890 */ /* 0x000fe4000fffe0ff */
[----:B------:R-:W-:Y:S02]  /*13170*/  UISETP.NE.AND UP0, UPT, UR43, URZ, UPT ;  /* 0x000000ff2b00728c */ /* 0x000fe4000bf05270 */
[----:B------:R-:W-:-:S09]  /*13180*/  UPRMT UR5, UR38, 0x654, UR5 ;  /* 0x0000065426057896 */ /* 0x000fd20008000005 */
[----:B---3--:R-:W-:Y:S01]  /*13190*/  SYNCS.ARRIVE.TRANS64.RED.A1T0 RZ, [UR5], RZ ;  /* 0x000000ffffff79a7 */ /* 0x008fe20008100405 */
[----:B------:R-:W-:Y:S05]  /*131a0*/  BRA.U UP0, `(.L_x_255) ;  /* 0x0000000100047547 */ /* 0x000fea000b800000 */
[----:B------:R-:W-:Y:S05]  /*131b0*/  BPT.TRAP 0x1 ;  /* 0x000000040000795c */ /* 0x000fea0000300000 */
.L_x_255:
[----:B------:R-:W-:Y:S01]  /*131c0*/  UISETP.NE.AND UP0, UPT, UR50, URZ, UPT ;  /* 0x000000ff3200728c */ /* 0x000fe2000bf05270 */
[----:B------:R-:W-:Y:S01]  /*131d0*/  FADD2 R90, R90.F32x2.HI_LO, RZ.F32 ;  /* 0x000000ff5a5a724b */ /* 0x000fe20000200000 */
[----:B------:R-:W-:Y:S01]  /*131e0*/  UIADD3 UR5, UPT, UPT, UR4, 0x7088, URZ ;  /* 0x0000708804057890 */ /* 0x000fe2000fffe0ff */
[----:B------:R-:W-:Y:S01]  /*131f0*/  FADD2 R92, R92.F32x2.HI_LO, RZ.F32 ;  /* 0x000000ff5c5c724b */ /* 0x000fe20000200000 */
[----:B------:R-:W-:Y:S01]  /*13200*/  USEL UR37, UR46, UR47, UP0 ;  /* 0x0000002f2e257287 */ /* 0x000fe20008000000 */
[----:B------:R-:W-:Y:S01]  /*13210*/  FADD2 R90, R90.F32x2.HI_LO, R98.F32x2.HI_LO ;  /* 0x000000625a5a724b */ /* 0x000fe20000000000 */
[----:B------:R-:W-:Y:S01]  /*13220*/  FSETP.NEU.AND P0, PT, R87, -INF , PT ;  /* 0xff8000005700780b */ /* 0x000fe20003f0d000 */
[----:B------:R-:W-:Y:S01]  /*13230*/  FADD2 R94, R94.F32x2.HI_LO, RZ.F32 ;  /* 0x000000ff5e5e724b */ /* 0x000fe20000200000 */
[----:B------:R-:W-:Y:S01]  /*13240*/  ULOP3.LUT UR37, UR37, 0x1, URZ, 0x3c, !UPT ;  /* 0x0000000125257892 */ /* 0x000fe2000f8e3cff */
[----:B------:R-:W-:Y:S01]  /*13250*/  FADD2 R92, R92.F32x2.HI_LO, R100.F32x2.HI_LO ;  /* 0x000000645c5c724b */ /* 0x000fe20000000000 */
[----:B--2---:R-:W-:Y:S01]  /*13260*/  FSEL R4, R87, RZ, P0 ;  /* 0x000000ff57047208 */ /* 0x004fe20000000000 */
[----:B------:R-:W-:Y:S01]  /*13270*/  @UP0 UIADD3 UR5, UPT, UPT, UR4, 0x7078, URZ ;  /* 0x0000707804050890 */ /* 0x000fe2000fffe0ff */
[----:B------:R-:W-:-:S02]  /*13280*/  FADD2 R94, R94.F32x2.HI_LO, R102.F32x2.HI_LO ;  /* 0x000000665e5e724b */ /* 0x000fc40000000000 */
[----:B------:R-:W-:Y:S01]  /*13290*/  MOV R0, UR37 ;  /* 0x0000002500007c02 */ /* 0x000fe20008000f00 */
[----:B------:R-:W-:Y:S01]  /*132a0*/  FADD2 R90, R90.F32x2.HI_LO, R106.F32x2.HI_LO ;  /* 0x0000006a5a5a724b */ /* 0x000fe20000000000 */
[----:B------:R-:W-:Y:S01]  /*132b0*/  FSETP.NEU.AND P0, PT, R17, R4, PT ;  /* 0x000000041100720b */ /* 0x000fe20003f0d000 */
[----:B------:R-:W-:Y:S01]  /*132c0*/  FADD2 R92, R92.F32x2.HI_LO, R108.F32x2.HI_LO ;  /* 0x0000006c5c5c724b */ /* 0x000fe20000000000 */
[----:B------:R-:W-:Y:S01]  /*132d0*/  SHF.L.U32 R0, R0, 0x1f, RZ ;  /* 0x0000001f00007819 */ /* 0x000fe200000006ff */
[----:B------:R-:W-:Y:S02]  /*132e0*/  FADD2 R94, R94.F32x2.HI_LO, R110.F32x2.HI_LO ;  /* 0x0000006e5e5e724b */ /* 0x000fe40000000000 */
[----:B------:R-:W-:Y:S01]  /*132f0*/  FADD2 R90, R90.F32x2.HI_LO, R114.F32x2.HI_LO ;  /* 0x000000725a5a724b */ /* 0x000fe20000000000 */
[----:B------:R-:W2:Y:S01]  /*13300*/  SYNCS.PHASECHK.TRANS64.TRYWAIT P2, [UR5], R0 ;  /* 0x00000000ff0075a7 */ /* 0x000ea20008041105 */
[----:B------:R-:W-:Y:S02]  /*13310*/  FADD2 R92, R92.F32x2.HI_LO, R116.F32x2.HI_LO ;  /* 0x000000745c5c724b */ /* 0x000fe40000000000 */
[----:B------:R-:W-:-:S02]  /*13320*/  FADD2 R94, R94.F32x2.HI_LO, R18.F32x2.HI_LO ;  /* 0x000000125e5e724b */ /* 0x000fc40000000000 */
[----:B------:R-:W-:Y:S02]  /*13330*/  FADD2 R90, R90.F32x2.HI_LO, R22.F32x2.HI_LO ;  /* 0x000000165a5a724b */ /* 0x000fe40000000000 */
[----:B------:R-:W-:Y:S02]  /*13340*/  FADD2 R92, R92.F32x2.HI_LO, R126.F32x2.HI_LO ;  /* 0x0000007e5c5c724b */ /* 0x000fe40000000000 */
[----:B------:R-:W-:Y:S02]  /*13350*/  FADD2 R94, R94.F32x2.HI_LO, R120.F32x2.HI_LO ;  /* 0x000000785e5e724b */ /* 0x000fe40000000000 */
[----:B------:R-:W-:Y:S01]  /*13360*/  FADD2 R90, R90.F32x2.HI_LO, R122.F32x2.HI_LO ;  /* 0x0000007a5a5a724b */ /* 0x000fe20000000000 */
[----:B--2---:R-:W-:Y:S06]  /*13370*/  @!P2 BRA `(.L_x_256) ;  /* 0x0000004c000ca947 */ /* 0x004fec0003800000 */
.L_x_435:
[----:B------:R-:W-:Y:S01]  /*13380*/  BSSY.RECONVERGENT B0, `(.L_x_257) ;  /* 0x000000b000007945 */ /* 0x000fe20003800200 */
[----:B--2---:R-:W-:-:S03]  /*13390*/  MOV R3, 0x3f000000 ;  /* 0x3f00000000037802 */ /* 0x004fc60000000f00 */
[----:B------:R-:W-:Y:S05]  /*133a0*/  @!P0 BRA `(.L_x_258) ;  /* 0x0000000000208947 */ /* 0x000fea0003800000 */
[----:B------:R-:W2:Y:S01]  /*133b0*/  LDCU UR5, c[0x0][0x704] ;  /* 0x0000e080ff0577ac */ /* 0x000ea20008000800 */
[----:B------:R-:W-:-:S04]  /*133c0*/  FADD R0, -R4, R17 ;  /* 0x0000001104007221 */ /* 0x000fc80000000100 */
[----:B--2---:R-:W-:-:S05]  /*133d0*/  FMUL R0, R0, UR5 ;  /* 0x0000000500007c20 */ /* 0x004fca0008400000 */
[----:B------:R-:W-:-:S13]  /*133e0*/  FSETP.GEU.AND P0, PT, R0, -126, PT ;  /* 0xc2fc00000000780b */ /* 0x000fda0003f0e000 */
[----:B------:R-:W-:-:S04]  /*133f0*/  @!P0 FMUL R0, R0, 0.5 ;  /* 0x3f00000000008820 */ /* 0x000fc80000400000 */
[----:B------:R-:W2:Y:S02]  /*13400*/  MUFU.EX2 R3, R0 ;  /* 0x0000000000037308 */ /* 0x000ea40000000800 */
[----:B--2---:R-:W-:-:S04]  /*13410*/  @!P0 FMUL R3, R3, R3 ;  /* 0x0000000303038220 */ /* 0x004fc80000400000 */
[----:B------:R-:W-:Y:S02]  /*13420*/  FMUL R3, R3, 0.5 ;  /* 0x3f00000003037820 */ /* 0x000fe40000400000 */
.L_x_258:
[----:B------:R-:W-:Y:S05]  /*13430*/  BSYNC.RECONVERGENT B0 ;  /* 0x0000000000007941 */ /* 0x000fea0003800200 */
.L_x_257:
[----:B-1----:R-:W2:Y:S04]  /*13440*/  LDL.LU.64 R24, [R1+0x18] ;  /* 0x0000180001187983 */ /* 0x002ea80000300a00 */
[----:B------:R-:W3:Y:S04]  /*13450*/  LDL.LU.64 R22, [R1+0x20] ;  /* 0x0000200001167983 */ /* 0x000ee80000300a00 */
[----:B------:R-:W4:Y:S04]  /*13460*/  LDL.LU.64 R20, [R1+0x28] ;  /* 0x0000280001147983 */ /* 0x000f280000300a00 */
[----:B------:R-:W5:Y:S04]  /*13470*/  LDL.LU.64 R12, [R1+0x10] ;  /* 0x00001000010c7983 */ /* 0x000f680000300a00 */
        /* <DEDUP_REMOVED lines=43> */
[----:B--2---:R-:W-:Y:S02]  /*13730*/  FADD2 R90, R90.F32x2.HI_LO, R24.F32x2.HI_LO ;  /* 0x000000185a5a724b */ /* 0x004fe40000000000 */
[----:B---3--:R-:W-:Y:S02]  /*13740*/  FADD2 R92, R92.F32x2.HI_LO, R22.F32x2.HI_LO ;  /* 0x000000165c5c724b */ /* 0x008fe40000000000 */
[----:B----4-:R-:W-:Y:S02]  /*13750*/  FADD2 R94, R94.F32x2.HI_LO, R20.F32x2.HI_LO ;  /* 0x000000145e5e724b */ /* 0x010fe40000000000 */
[----:B-----5:R-:W-:-:S02]  /*13760*/  FADD2 R88, R88.F32x2.HI_LO, R12.F32x2.HI_LO ;  /* 0x0000000c5858724b */ /* 0x020fc40000000000 */
        /* <DEDUP_REMOVED lines=9> */
[----:B------:R-:W-:-:S04]  /*13800*/  FADD2 R88, R88.F32x2.HI_LO, R90.F32x2.HI_LO ;  /* 0x0000005a5858724b */ /* 0x000fc80000000000 */
[----:B------:R-:W-:-:S04]  /*13810*/  FADD2 R88, R88.F32x2.HI_LO, R92.F32x2.HI_LO ;  /* 0x0000005c5858724b */ /* 0x000fc80000000000 */
[----:B------:R-:W-:-:S05]  /*13820*/  FADD R0, R88, R89 ;  /* 0x0000005958007221 */ /* 0x000fca0000000000 */
[----:B------:R1:W-:Y:S01]  /*13830*/  STL [R1+0x60], R0 ;  /* 0x0000600001007387 */ /* 0x0003e20000100800 */
[----:B------:R-:W-:Y:S05]  /*13840*/  @P1 BRA `(.L_x_259) ;  /* 0x0000000000041947 */ /* 0x000fea0003800000 */
[----:B------:R-:W-:Y:S05]  /*13850*/  BPT.TRAP 0x1 ;  /* 0x000000040000795c */ /* 0x000fea0000300000 */
.L_x_259:
[----:B------:R-:W-:Y:S01]  /*13860*/  UISETP.NE.AND UP0, UPT, UR50, URZ, UPT ;  /* 0x000000ff3200728c */ /* 0x000fe2000bf05270 */
[----:B-1----:R-:W-:Y:S01]  /*13870*/  IMAD.U32 R0, RZ, RZ, UR39 ;  /* 0x00000027ff007e24 */ /* 0x002fe2000f8e00ff */
        /* <DEDUP_REMOVED lines=12> */
.L_x_437:
        /* <DEDUP_REMOVED lines=17> */
.L_x_261:
[----:B------:R-:W-:Y:S05]  /*13a50*/  WARPSYNC.ALL ;  /* 0x0000000000007948 */ /* 0x000fea0003800000 */
[----:B------:R-:W2:Y:S01]  /*13a60*/  LDL.LU.64 R16, [R1+0x60] ;  /* 0x0000600001107983 */ /* 0x000ea20000300a00 */
[----:B------:R-:W-:Y:S01]  /*13a70*/  R2UR UR4, R2 ;  /* 0x00000000020472ca */ /* 0x000fe200000e0000 */
[----:B------:R-:W-:Y:S02]  /*13a80*/  UISETP.NE.AND UP0, UPT, UR50, URZ, UPT ;  /* 0x000000ff3200728c */ /* 0x000fe4000bf05270 */
[----:B------:R-:W-:Y:S02]  /*13a90*/  ULOP3.LUT UR49, UR49, 0x1, URZ, 0x3c, !UPT ;  /* 0x0000000131317892 */ /* 0x000fe4000f8e3cff */
[----:B------:R-:W-:-:S02]  /*13aa0*/  USEL UR47, UR47, UR37, UP0 ;  /* 0x000000252f2f7287 */ /* 0x000fc40008000000 */
[----:B------:R-:W-:Y:S02]  /*13ab0*/  USEL UR46, UR37, UR46, UP0 ;  /* 0x0000002e252e7287 */ /* 0x000fe40008000000 */
[----:B------:R-:W-:Y:S02]  /*13ac0*/  USEL UR48, UR48, UR39, UP0 ;  /* 0x0000002730307287 */ /* 0x000fe40008000000 */
[----:B------:R-:W-:Y:S02]  /*13ad0*/  USEL UR45, UR39, UR45, UP0 ;  /* 0x0000002d272d7287 */ /* 0x000fe40008000000 */
[----:B--2---:R3:W-:Y:S10]  /*13ae0*/  STTM.x2 tmem[UR4], R16 ;  /* 0x00000010000079ed */ /* 0x0047f400080c0004 */
.L_x_242:
[----:B------:R-:W-:-:S09]  /*13af0*/  UISETP.NE.AND UP0, UPT, UR43, URZ, UPT ;  /* 0x000000ff2b00728c */ /* 0x000fd2000bf05270 */
[----:B------:R-:W-:Y:S05]  /*13b00*/  BRA.U UP0, `(.L_x_262) ;  /* 0x0000000100047547 */ /* 0x000fea000b800000 */
[----:B------:R-:W-:Y:S05]  /*13b10*/  BPT.TRAP 0x1 ;  /* 0x000000040000795c */ /* 0x000fea0000300000 */
.L_x_262:
[----:B------:R-:W4:Y:S01]  /*13b20*/  S2UR UR5, SR_CgaCtaId ;  /* 0x00000000000579c3 */ /* 0x000f220000008800 */
[----:B------:R-:W-:Y:S01]  /*13b30*/  UISETP.NE.AND UP1, UPT, UR50, URZ, UPT ;  /* 0x000000ff3200728c */ /* 0x000fe2000bf25270 */
[----:B------:R-:W-:-:S03]  /*13b40*/  UMOV UR4, 0x400 ;  /* 0x0000040000047882 */ /* 0x000fc60000000000 */
[----:B------:R-:W-:-:S04]  /*13b50*/  USEL UR6, UR46, UR47, UP1 ;  /* 0x0000002f2e067287 */ /* 0x000fc80008800000 */
[----:B------:R-:W-:Y:S02]  /*13b60*/  ULOP3.LUT UR6, UR6, 0x1, URZ, 0x3c, !UPT ;  /* 0x0000000106067892 */ /* 0x000fe4000f8e3cff */
[----:B----4-:R-:W-:-:S04]  /*13b70*/  ULEA UR5, UR5, UR4, 0x18 ;  /* 0x0000000405057291 */ /* 0x010fc8000f8ec0ff */
[----:B------:R-:W-:Y:S02]  /*13b80*/  UIADD3 UR4, UPT, UPT, UR5, 0x7080, URZ ;  /* 0x0000708005047890 */ /* 0x000fe4000fffe0ff */
[----:B------:R-:W-:-:S09]  /*13b90*/  @UP1 UIADD3 UR4, UPT, UPT, UR5, 0x7070, URZ ;  /* 0x0000707005041890 */ /* 0x000fd2000fffe0ff */
[----:B------:R-:W-:Y:S01]  /*13ba0*/  SYNCS.ARRIVE.TRANS64.A1T0 RZ, [UR4], RZ ;  /* 0x000000ffffff79a7 */ /* 0x000fe20008100004 */
[----:B------:R-:W-:Y:S05]  /*13bb0*/  BRA.U UP0, `(.L_x_263) ;  /* 0x0000000100047547 */ /* 0x000fea000b800000 */
[----:B------:R-:W-:Y:S05]  /*13bc0*/  BPT.TRAP 0x1 ;  /* 0x000000040000795c */ /* 0x000fea0000300000 */
.L_x_263:
[----:B------:R-:W-:Y:S01]  /*13bd0*/  UISETP.NE.AND UP0, UPT, UR50, URZ, UPT ;  /* 0x000000ff3200728c */ /* 0x000fe2000bf05270 */
[----:B-1----:R-:W-:Y:S01]  /*13be0*/  MOV R3, UR6 ;  /* 0x0000000600037c02 */ /* 0x002fe20008000f00 */
[----:B------:R-:W-:-:S03]  /*13bf0*/  UIADD3 UR4, UPT, UPT, UR5, 0x7078, URZ ;  /* 0x0000707805047890 */ /* 0x000fc6000fffe0ff */
[----:B------:R-:W-:-:S06]  /*13c00*/  SHF.L.U32 R3, R3, 0x1f, RZ ;  /* 0x0000001f03037819 */ /* 0x000fcc00000006ff */
[----:B------:R-:W-:Y:S02]  /*13c10*/  @!UP0 UIADD3 UR4, UPT, UPT, UR5, 0x7088, URZ ;  /* 0x0000708805048890 */ /* 0x000fe4000fffe0ff */
[----:B------:R-:W-:-:S07]  /*13c20*/  UISETP.GT.U32.AND UP0, UPT, UR42, 0x1, UPT ;  /* 0x000000012a00788c */ /* 0x000fce000bf04070 */
[----:B------:R-:W1:Y:S02]  /*13c30*/  SYNCS.PHASECHK.TRANS64.TRYWAIT P0, [UR4], R3 ;  /* 0x00000003ff0075a7 */ /* 0x000e640008001104 */
[----:B-1----:R-:W-:Y:S05]  /*13c40*/  @!P0 BRA `(.L_x_264) ;  /* 0x0000004400088947 */ /* 0x002fea0003800000 */
.L_x_439:
[----:B------:R-:W-:Y:S05]  /*13c50*/  BRA.U UP0, `(.L_x_265) ;  /* 0x0000000100087547 */ /* 0x000fea000b800000 */
[----:B------:R-:W-:Y:S05]  /*13c60*/  BPT.TRAP 0x1 ;  /* 0x000000040000795c */ /* 0x000fea0000300000 */
[----:B------:R-:W-:Y:S05]  /*13c70*/  BPT.TRAP 0x1 ;  /* 0x000000040000795c */ /* 0x000fea0000300000 */
.L_x_265:
[----:B------:R-:W-:Y:S02]  /*13c80*/  UISETP.NE.AND UP0, UPT, UR50, URZ, UPT ;  /* 0x000000ff3200728c */ /* 0x000fe4000bf05270 */
[----:B------:R-:W-:Y:S02]  /*13c90*/  UIADD3 UR4, UPT, UPT, UR5, 0x7068, URZ ;  /* 0x0000706805047890 */ /* 0x000fe4000fffe0ff */
[----:B------:R-:W-:Y:S02]  /*13ca0*/  USEL UR47, UR47, UR6, UP0 ;  /* 0x000000062f2f7287 */ /* 0x000fe40008000000 */
[----:B------:R-:W-:-:S05]  /*13cb0*/  USEL UR46, UR6, UR46, UP0 ;  /* 0x0000002e062e7287 */ /* 0x000fca0008000000 */
[----:B------:R-:W-:-:S04]  /*13cc0*/  @UP0 UIADD3 UR4, UPT, UPT, UR5, 0x7058, URZ ;  /* 0x0000705805040890 */ /* 0x000fc8000fffe0ff */
[----:B------:R-:W-:-:S09]  /*13cd0*/  UPRMT UR4, UR38, 0x654, UR4 ;  /* 0x0000065426047896 */ /* 0x000fd20008000004 */
[----:B------:R-:W-:Y:S01]  /*13ce0*/  SYNCS.ARRIVE.TRANS64.RED.A1T0 RZ, [UR4], RZ ;  /* 0x000000ffffff79a7 */ /* 0x000fe20008100404 */
[----:B------:R-:W-:-:S04]  /*13cf0*/  USEL UR4, UR45, UR48, UP0 ;  /* 0x000000302d047287 */ /* 0x000fc80008000000 */
[----:B------:R-:W-:-:S04]  /*13d00*/  ULOP3.LUT UR4, UR4, 0x1, URZ, 0x3c, !UPT ;  /* 0x0000000104047892 */ /* 0x000fc8000f8e3cff */
[----:B------:R-:W-:Y:S02]  /*13d10*/  USEL UR45, UR4, UR45, UP0 ;  /* 0x0000002d042d7287 */ /* 0x000fe40008000000 */
[----:B------:R-:W-:-:S12]  /*13d20*/  USEL UR48, UR48, UR4, UP0 ;  /* 0x0000000430307287 */ /* 0x000fd80008000000 */
.L_x_217:
[----:B------:R-:W4:Y:S01]  /*13d30*/  LDCU UR5, c[0x0][0x370] ;  /* 0x00006e00ff0577ac */ /* 0x000f220008000800 */
[----:B------:R-:W5:Y:S01]  /*13d40*/  LDCU UR4, c[0x0][0x900] ;  /* 0x00012000ff0477ac */ /* 0x000f620008000800 */
[----:B----4-:R-:W-:-:S04]  /*13d50*/  UIADD3 UR36, UPT, UPT, UR5, UR36, URZ ;  /* 0x0000002405247290 */ /* 0x010fc8000fffe0ff */
[----:B-----5:R-:W-:-:S09]  /*13d60*/  UISETP.GE.AND UP0, UPT, UR36, UR4, UPT ;  /* 0x000000042400728c */ /* 0x020fd2000bf06270 */
[----:B------:R-:W-:Y:S05]  /*13d70*/  BRA.U !UP0, `(.L_x_266) ;  /* 0xffffff59080c7547 */ /* 0x000fea000b83ffff */
[----:B------:R-:W-:Y:S05]  /*13d80*/  EXIT ;  /* 0x000000000000794d */ /* 0x000fea0003800000 */
.L_x_26:
[----:B------:R-:W-:-:S05]  /*13d90*/  IMAD.MOV.U32 R3, RZ, RZ, -0x4 ;  /* 0xfffffffcff037424 */ /* 0x000fca00078e00ff */
[----:B------:R-:W-:-:S05]  /*13da0*/  VIADDMNMX.U32 R0, R2, R3, 0x2, PT ;  /* 0x0000000202007446 */ /* 0x000fca0003800003 */
[----:B------:R-:W-:-:S04]  /*13db0*/  IMAD.SHL.U32 R0, R0, 0x4, RZ ;  /* 0x0000000400007824 */ /* 0x000fc800078e00ff */
[----:B------:R-:W1:Y:S02]  /*13dc0*/  LDC R2, c[0x2][R0] ;  /* 0x0080000000027b82 */ /* 0x000e640000000800 */
[----:B-1----:R-:W-:-:S04]  /*13dd0*/  SHF.R.S32.HI R3, RZ, 0x1f, R2 ;  /* 0x0000001fff037819 */ /* 0x002fc80000011402 */
.L_x_492:
[----:B------:R-:W-:Y:S05]  /*13de0*/  BRX R2 -0x13df0                                                                                                                                                                                                                                                                                                                                                                                                                                                                                                                                                                                  (*"BRANCH_TARGETS .L_x_493,.L_x_494,.L_x_495"*) ;  /* 0xfffffec002847949 */ /* 0x000fea000383ffff */
.L_x_495:
[----:B------:R-:W-:-:S08]  /*13df0*/  NOP ;  /* 0x0000000000007918 */ /* 0x000fd00000000000 */
[----:B------:R-:W-:-:S00]  /*13e00*/  USETMAXREG.DEALLOC.CTAPOOL 0x18 ;  /* 0x00000018000079c8 */ /* 0x000fc000080e0500 */
[----:B------:R-:W-:Y:S05]  /*13e10*/  EXIT ;  /* 0x000000000000794d */ /* 0x000fea0003800000 */
.L_x_493:
[----:B------:R-:W-:-:S08]  /*13e20*/  NOP ;  /* 0x0000000000007918 */ /* 0x000fd00000000000 */
[----:B------:R-:W1:-:S00]  /*13e30*/  USETMAXREG.DEALLOC.CTAPOOL 0x20 ;  /* 0x00000020000079c8 */ /* 0x000e4000080e0500 */
[----:B-1----:R-:W1:Y:S02]  /*13e40*/  LDC R0, c[0x0][0x900] ;  /* 0x00024000ff007b82 */ /* 0x002e640000000800 */
[----:B-1----:R-:W-:-:S13]  /*13e50*/  ISETP.LE.AND P1, PT, R0, UR36, PT ;  /* 0x0000002400007c0c */ /* 0x002fda000bf23270 */
[----:B------:R-:W-:Y:S05]  /*13e60*/  @P1 EXIT ;  /* 0x000000000000194d */ /* 0x000fea0003800000 */
[----:B------:R-:W-:Y:S01]  /*13e70*/  HFMA2 R4, -RZ, RZ, 0, 5.9604644775390625e-08 ;  /* 0x00000001ff047431 */ /* 0x000fe200000001ff */
[----:B------:R-:W-:Y:S01]  /*13e80*/  PLOP3.LUT P5, PT, P5, P6, PT, 0xf8, 0x8f ;  /* 0x00000000008f781c */ /* 0x000fe20002fadf70 */
[----:B------:R-:W1:Y:S01]  /*13e90*/  LDCU.64 UR4, c[0x0][0x348] ;  /* 0x00006900ff0477ac */ /* 0x000e620008000a00 */
[----:B------:R-:W-:Y:S01]  /*13ea0*/  UPLOP3.LUT UP1, UPT, UP2, UP3, UPT, 0xf8, 0x8f ;  /* 0x00000000008f789c */ /* 0x000fe20001727f70 */
[----:B------:R-:W-:Y:S01]  /*13eb0*/  UMOV UR15, 0x1 ;  /* 0x00000001000f7882 */ /* 0x000fe20000000000 */
[----:B------:R-:W-:-:S09]  /*13ec0*/  UMOV UR22, URZ ;  /* 0x000000ff00167c82 */ /* 0x000fd20008000000 */
.L_x_364:
[----:B--2---:R-:W2:Y:S01]  /*13ed0*/  LDCU.64 UR6, c[0x0][0x908] ;  /* 0x00012100ff0677ac */ /* 0x004ea20008000a00 */
[----:B---3--:R-:W3:Y:S01]  /*13ee0*/  LDCU UR10, c[0x0][0x904] ;  /* 0x00012080ff0a77ac */ /* 0x008ee20008000800 */
[----:B------:R-:W4:Y:S01]  /*13ef0*/  LDCU.64 UR8, c[0x0][0x920] ;  /* 0x00012400ff0877ac */ /* 0x000f220008000a00 */
[----:B------:R-:W5:Y:S01]  /*13f00*/  LDCU UR14, c[0x0][0x91c] ;  /* 0x00012380ff0e77ac */ /* 0x000f620008000800 */
[----:B--2---:R-:W-:-:S04]  /*13f10*/  UIMAD.WIDE.U32 UR12, UR36, UR6, URZ ;  /* 0x00000006240c72a5 */ /* 0x004fc8000f8e00ff */
[----:B------:R-:W-:Y:S02]  /*13f20*/  USHF.R.U32.HI UR13, URZ, UR7, UR13 ;  /* 0x00000007ff0d7299 */ /* 0x000fe4000801160d */
[----:B---3--:R-:W-:Y:S01]  /*13f30*/  UISETP.NE.AND UP2, UPT, UR10, 0x1, UPT ;  /* 0x000000010a00788c */ /* 0x008fe2000bf45270 */
[----:B------:R-:W2:Y:S03]  /*13f40*/  LDCU.64 UR6, c[0x0][0x380] ;  /* 0x00007000ff0677ac */ /* 0x000ea60008000a00 */
[----:B------:R-:W-:Y:S02]  /*13f50*/  USEL UR13, UR36, UR13, !UP2 ;  /* 0x0000000d240d7287 */ /* 0x000fe4000d000000 */
[----:B-----5:R-:W-:Y:S02]  /*13f60*/  UISETP.NE.AND UP2, UPT, UR14, 0x1, UPT ;  /* 0x000000010e00788c */ /* 0x020fe4000bf45270 */
[----:B----4-:R-:W-:-:S02]  /*13f70*/  UIMAD.WIDE.U32 UR16, UR13, UR8, URZ ;  /* 0x000000080d1072a5 */ /* 0x010fc4000f8e00ff */
[----:B------:R-:W-:-:S05]  /*13f80*/  UIADD3 UR8, UPT, UPT, -UR13, URZ, URZ ;  /* 0x000000ff0d087290 */ /* 0x000fca000fffe1ff */
[----:B------:R-:W-:Y:S02]  /*13f90*/  UMOV UR11, UR17 ;  /* 0x00000011000b7c82 */ /* 0x000fe40008000000 */
[----:B------:R-:W-:Y:S02]  /*13fa0*/  USHF.R.U32.HI UR9, URZ, UR9, UR11 ;  /* 0x00000009ff097299 */ /* 0x000fe4000801160b */
[----:B------:R-:W-:Y:S02]  /*13fb0*/  UIMAD UR11, UR10, UR8, UR36 ;  /* 0x000000080a0b72a4 */ /* 0x000fe4000f8e0224 */
[----:B------:R-:W-:Y:S02]  /*13fc0*/  USEL UR12, UR13, UR9, !UP2 ;  /* 0x000000090d0c7287 */ /* 0x000fe4000d000000 */
[----:B--2---:R-:W-:Y:S02]  /*13fd0*/  UISETP.NE.AND UP2, UPT, UR7, URZ, UPT ;  /* 0x000000ff0700728c */ /* 0x004fe4000bf45270 */
[----:B------:R-:W-:-:S02]  /*13fe0*/  USHF.L.U32 UR11, UR11, 0x8, URZ ;  /* 0x000000080b0b7899 */ /* 0x000fc400080006ff */
[----:B------:R-:W-:Y:S02]  /*13ff0*/  UIADD3 UR8, UPT, UPT, -UR12, URZ, URZ ;  /* 0x000000ff0c087290 */ /* 0x000fe4000fffe1ff */
[----:B------:R-:W-:Y:S02]  /*14000*/  UISETP.GE.OR UP2, UPT, UR11, UR6, !UP2 ;  /* 0x000000060b00728c */ /* 0x000fe4000d746670 */
[----:B------:R-:W-:-:S07]  /*14010*/  UIMAD UR14, UR14, UR8, UR13 ;  /* 0x000000080e0e72a4 */ /* 0x000fce000f8e020d */
[----:B-1----:R-:W-:Y:S05]  /*14020*/  BRA.U UP2, `(.L_x_267) ;  /* 0x0000002902187547 */ /* 0x002fea000b800000 */
[----:B------:R-:W2:Y:S01]  /*14030*/  LDCU UR6, c[0x0][0x38c] ;  /* 0x00007180ff0677ac */ /* 0x000ea20008000800 */
[----:B------:R-:W-:Y:S01]  /*14040*/  BSSY.RECONVERGENT B0, `(.L_x_268) ;  /* 0x0000028000007945 */ /* 0x000fe20003800200 */
[----:B------:R-:W3:Y:S01]  /*14050*/  LDCU.64 UR8, c[0x0][0x910] ;  /* 0x00012200ff0877ac */ /* 0x000ee20008000a00 */
[----:B------:R-:W4:Y:S01]  /*14060*/  LDCU UR10, c[0x0][0x918] ;  /* 0x00012300ff0a77ac */ /* 0x000f220008000800 */
[----:B--2---:R-:W-:Y:S01]  /*14070*/  IMAD.U32 R3, RZ, RZ, UR6 ;  /* 0x00000006ff037e24 */ /* 0x004fe2000f8e00ff */
[----:B---3--:R-:W-:-:S04]  /*14080*/  UIMAD.WIDE.U32 UR16, UR12, UR9, URZ ;  /* 0x000000090c1072a5 */ /* 0x008fc8000f8e00ff */
[----:B------:R-:W-:Y:S01]  /*14090*/  IABS R3, R3 ;  /* 0x0000000300037213 */ /* 0x000fe20000000000 */
[----:B------:R-:W-:-:S03]  /*140a0*/  UISETP.NE.AND UP2, UPT, UR8, 0x1, UPT ;  /* 0x000000010800788c */ /* 0x000fc6000bf45270 */
[----:B------:R-:W2:Y:S01]  /*140b0*/  I2F.RP R0, R3 ;  /* 0x0000000300007306 */ /* 0x000ea20000209400 */
[----:B------:R-:W-:Y:S02]  /*140c0*/  UMOV UR9, UR17 ;  /* 0x0000001100097c82 */ /* 0x000fe40008000000 */
[----:B----4-:R-:W-:-:S04]  /*140d0*/  USHF.R.U32.HI UR9, URZ, UR10, UR9 ;  /* 0x0000000aff097299 */ /* 0x010fc80008011609 */
[----:B------:R-:W-:Y:S02]  /*140e0*/  USEL UR9, UR12, UR9, !UP2 ;  /* 0x000000090c097287 */ /* 0x000fe4000d000000 */
[----:B------:R-:W-:Y:S02]  /*140f0*/  UISETP.NE.AND UP2, UPT, UR6, URZ, UPT ;  /* 0x000000ff0600728c */ /* 0x000fe4000bf45270 */
[----:B------:R-:W-:Y:S01]  /*14100*/  UIADD3 UR9, UPT, UPT, -UR9, URZ, URZ ;  /* 0x000000ff09097290 */ /* 0x000fe2000fffe1ff */
[----:B--2---:R-:W2:Y:S03]  /*14110*/  MUFU.RCP R6, R0 ;  /* 0x0000000000067308 */ /* 0x004ea60000001000 */
[----:B------:R-:W-:-:S04]  /*14120*/  UIMAD UR12, UR8, UR9, UR12 ;  /* 0x00000009080c72a4 */ /* 0x000fc8000f8e020c */
[----:B------:R-:W-:-:S04]  /*14130*/  ULOP3.LUT UR8, UR12, UR6, URZ, 0x3c, !UPT ;  /* 0x000000060c087292 */ /* 0x000fc8000f8e3cff */
[----:B------:R-:W-:Y:S01]  /*14140*/  UISETP.GE.AND UP3, UPT, UR8, URZ, UPT ;  /* 0x000000ff0800728c */ /* 0x000fe2000bf66270 */
[----:B--2---:R-:W-:Y:S02]  /*14150*/  IADD3 R6, PT, PT, R6, 0xffffffe, RZ ;  /* 0x0ffffffe06067810 */ /* 0x004fe40007ffe0ff */
[----:B------:R-:W-:Y:S02]  /*14160*/  MOV R0, UR12 ;  /* 0x0000000c00007c02 */ /* 0x000fe40008000f00 */
[----:B------:R-:W2:Y:S02]  /*14170*/  F2I.FTZ.U32.TRUNC.NTZ R7, R6 ;  /* 0x0000000600077305 */ /* 0x000ea4000021f000 */
[----:B------:R-:W-:Y:S01]  /*14180*/  IABS R0, R0 ;  /* 0x0000000000007213 */ /* 0x000fe20000000000 */
[----:B--2---:R-:W-:Y:S02]  /*14190*/  IMAD.MOV R2, RZ, RZ, -R7 ;  /* 0x000000ffff027224 */ /* 0x004fe400078e0a07 */
[----:B------:R-:W-:-:S02]  /*141a0*/  IMAD.MOV.U32 R6, RZ, RZ, RZ ;  /* 0x000000ffff067224 */ /* 0x000fc400078e00ff */
[----:B------:R-:W-:-:S04]  /*141b0*/  IMAD R2, R2, R3, RZ ;  /* 0x0000000302027224 */ /* 0x000fc800078e02ff */
[----:B------:R-:W-:-:S06]  /*141c0*/  IMAD.HI.U32 R2, R7, R2, R6 ;  /* 0x0000000207027227 */ /* 0x000fcc00078e0006 */
[----:B------:R-:W-:-:S05]  /*141d0*/  IMAD.HI.U32 R5, R2, R0, RZ ;  /* 0x0000000002057227 */ /* 0x000fca00078e00ff */
[----:B------:R-:W-:-:S05]  /*141e0*/  IADD3 R2, PT, PT, -R5, RZ, RZ ;  /* 0x000000ff05027210 */ /* 0x000fca0007ffe1ff */
[----:B------:R-:W-:-:S05]  /*141f0*/  IMAD R0, R3, R2, R0 ;  /* 0x0000000203007224 */ /* 0x000fca00078e0200 */
[----:B------:R-:W-:-:S13]  /*14200*/  ISETP.GT.U32.AND P1, PT, R3, R0, PT ;  /* 0x000000000300720c */ /* 0x000fda0003f24070 */
[----:B------:R-:W-:Y:S01]  /*14210*/  @!P1 IMAD.IADD R0, R0, 0x1, -R3 ;  /* 0x0000000100009824 */ /* 0x000fe200078e0a03 */
[----:B------:R-:W-:-:S04]  /*14220*/  @!P1 IADD3 R5, PT, PT, R5, 0x1, RZ ;  /* 0x0000000105059810 */ /* 0x000fc80007ffe0ff */
[----:B------:R-:W-:-:S13]  /*14230*/  ISETP.GE.U32.AND P2, PT, R0, R3, PT ;  /* 0x000000030000720c */ /* 0x000fda0003f46070 */
[----:B------:R-:W-:-:S05]  /*14240*/  @P2 VIADD R5, R5, 0x1 ;  /* 0x0000000105052836 */ /* 0x000fca0000000000 */
[----:B------:R-:W-:-:S13]  /*14250*/  R2UR UR13, R5 ;  /* 0x00000000050d72ca */ /* 0x000fda00000e0000 */
[----:B------:R-:W-:Y:S02]  /*14260*/  @!UP3 UIADD3 UR13, UPT, UPT, -UR13, URZ, URZ ;  /* 0x000000ff0d0db290 */ /* 0x000fe4000fffe1ff */
[----:B------:R-:W-:-:S04]  /*14270*/  @!UP2 ULOP3.LUT UR13, URZ, UR6, URZ, 0x33, !UPT ;  /* 0x00000006ff0da292 */ /* 0x000fc8000f8e33ff */
[----:B------:R-:W-:-:S04]  /*14280*/  UIADD3 UR8, UPT, UPT, -UR13, URZ, URZ ;  /* 0x000000ff0d087290 */ /* 0x000fc8000fffe1ff */
[----:B------:R-:W-:Y:S01]  /*14290*/  UIMAD UR12, UR6, UR8, UR12 ;  /* 0x00000008060c72a4 */ /* 0x000fe2000f8e020c */
[----:B------:R-:W-:Y:S11]  /*142a0*/  @!P3 BRA `(.L_x_269) ;  /* 0x000000000004b947 */ /* 0x000ff60003800000 */
[----:B-1----:R-:W-:Y:S05]  /*142b0*/  BPT.TRAP 0x1 ;  /* 0x000000040000795c */ /* 0x002fea0000300000 */
.L_x_269:
[----:B-1----:R-:W-:Y:S05]  /*142c0*/  BSYNC.RECONVERGENT B0 ;  /* 0x0000000000007941 */ /* 0x002fea0003800200 */
.L_x_268:
[----:B------:R-:W1:Y:S01]  /*142d0*/  S2UR UR8, SR_CgaCtaId ;  /* 0x00000000000879c3 */ /* 0x000e620000008800 */
[----:B------:R-:W-:Y:S01]  /*142e0*/  UMOV UR6, 0x400 ;  /* 0x0000040000067882 */ /* 0x000fe20000000000 */
[----:B------:R-:W-:Y:S02]  /*142f0*/  SHF.L.U32 R6, R4, 0x1f, RZ ;  /* 0x0000001f04067819 */ /* 0x000fe400000006ff */
[----:B------:R-:W-:Y:S01]  /*14300*/  @!P0 MOV R0, 0x1000 ;  /* 0x0000100000008802 */ /* 0x000fe20000000f00 */
[----:B-1----:R-:W-:-:S09]  /*14310*/  ULEA UR8, UR8, UR6, 0x18 ;  /* 0x0000000608087291 */ /* 0x002fd2000f8ec0ff */
[----:B------:R-:W1:Y:S02]  /*14320*/  SYNCS.PHASECHK.TRANS64.TRYWAIT P1, [UR8+0x7010], R6 ;  /* 0x00701006ff0075a7 */ /* 0x000e640008021108 */
[----:B-1----:R-:W-:Y:S05]  /*14330*/  @!P1 BRA `(.L_x_270) ;  /* 0x0000003c00649947 */ /* 0x002fea0003800000 */
.L_x_441:
[----:B------:R2:W-:Y:S01]  /*14340*/  @!P0 SYNCS.ARRIVE.TRANS64 RZ, [UR8+0x7000], R0 ;  /* 0x00700000ffff89a7 */ /* 0x0005e20008000008 */
[----:B------:R-:W-:Y:S04]  /*14350*/  BSSY.RECONVERGENT B0, `(.L_x_271) ;  /* 0x0000003000007945 */ /* 0x000fe80003800200 */
[----:B------:R-:W-:Y:S05]  /*14360*/  @!P5 BRA `(.L_x_272) ;  /* 0x000000000004d947 */ /* 0x000fea0003800000 */
[----:B------:R-:W-:Y:S05]  /*14370*/  BPT.TRAP 0x1 ;  /* 0x000000040000795c */ /* 0x000fea0000300000 */
.L_x_272:
[----:B------:R-:W-:Y:S05]  /*14380*/  BSYNC.RECONVERGENT B0 ;  /* 0x0000000000007941 */ /* 0x000fea0003800200 */
.L_x_271:
[----:B-1----:R-:W1:Y:S01]  /*14390*/  S2R R3, SR_TID.X ;  /* 0x0000000000037919 */ /* 0x002e620000002100 */
[----:B------:R-:W-:Y:S01]  /*143a0*/  BSSY.RECONVERGENT B0, `(.L_x_273) ;  /* 0x0000005000007945 */ /* 0x000fe20003800200 */
[----:B-1----:R-:W-:-:S04]  /*143b0*/  LOP3.LUT P2, RZ, R3, 0x1f, RZ, 0xc0, !PT ;  /* 0x0000001f03ff7812 */ /* 0x002fc8000784c0ff */
[----:B------:R-:W-:-:S13]  /*143c0*/  PLOP3.LUT P2, PT, P2, P0, PT, 0x8f, 0xf8 ;  /* 0x0000000000f8781c */ /* 0x000fda0001741177 */
[----:B------:R-:W-:Y:S05]  /*143d0*/  @P2 BRA `(.L_x_274) ;  /* 0x0000000000042947 */ /* 0x000fea0003800000 */
[----:B------:R-:W-:Y:S05]  /*143e0*/  BPT.TRAP 0x1 ;  /* 0x000000040000795c */ /* 0x000fea0000300000 */
.L_x_274:
[----:B------:R-:W-:Y:S05]  /*143f0*/  BSYNC.RECONVERGENT B0 ;  /* 0x0000000000007941 */ /* 0x000fea0003800200 */
.L_x_273:
[----:B------:R-:W-:Y:S02]  /*14400*/  UIADD3 UR18, UP2, UPT, UR4, 0x80, URZ ;  /* 0x0000008004127890 */ /* 0x000fe4000ff5e0ff */
[----:B------:R-:W-:Y:S02]  /*14410*/  UIADD3 UR9, UPT, UPT, UR8, 0x7000, URZ ;  /* 0x0000700008097890 */ /* 0x000fe4000fffe0ff */
[----:B------:R-:W-:Y:S01]  /*14420*/  UIADD3.X UR19, UPT, UPT, URZ, UR5, URZ, UP2, !UPT ;  /* 0x00000005ff137290 */ /* 0x000fe200097fe4ff */
[----:B------:R-:W-:Y:S01]  /*14430*/  UMOV UR16, 0x0 ;  /* 0x0000000000107882 */ /* 0x000fe20000000000 */
[----:B------:R-:W-:Y:S01]  /*14440*/  UMOV UR17, 0x10000000 ;  /* 0x1000000000117882 */ /* 0x000fe20000000000 */
[----:B------:R-:W-:-:S06]  /*14450*/  UMOV UR10, URZ ;  /* 0x000000ff000a7c82 */ /* 0x000fcc0008000000 */
[----:B------:R1:W-:Y:S02]  /*14460*/  UTMALDG.5D [UR8], [UR18], desc[UR16] ;  /* 0x00001008120075b4 */ /* 0x0003e40008021000 */
[----:B-1----:R-:W-:Y:S05]  /*14470*/  BRA.U !UP0, `(.L_x_275) ;  /* 0x0000000108047547 */ /* 0x002fea000b800000 */
[----:B------:R-:W-:Y:S05]  /*14480*/  BPT.TRAP 0x1 ;  /* 0x000000040000795c */ /* 0x000fea0000300000 */
.L_x_275:
[----:B------:R-:W-:Y:S01]  /*14490*/  ULEA UR17, UR22, UR8, 0x3 ;  /* 0x0000000816117291 */ /* 0x000fe2000f8e18ff */
[----:B------:R-:W-:Y:S01]  /*144a0*/  IMAD.U32 R5, RZ, RZ, UR15 ;  /* 0x0000000fff057e24 */ /* 0x000fe2000f8e00ff */
[----:B------:R-:W-:-:S04]  /*144b0*/  @!P0 MOV R2, 0x1000 ;  /* 0x0000100000028802 */ /* 0x000fc80000000f00 */
[----:B------:R-:W-:-:S04]  /*144c0*/  SHF.L.U32 R5, R5, 0x1f, RZ ;  /* 0x0000001f05057819 */ /* 0x000fc800000006ff */
[----:B------:R-:W1:Y:S02]  /*144d0*/  SYNCS.PHASECHK.TRANS64.TRYWAIT P1, [UR17+0x7038], R5 ;  /* 0x00703805ff0075a7 */ /* 0x000e640008021111 */
[----:B-1----:R-:W-:Y:S05]  /*144e0*/  @!P1 BRA `(.L_x_276) ;  /* 0x0000003c00109947 */ /* 0x002fea0003800000 */
.L_x_443:
[----:B------:R3:W-:Y:S01]  /*144f0*/  @!P0 SYNCS.ARRIVE.TRANS64 RZ, [UR17+0x7020], R2 ;  /* 0x00702002ffff89a7 */ /* 0x0007e20008000011 */
[----:B------:R-:W-:Y:S05]  /*14500*/  BRA.U !UP1, `(.L_x_277) ;  /* 0x0000000109047547 */ /* 0x000fea000b800000 */
[----:B------:R-:W-:Y:S05]  /*14510*/  BPT.TRAP 0x1 ;  /* 0x000000040000795c */ /* 0x000fea0000300000 */
.L_x_277:
[----:B---3--:R-:W-:Y:S01]  /*14520*/  LOP3.LUT P1, R2, R3, 0x1f, RZ, 0xc0, !PT ;  /* 0x0000001f03027812 */ /* 0x008fe2000782c0ff */
[----:B------:R-:W-:Y:S03]  /*14530*/  BSSY.RECONVERGENT B0, `(.L_x_278) ;  /* 0x0000004000007945 */ /* 0x000fe60003800200 */
[----:B------:R-:W-:-:S13]  /*14540*/  PLOP3.LUT P1, PT, P1, P0, PT, 0x8f, 0xf8 ;  /* 0x0000000000f8781c */ /* 0x000fda0000f21177 */
[----:B------:R-:W-:Y:S05]  /*14550*/  @P1 BRA `(.L_x_279) ;  /* 0x0000000000041947 */ /* 0x000fea0003800000 */
[----:B------:R-:W-:Y:S05]  /*14560*/  BPT.TRAP 0x1 ;  /* 0x000000040000795c */ /* 0x000fea0000300000 */
.L_x_279:
[----:B------:R-:W-:Y:S05]  /*14570*/  BSYNC.RECONVERGENT B0 ;  /* 0x0000000000007941 */ /* 0x000fea0003800200 */
.L_x_278:
[----:B------:R-:W-:Y:S01]  /*14580*/  ULEA UR16, UR22, UR8, 0xc ;  /* 0x0000000816107291 */ /* 0x000fe2000f8e60ff */
[----:B------:R-:W-:Y:S01]  /*14590*/  BSSY.RECONVERGENT B0, `(.L_x_280) ;  /* 0x0000013000007945 */ /* 0x000fe20003800200 */
[----:B------:R-:W-:Y:S02]  /*145a0*/  UIADD3 UR26, UP2, UPT, UR4, 0x180, URZ ;  /* 0x00000180041a7890 */ /* 0x000fe4000ff5e0ff */
[----:B------:R-:W-:Y:S02]  /*145b0*/  UIADD3 UR6, UPT, UPT, UR22, 0x1, URZ ;  /* 0x0000000116067890 */ /* 0x000fe4000fffe0ff */
[----:B------:R-:W-:Y:S02]  /*145c0*/  UIADD3 UR17, UPT, UPT, UR17, 0x7020, URZ ;  /* 0x0000702011117890 */ /* 0x000fe4000fffe0ff */
[----:B------:R-:W-:Y:S02]  /*145d0*/  UIADD3 UR16, UPT, UPT, UR16, 0x2000, URZ ;  /* 0x0000200010107890 */ /* 0x000fe4000fffe0ff */
[----:B------:R-:W-:-:S02]  /*145e0*/  UIADD3.X UR27, UPT, UPT, URZ, UR5, URZ, UP2, !UPT ;  /* 0x00000005ff1b7290 */ /* 0x000fc400097fe4ff */
[----:B------:R-:W-:Y:S01]  /*145f0*/  UISETP.NE.AND UP2, UPT, UR6, 0x3, UPT ;  /* 0x000000030600788c */ /* 0x000fe2000bf45270 */
[----:B------:R-:W-:Y:S01]  /*14600*/  UMOV UR24, 0x0 ;  /* 0x0000000000187882 */ /* 0x000fe20000000000 */
[----:B------:R-:W-:Y:S02]  /*14610*/  UMOV UR25, 0x10000000 ;  /* 0x1000000000197882 */ /* 0x000fe40000000000 */
[----:B------:R-:W-:Y:S01]  /*14620*/  USEL UR9, URZ, 0x1, UP2 ;  /* 0x00000001ff097887 */ /* 0x000fe20009000000 */
[----:B------:R-:W-:Y:S01]  /*14630*/  UMOV UR18, URZ ;  /* 0x000000ff00127c82 */ /* 0x000fe20008000000 */
[----:B------:R-:W-:Y:S01]  /*14640*/  UMOV UR19, URZ ;  /* 0x000000ff00137c82 */ /* 0x000fe20008000000 */
[----:B------:R-:W-:Y:S01]  /*14650*/  UMOV UR20, UR13 ;  /* 0x0000000d00147c82 */ /* 0x000fe20008000000 */
[----:B------:R-:W-:Y:S01]  /*14660*/  UMOV UR21, UR14 ;  /* 0x0000000e00157c82 */ /* 0x000fe20008000000 */
[----:B------:R-:W-:Y:S01]  /*14670*/  USEL UR6, UR6, URZ, UP2 ;  /* 0x000000ff06067287 */ /* 0x000fe20009000000 */
[----:B------:R3:W-:Y:S01]  /*14680*/  UTMALDG.4D [UR16], [UR26], desc[UR24] ;  /* 0x000018101a0075b4 */ /* 0x0007e20008019000 */
[----:B------:R-:W-:Y:S01]  /*14690*/  ULOP3.LUT UR15, UR15, UR9, URZ, 0x3c, !UPT ;  /* 0x000000090f0f7292 */ /* 0x000fe2000f8e3cff */
[----:B---3--:R-:W-:Y:S06]  /*146a0*/  @!P3 BRA `(.L_x_281) ;  /* 0x000000000004b947 */ /* 0x008fec0003800000 */
[----:B------:R-:W-:Y:S05]  /*146b0*/  BPT.TRAP 0x1 ;  /* 0x000000040000795c */ /* 0x000fea0000300000 */
.L_x_281:
[----:B------:R-:W-:Y:S05]  /*146c0*/  BSYNC.RECONVERGENT B0 ;  /* 0x0000000000007941 */ /* 0x000fea0003800200 */
.L_x_280:
[----:B------:R-:W3:Y:S01]  /*146d0*/  SYNCS.PHASECHK.TRANS64.TRYWAIT P1, [UR8+0x7018], R6 ;  /* 0x00701806ff0075a7 */ /* 0x000ee20008021108 */
[----:B-12---:R-:W-:Y:S01]  /*146e0*/  @!P0 MOV R0, 0x1000 ;  /* 0x0000100000008802 */ /* 0x006fe20000000f00 */
[----:B---3--:R-:W-:Y:S06]  /*146f0*/  @!P1 BRA `(.L_x_282) ;  /* 0x0000003800a49947 */ /* 0x008fec0003800000 */
.L_x_445:
[----:B------:R2:W-:Y:S01]  /*14700*/  @!P0 SYNCS.ARRIVE.TRANS64 RZ, [UR8+0x7008], R0 ;  /* 0x00700800ffff89a7 */ /* 0x0005e20008000008 */
[----:B------:R-:W-:Y:S04]  /*14710*/  BSSY.RECONVERGENT B0, `(.L_x_283) ;  /* 0x0000003000007945 */ /* 0x000fe80003800200 */
[----:B------:R-:W-:Y:S05]  /*14720*/  @!P5 BRA `(.L_x_284) ;  /* 0x000000000004d947 */ /* 0x000fea0003800000 */
[----:B------:R-:W-:Y:S05]  /*14730*/  BPT.TRAP 0x1 ;  /* 0x000000040000795c */ /* 0x000fea0000300000 */
.L_x_284:
[----:B------:R-:W-:Y:S05]  /*14740*/  BSYNC.RECONVERGENT B0 ;  /* 0x0000000000007941 */ /* 0x000fea0003800200 */
.L_x_283:
[----:B------:R-:W-:Y:S01]  /*14750*/  ISETP.EQ.OR P1, PT, R2, RZ, P0 ;  /* 0x000000ff0200720c */ /* 0x000fe20000722670 */
[----:B------:R-:W-:-:S12]  /*14760*/  BSSY.RECONVERGENT B0, `(.L_x_285) ;  /* 0x0000003000007945 */ /* 0x000fd80003800200 */
[----:B------:R-:W-:Y:S05]  /*14770*/  @P1 BRA `(.L_x_286) ;  /* 0x0000000000041947 */ /* 0x000fea0003800000 */
[----:B------:R-:W-:Y:S05]  /*14780*/  BPT.TRAP 0x1 ;  /* 0x000000040000795c */ /* 0x000fea0000300000 */
.L_x_286:
[----:B------:R-:W-:Y:S05]  /*14790*/  BSYNC.RECONVERGENT B0 ;  /* 0x0000000000007941 */ /* 0x000fea0003800200 */
.L_x_285:
[----:B------:R-:W-:Y:S02]  /*147a0*/  UIADD3 UR10, UP2, UPT, UR4, 0x80, URZ ;  /* 0x00000080040a7890 */ /* 0x000fe4000ff5e0ff */
[----:B------:R-:W-:Y:S02]  /*147b0*/  UIADD3 UR19, UPT, UPT, UR11, 0x80, URZ ;  /* 0x000000800b137890 */ /* 0x000fe4000fffe0ff */
[----:B------:R-:W-:Y:S02]  /*147c0*/  UIADD3 UR16, UPT, UPT, UR8, 0x1000, URZ ;  /* 0x0000100008107890 */ /* 0x000fe4000fffe0ff */
[----:B------:R-:W-:Y:S02]  /*147d0*/  UIADD3 UR17, UPT, UPT, UR8, 0x7008, URZ ;  /* 0x0000700808117890 */ /* 0x000fe4000fffe0ff */
[----:B------:R-:W-:Y:S01]  /*147e0*/  UIADD3.X UR11, UPT, UPT, URZ, UR5, URZ, UP2, !UPT ;  /* 0x00000005ff0b7290 */ /* 0x000fe200097fe4ff */
[----:B------:R-:W-:Y:S01]  /*147f0*/  UMOV UR24, 0x0 ;  /* 0x0000000000187882 */ /* 0x000fe20000000000 */
[----:B------:R-:W-:Y:S01]  /*14800*/  UMOV UR25, 0x10000000 ;  /* 0x1000000000197882 */ /* 0x000fe20000000000 */
[----:B------:R-:W-:Y:S01]  /*14810*/  UMOV UR18, URZ ;  /* 0x000000ff00127c82 */ /* 0x000fe20008000000 */
[----:B------:R-:W-:Y:S01]  /*14820*/  UMOV UR20, UR12 ;  /* 0x0000000c00147c82 */ /* 0x000fe20008000000 */
[----:B------:R-:W-:Y:S01]  /*14830*/  UMOV UR21, UR13 ;  /* 0x0000000d00157c82 */ /* 0x000fe20008000000 */
[----:B------:R-:W-:-:S03]  /*14840*/  UMOV UR22, UR14 ;  /* 0x0000000e00167c82 */ /* 0x000fc60008000000 */
[----:B------:R3:W-:Y:S02]  /*14850*/  UTMALDG.5D [UR16], [UR10], desc[UR24] ;  /* 0x000018100a0075b4 */ /* 0x0007e40008021000 */
[----:B---3--:R-:W-:Y:S05]  /*14860*/  BRA.U !UP0, `(.L_x_287) ;  /* 0x0000000108047547 */ /* 0x008fea000b800000 */
[----:B------:R-:W-:Y:S05]  /*14870*/  BPT.TRAP 0x1 ;  /* 0x000000040000795c */ /* 0x000fea0000300000 */
.L_x_287:
[----:B------:R-:W-:Y:S01]  /*14880*/  ULEA UR17, UR6, UR8, 0x3 ;  /* 0x0000000806117291 */ /* 0x000fe2000f8e18ff */
[----:B-1----:R-:W-:Y:S01]  /*14890*/  IMAD.U32 R3, RZ, RZ, UR15 ;  /* 0x0000000fff037e24 */ /* 0x002fe2000f8e00ff */
[----:B------:R-:W-:-:S04]  /*148a0*/  @!P0 MOV R2, 0x1000 ;  /* 0x0000100000028802 */ /* 0x000fc80000000f00 */
[----:B------:R-:W-:-:S04]  /*148b0*/  SHF.L.U32 R3, R3, 0x1f, RZ ;  /* 0x0000001f03037819 */ /* 0x000fc800000006ff */
[----:B------:R-:W1:Y:S02]  /*148c0*/  SYNCS.PHASECHK.TRANS64.TRYWAIT P1, [UR17+0x7038], R3 ;  /* 0x00703803ff0075a7 */ /* 0x000e640008021111 */
[----:B-1----:R-:W-:Y:S05]  /*148d0*/  @!P1 BRA `(.L_x_288) ;  /* 0x0000003800449947 */ /* 0x002fea0003800000 */
.L_x_447:
[----:B------:R3:W-:Y:S01]  /*148e0*/  @!P0 SYNCS.ARRIVE.TRANS64 RZ, [UR17+0x7020], R2 ;  /* 0x00702002ffff89a7 */ /* 0x0007e20008000011 */
[----:B------:R-:W-:Y:S05]  /*148f0*/  BRA.U !UP1, `(.L_x_289) ;  /* 0x0000000109047547 */ /* 0x000fea000b800000 */
[----:B------:R-:W-:Y:S05]  /*14900*/  BPT.TRAP 0x1 ;  /* 0x000000040000795c */ /* 0x000fea0000300000 */
.L_x_289:
[----:B------:R-:W-:Y:S04]  /*14910*/  BSSY.RECONVERGENT B0, `(.L_x_290) ;  /* 0x0000003000007945 */ /* 0x000fe80003800200 */
[----:B------:R-:W-:Y:S05]  /*14920*/  @P2 BRA `(.L_x_291) ;  /* 0x0000000000042947 */ /* 0x000fea0003800000 */
[----:B------:R-:W-:Y:S05]  /*14930*/  BPT.TRAP 0x1 ;  /* 0x000000040000795c */ /* 0x000fea0000300000 */
.L_x_291:
[----:B------:R-:W-:Y:S05]  /*14940*/  BSYNC.RECONVERGENT B0 ;  /* 0x0000000000007941 */ /* 0x000fea0003800200 */
.L_x_290:
[----:B------:R-:W-:Y:S01]  /*14950*/  ULEA UR16, UR6, UR8, 0xc ;  /* 0x0000000806107291 */ /* 0x000fe2000f8e60ff */
[----:B------:R-:W-:Y:S01]  /*14960*/  LOP3.LUT R4, R4, 0x1, RZ, 0x3c, !PT ;  /* 0x0000000104047812 */ /* 0x000fe200078e3cff */
[----:B------:R-:W-:Y:S02]  /*14970*/  UIADD3 UR24, UP2, UPT, UR4, 0x280, URZ ;  /* 0x0000028004187890 */ /* 0x000fe4000ff5e0ff */
[----:B------:R-:W-:Y:S02]  /*14980*/  UIADD3 UR17, UPT, UPT, UR17, 0x7020, URZ ;  /* 0x0000702011117890 */ /* 0x000fe4000fffe0ff */
[----:B------:R-:W-:Y:S02]  /*14990*/  UIADD3 UR16, UPT, UPT, UR16, 0x2000, URZ ;  /* 0x0000200010107890 */ /* 0x000fe4000fffe0ff */
[----:B------:R-:W-:Y:S01]  /*149a0*/  UIADD3.X UR25, UPT, UPT, URZ, UR5, URZ, UP2, !UPT ;  /* 0x00000005ff197290 */ /* 0x000fe200097fe4ff */
[----:B------:R-:W-:Y:S01]  /*149b0*/  UMOV UR10, 0x0 ;  /* 0x00000000000a7882 */ /* 0x000fe20000000000 */
[----:B------:R-:W-:Y:S01]  /*149c0*/  UMOV UR11, 0x10000000 ;  /* 0x10000000000b7882 */ /* 0x000fe20000000000 */
[----:B------:R-:W-:Y:S01]  /*149d0*/  UMOV UR18, URZ ;  /* 0x000000ff00127c82 */ /* 0x000fe20008000000 */
[----:B------:R-:W-:Y:S01]  /*149e0*/  UMOV UR19, URZ ;  /* 0x000000ff00137c82 */ /* 0x000fe20008000000 */
[----:B------:R-:W-:Y:S01]  /*149f0*/  UMOV UR20, UR13 ;  /* 0x0000000d00147c82 */ /* 0x000fe20008000000 */
[----:B------:R-:W-:Y:S01]  /*14a00*/  UMOV UR21, UR14 ;  /* 0x0000000e00157c82 */ /* 0x000fe20008000000 */
[----:B------:R-:W-:-:S02]  /*14a10*/  UIADD3 UR6, UPT, UPT, UR6, 0x1, URZ ;  /* 0x0000000106067890 */ /* 0x000fc4000fffe0ff */
[----:B------:R4:W-:Y:S02]  /*14a20*/  UTMALDG.4D [UR16], [UR24], desc[UR10] ;  /* 0x00000a10180075b4 */ /* 0x0009e40008019000 */
[----:B------:R-:W-:-:S04]  /*14a30*/  UISETP.NE.AND UP2, UPT, UR6, 0x3, UPT ;  /* 0x000000030600788c */ /* 0x000fc8000bf45270 */
[----:B------:R-:W-:Y:S02]  /*14a40*/  USEL UR9, URZ, 0x1, UP2 ;  /* 0x00000001ff097887 */ /* 0x000fe40009000000 */
[----:B------:R-:W-:Y:S02]  /*14a50*/  USEL UR22, UR6, URZ, UP2 ;  /* 0x000000ff06167287 */ /* 0x000fe40009000000 */
[----:B------:R-:W-:Y:S02]  /*14a60*/  UISETP.GE.AND UP2, UPT, UR7, 0x81, UPT ;  /* 0x000000810700788c */ /* 0x000fe4000bf46270 */
[----:B------:R-:W-:-:S07]  /*14a70*/  ULOP3.LUT UR15, UR15, UR9, URZ, 0x3c, !UPT ;  /* 0x000000090f0f7292 */ /* 0x000fce000f8e3cff */
[----:B----4-:R-:W-:Y:S05]  /*14a80*/  BRA.U !UP2, `(.L_x_267) ;  /* 0x0000001d0a807547 */ /* 0x010fea000b800000 */
[----:B------:R-:W-:Y:S01]  /*14a90*/  UIADD3 UR7, UPT, UPT, UR7, 0x7f, URZ ;  /* 0x0000007f07077890 */ /* 0x000fe2000fffe0ff */
[----:B------:R-:W-:-:S03]  /*14aa0*/  UMOV UR10, 0x1 ;  /* 0x00000001000a7882 */ /* 0x000fc60000000000 */
[----:B------:R-:W-:-:S04]  /*14ab0*/  USHF.R.S32.HI UR6, URZ, 0x1f, UR7 ;  /* 0x0000001fff067899 */ /* 0x000fc80008011407 */
[----:B------:R-:W-:-:S04]  /*14ac0*/  ULEA.HI UR6, UR6, UR7, URZ, 0x7 ;  /* 0x0000000706067291 */ /* 0x000fc8000f8f38ff */
[----:B------:R-:W-:-:S04]  /*14ad0*/  USHF.R.S32.HI UR6, URZ, 0x7, UR6 ;  /* 0x00000007ff067899 */ /* 0x000fc80008011406 */
[----:B------:R-:W-:-:S04]  /*14ae0*/  UISETP.LT.AND UP2, UPT, UR6, 0x2, UPT ;  /* 0x000000020600788c */ /* 0x000fc8000bf41270 */
[----:B------:R-:W-:-:S04]  /*14af0*/  USEL UR7, UR6, 0x2, UP2 ;  /* 0x0000000206077887 */ /* 0x000fc80009000000 */
[----:B------:R-:W-:-:S04]  /*14b00*/  UIADD3 UR7, UPT, UPT, UR6, -UR7, URZ ;  /* 0x8000000706077290 */ /* 0x000fc8000fffe0ff */
[----:B------:R-:W-:Y:S02]  /*14b10*/  UISETP.GE.U32.AND UP2, UPT, UR7, 0x3, UPT ;  /* 0x000000030700788c */ /* 0x000fe4000bf46070 */
[----:B------:R-:W-:-:S04]  /*14b20*/  UIADD3 UR9, UPT, UPT, UR7, 0x1, URZ ;  /* 0x0000000107097890 */ /* 0x000fc8000fffe0ff */
[----:B------:R-:W-:-:S03]  /*14b30*/  ULOP3.LUT UR6, UR9, 0x3, URZ, 0xc0, !UPT ;  /* 0x0000000309067892 */ /* 0x000fc6000f8ec0ff */
[----:B------:R-:W-:Y:S09]  /*14b40*/  BRA.U !UP2, `(.L_x_292) ;  /* 0x000000110a347547 */ /* 0x000ff2000b800000 */
[----:B------:R-:W-:Y:S01]  /*14b50*/  ULOP3.LUT UR9, UR9, 0xfffffffc, URZ, 0xc0, !UPT ;  /* 0xfffffffc09097892 */ /* 0x000fe2000f8ec0ff */
[----:B------:R-:W-:-:S11]  /*14b60*/  UMOV UR7, 0x1 ;  /* 0x0000000100077882 */ /* 0x000fd60000000000 */
.L_x_333:
[----:B--2---:R-:W-:Y:S05]  /*14b70*/  BRA.U !UP0, `(.L_x_293) ;  /* 0x0000000108047547 */ /* 0x004fea000b800000 */
[----:B------:R-:W-:Y:S05]  /*14b80*/  BPT.TRAP 0x1 ;  /* 0x000000040000795c */ /* 0x000fea0000300000 */
.L_x_293:
[----:B------:R-:W4:Y:S01]  /*14b90*/  S2UR UR8, SR_CgaCtaId ;  /* 0x00000000000879c3 */ /* 0x000f220000008800 */
[----:B------:R-:W-:Y:S01]  /*14ba0*/  UMOV UR10, 0x400 ;  /* 0x00000400000a7882 */ /* 0x000fe20000000000 */
[----:B-1----:R-:W-:Y:S01]  /*14bb0*/  IMAD.U32 R3, RZ, RZ, UR15 ;  /* 0x0000000fff037e24 */ /* 0x002fe2000f8e00ff */
[----:B---3--:R-:W-:-:S04]  /*14bc0*/  @!P0 MOV R2, 0x1000 ;  /* 0x0000100000028802 */ /* 0x008fc80000000f00 */
[----:B------:R-:W-:Y:S01]  /*14bd0*/  SHF.L.U32 R3, R3, 0x1f, RZ ;  /* 0x0000001f03037819 */ /* 0x000fe200000006ff */
[----:B----4-:R-:W-:-:S04]  /*14be0*/  ULEA UR8, UR8, UR10, 0x18 ;  /* 0x0000000a08087291 */ /* 0x010fc8000f8ec0ff */
[----:B------:R-:W-:-:S09]  /*14bf0*/  ULEA UR17, UR22, UR8, 0x3 ;  /* 0x0000000816117291 */ /* 0x000fd2000f8e18ff */
[----:B------:R-:W1:Y:S02]  /*14c00*/  SYNCS.PHASECHK.TRANS64.TRYWAIT P1, [UR17+0x7038], R3 ;  /* 0x00703803ff0075a7 */ /* 0x000e640008021111 */
[----:B-1----:R-:W-:Y:S05]  /*14c10*/  @!P1 BRA `(.L_x_294) ;  /* 0x00000034008c9947 */ /* 0x002fea0003800000 */
.L_x_449:
[----:B------:R3:W-:Y:S01]  /*14c20*/  @!P0 SYNCS.ARRIVE.TRANS64 RZ, [UR17+0x7020], R2 ;  /* 0x00702002ffff89a7 */ /* 0x0007e20008000011 */
[----:B------:R-:W-:Y:S05]  /*14c30*/  BRA.U !UP1, `(.L_x_295) ;  /* 0x0000000109047547 */ /* 0x000fea000b800000 */
[----:B------:R-:W-:Y:S05]  /*14c40*/  BPT.TRAP 0x1 ;  /* 0x000000040000795c */ /* 0x000fea0000300000 */
.L_x_295:
[----:B-12---:R-:W1:Y:S01]  /*14c50*/  S2R R0, SR_TID.X ;  /* 0x0000000000007919 */ /* 0x006e620000002100 */
[----:B------:R-:W-:Y:S01]  /*14c60*/  BSSY.RECONVERGENT B0, `(.L_x_296) ;  /* 0x0000005000007945 */ /* 0x000fe20003800200 */
[----:B-1----:R-:W-:-:S04]  /*14c70*/  LOP3.LUT P2, RZ, R0, 0x1f, RZ, 0xc0, !PT ;  /* 0x0000001f00ff7812 */ /* 0x002fc8000784c0ff */
[----:B------:R-:W-:-:S13]  /*14c80*/  PLOP3.LUT P2, PT, P2, P0, PT, 0x8f, 0xf8 ;  /* 0x0000000000f8781c */ /* 0x000fda0001741177 */
[----:B------:R-:W-:Y:S05]  /*14c90*/  @P2 BRA `(.L_x_297) ;  /* 0x0000000000042947 */ /* 0x000fea0003800000 */
[----:B------:R-:W-:Y:S05]  /*14ca0*/  BPT.TRAP 0x1 ;  /* 0x000000040000795c */ /* 0x000fea0000300000 */
.L_x_297:
[----:B------:R-:W-:Y:S05]  /*14cb0*/  BSYNC.RECONVERGENT B0 ;  /* 0x0000000000007941 */ /* 0x000fea0003800200 */
.L_x_296:
[----:B------:R-:W-:Y:S02]  /*14cc0*/  ULEA UR16, UR22, UR8, 0xc ;  /* 0x0000000816107291 */ /* 0x000fe4000f8e60ff */
[----:B------:R-:W-:Y:S02]  /*14cd0*/  UIADD3 UR24, UP2, UPT, UR4, 0x180, URZ ;  /* 0x0000018004187890 */ /* 0x000fe4000ff5e0ff */
[----:B------:R-:W-:Y:S02]  /*14ce0*/  USHF.L.U32 UR19, UR7, 0x7, URZ ;  /* 0x0000000707137899 */ /* 0x000fe400080006ff */
        /* <DEDUP_REMOVED lines=8> */
[----:B------:R-:W-:-:S03]  /*14d70*/  UIADD3 UR22, UPT, UPT, UR22, 0x1, URZ ;  /* 0x0000000116167890 */ /* 0x000fc6000fffe0ff */
[----:B------:R1:W-:Y:S01]  /*14d80*/  UTMALDG.4D [UR16], [UR24], desc[UR10] ;  /* 0x00000a10180075b4 */ /* 0x0003e20008019000 */
[----:B------:R-:W-:-:S04]  /*14d90*/  UISETP.NE.AND UP2, UPT, UR22, 0x3, UPT ;  /* 0x000000031600788c */ /* 0x000fc8000bf45270 */
[----:B------:R-:W-:Y:S02]  /*14da0*/  USEL UR12, URZ, 0x1, UP2 ;  /* 0x00000001ff0c7887 */ /* 0x000fe40009000000 */
[----:B------:R-:W-:Y:S02]  /*14db0*/  USEL UR22, UR22, URZ, UP2 ;  /* 0x000000ff16167287 */ /* 0x000fe40009000000 */
[----:B------:R-:W-:Y:S01]  /*14dc0*/  ULOP3.LUT UR15, UR15, UR12, URZ, 0x3c, !UPT ;  /* 0x0000000c0f0f7292 */ /* 0x000fe2000f8e3cff */
[----:B-1----:R-:W-:Y:S11]  /*14dd0*/  BRA.U !UP0, `(.L_x_298) ;  /* 0x0000000108047547 */ /* 0x002ff6000b800000 */
[----:B------:R-:W-:Y:S05]  /*14de0*/  BPT.TRAP 0x1 ;  /* 0x000000040000795c */ /* 0x000fea0000300000 */
.L_x_298:
[----:B------:R-:W-:Y:S01]  /*14df0*/  ULEA UR17, UR22, UR8, 0x3 ;  /* 0x0000000816117291 */ /* 0x000fe2000f8e18ff */
[----:B------:R-:W-:Y:S01]  /*14e00*/  IMAD.U32 R3, RZ, RZ, UR15 ;  /* 0x0000000fff037e24 */ /* 0x000fe2000f8e00ff */
[----:B---3--:R-:W-:-:S04]  /*14e10*/  @!P0 MOV R2, 0x1000 ;  /* 0x0000100000028802 */ /* 0x008fc80000000f00 */
[----:B------:R-:W-:-:S04]  /*14e20*/  SHF.L.U32 R3, R3, 0x1f, RZ ;  /* 0x0000001f03037819 */ /* 0x000fc800000006ff */
[----:B------:R-:W1:Y:S02]  /*14e30*/  SYNCS.PHASECHK.TRANS64.TRYWAIT P1, [UR17+0x7038], R3 ;  /* 0x00703803ff0075a7 */ /* 0x000e640008021111 */
[----:B-1----:R-:W-:Y:S05]  /*14e40*/  @!P1 BRA `(.L_x_299) ;  /* 0x0000003400189947 */ /* 0x002fea0003800000 */
.L_x_451:
[----:B------:R2:W-:Y:S01]  /*14e50*/  @!P0 SYNCS.ARRIVE.TRANS64 RZ, [UR17+0x7020], R2 ;  /* 0x00702002ffff89a7 */ /* 0x0005e20008000011 */
[----:B------:R-:W-:Y:S05]  /*14e60*/  BRA.U !UP1, `(.L_x_300) ;  /* 0x0000000109047547 */ /* 0x000fea000b800000 */
[----:B------:R-:W-:Y:S05]  /*14e70*/  BPT.TRAP 0x1 ;  /* 0x000000040000795c */ /* 0x000fea0000300000 */
.L_x_300:
[----:B------:R-:W-:Y:S04]  /*14e80*/  BSSY.RECONVERGENT B0, `(.L_x_301) ;  /* 0x0000003000007945 */ /* 0x000fe80003800200 */
[----:B------:R-:W-:Y:S05]  /*14e90*/  @P2 BRA `(.L_x_302) ;  /* 0x0000000000042947 */ /* 0x000fea0003800000 */
[----:B------:R-:W-:Y:S05]  /*14ea0*/  BPT.TRAP 0x1 ;  /* 0x000000040000795c */ /* 0x000fea0000300000 */
.L_x_302:
[----:B------:R-:W-:Y:S05]  /*14eb0*/  BSYNC.RECONVERGENT B0 ;  /* 0x0000000000007941 */ /* 0x000fea0003800200 */
.L_x_301:
        /* <DEDUP_REMOVED lines=17> */
[----:B---3--:R-:W-:Y:S11]  /*14fd0*/  BRA.U !UP0, `(.L_x_303) ;  /* 0x0000000108047547 */ /* 0x008ff6000b800000 */
[----:B------:R-:W-:Y:S05]  /*14fe0*/  BPT.TRAP 0x1 ;  /* 0x000000040000795c */ /* 0x000fea0000300000 */
.L_x_303:
[----:B------:R-:W-:Y:S01]  /*14ff0*/  ULEA UR17, UR22, UR8, 0x3 ;  /* 0x0000000816117291 */ /* 0x000fe2000f8e18ff */
[----:B-1----:R-:W-:Y:S01]  /*15000*/  IMAD.U32 R3, RZ, RZ, UR15 ;  /* 0x0000000fff037e24 */ /* 0x002fe2000f8e00ff */
[----:B--2---:R-:W-:-:S04]  /*15010*/  @!P0 MOV R2, 0x1000 ;  /* 0x0000100000028802 */ /* 0x004fc80000000f00 */
[----:B------:R-:W-:-:S04]  /*15020*/  SHF.L.U32 R3, R3, 0x1f, RZ ;  /* 0x0000001f03037819 */ /* 0x000fc800000006ff */
[----:B------:R-:W1:Y:S02]  /*15030*/  SYNCS.PHASECHK.TRANS64.TRYWAIT P1, [UR17+0x7038], R3 ;  /* 0x00703803ff0075a7 */ /* 0x000e640008021111 */
[----:B-1----:R-:W-:Y:S05]  /*15040*/  @!P1 BRA `(.L_x_304) ;  /* 0x0000003000b09947 */ /* 0x002fea0003800000 */
.L_x_453:
[----:B------:R2:W-:Y:S01]  /*15050*/  @!P0 SYNCS.ARRIVE.TRANS64 RZ, [UR17+0x7020], R2 ;  /* 0x00702002ffff89a7 */ /* 0x0005e20008000011 */
[----:B------:R-:W-:Y:S05]  /*15060*/  BRA.U !UP1, `(.L_x_305) ;  /* 0x0000000109047547 */ /* 0x000fea000b800000 */
[----:B------:R-:W-:Y:S05]  /*15070*/  BPT.TRAP 0x1 ;  /* 0x000000040000795c */ /* 0x000fea0000300000 */
.L_x_305:
[----:B------:R-:W-:Y:S04]  /*15080*/  BSSY.RECONVERGENT B0, `(.L_x_306) ;  /* 0x0000003000007945 */ /* 0x000fe80003800200 */
[----:B------:R-:W-:Y:S05]  /*15090*/  @P2 BRA `(.L_x_307) ;  /* 0x0000000000042947 */ /* 0x000fea0003800000 */
[----:B------:R-:W-:Y:S05]  /*150a0*/  BPT.TRAP 0x1 ;  /* 0x000000040000795c */ /* 0x000fea0000300000 */
.L_x_307:
[----:B------:R-:W-:Y:S05]  /*150b0*/  BSYNC.RECONVERGENT B0 ;  /* 0x0000000000007941 */ /* 0x000fea0003800200 */
.L_x_306:
[----:B------:R-:W-:Y:S02]  /*150c0*/  ULEA UR16, UR22, UR8, 0xc ;  /* 0x0000000816107291 */ /* 0x000fe4000f8e60ff */
[----:B------:R-:W-:Y:S02]  /*150d0*/  UIADD3 UR24, UP2, UPT, UR4, 0x180, URZ ;  /* 0x0000018004187890 */ /* 0x000fe4000ff5e0ff */
[----:B------:R-:W-:Y:S02]  /*150e0*/  ULEA UR19, UR7, 0x80, 0x7 ;  /* 0x0000008007137891 */ /* 0x000fe4000f8e38ff */
        /* <DEDUP_REMOVED lines=16> */
.L_x_308:
[----:B------:R-:W-:Y:S01]  /*151f0*/  ULEA UR17, UR22, UR8, 0x3 ;  /* 0x0000000816117291 */ /* 0x000fe2000f8e18ff */
[----:B-1----:R-:W-:Y:S01]  /*15200*/  IMAD.U32 R3, RZ, RZ, UR15 ;  /* 0x0000000fff037e24 */ /* 0x002fe2000f8e00ff */
[----:B--2---:R-:W-:-:S04]  /*15210*/  @!P0 MOV R2, 0x1000 ;  /* 0x0000100000028802 */ /* 0x004fc80000000f00 */
[----:B------:R-:W-:-:S04]  /*15220*/  SHF.L.U32 R3, R3, 0x1f, RZ ;  /* 0x0000001f03037819 */ /* 0x000fc800000006ff */
[----:B------:R-:W1:Y:S02]  /*15230*/  SYNCS.PHASECHK.TRANS64.TRYWAIT P1, [UR17+0x7038], R3 ;  /* 0x00703803ff0075a7 */ /* 0x000e640008021111 */
[----:B-1----:R-:W-:Y:S05]  /*15240*/  @!P1 BRA `(.L_x_309) ;  /* 0x0000003000489947 */ /* 0x002fea0003800000 */
.L_x_455:
[----:B------:R2:W-:Y:S01]  /*15250*/  @!P0 SYNCS.ARRIVE.TRANS64 RZ, [UR17+0x7020], R2 ;  /* 0x00702002ffff89a7 */ /* 0x0005e20008000011 */
[----:B------:R-:W-:Y:S05]  /*15260*/  BRA.U !UP1, `(.L_x_310) ;  /* 0x0000000109047547 */ /* 0x000fea000b800000 */
[----:B------:R-:W-:Y:S05]  /*15270*/  BPT.TRAP 0x1 ;  /* 0x000000040000795c */ /* 0x000fea0000300000 */
.L_x_310:
[----:B------:R-:W-:Y:S04]  /*15280*/  BSSY.RECONVERGENT B0, `(.L_x_311) ;  /* 0x0000003000007945 */ /* 0x000fe80003800200 */
[----:B------:R-:W-:Y:S05]  /*15290*/  @P2 BRA `(.L_x_312) ;  /* 0x0000000000042947 */ /* 0x000fea0003800000 */
[----:B------:R-:W-:Y:S05]  /*152a0*/  BPT.TRAP 0x1 ;  /* 0x000000040000795c */ /* 0x000fea0000300000 */
.L_x_312:
[----:B------:R-:W-:Y:S05]  /*152b0*/  BSYNC.RECONVERGENT B0 ;  /* 0x0000000000007941 */ /* 0x000fea0003800200 */
.L_x_311:
        /* <DEDUP_REMOVED lines=19> */
.L_x_313:
[----:B------:R-:W-:Y:S01]  /*153f0*/  ULEA UR17, UR22, UR8, 0x3 ;  /* 0x0000000816117291 */ /* 0x000fe2000f8e18ff */
[----:B-1----:R-:W-:Y:S01]  /*15400*/  IMAD.U32 R3, RZ, RZ, UR15 ;  /* 0x0000000fff037e24 */ /* 0x002fe2000f8e00ff */
[----:B--2---:R-:W-:-:S04]  /*15410*/  @!P0 MOV R2, 0x1000 ;  /* 0x0000100000028802 */ /* 0x004fc80000000f00 */
[----:B------:R-:W-:-:S04]  /*15420*/  SHF.L.U32 R3, R3, 0x1f, RZ ;  /* 0x0000001f03037819 */ /* 0x000fc800000006ff */
[----:B------:R-:W1:Y:S02]  /*15430*/  SYNCS.PHASECHK.TRANS64.TRYWAIT P1, [UR17+0x7038], R3 ;  /* 0x00703803ff0075a7 */ /* 0x000e640008021111 */
[----:B-1----:R-:W-:Y:S05]  /*15440*/  @!P1 BRA `(.L_x_314) ;  /* 0x0000002c00e09947 */ /* 0x002fea0003800000 */
.L_x_457:
[----:B------:R2:W-:Y:S01]  /*15450*/  @!P0 SYNCS.ARRIVE.TRANS64 RZ, [UR17+0x7020], R2 ;  /* 0x00702002ffff89a7 */ /* 0x0005e20008000011 */
[----:B------:R-:W-:Y:S05]  /*15460*/  BRA.U !UP1, `(.L_x_315) ;  /* 0x0000000109047547 */ /* 0x000fea000b800000 */
[----:B------:R-:W-:Y:S05]  /*15470*/  BPT.TRAP 0x1 ;  /* 0x000000040000795c */ /* 0x000fea0000300000 */
.L_x_315:
[----:B------:R-:W-:Y:S04]  /*15480*/  BSSY.RECONVERGENT B0, `(.L_x_316) ;  /* 0x0000003000007945 */ /* 0x000fe80003800200 */
[----:B------:R-:W-:Y:S05]  /*15490*/  @P2 BRA `(.L_x_317) ;  /* 0x0000000000042947 */ /* 0x000fea0003800000 */
[----:B------:R-:W-:Y:S05]  /*154a0*/  BPT.TRAP 0x1 ;  /* 0x000000040000795c */ /* 0x000fea0000300000 */
.L_x_317:
[----:B------:R-:W-:Y:S05]  /*154b0*/  BSYNC.RECONVERGENT B0 ;  /* 0x0000000000007941 */ /* 0x000fea0003800200 */
.L_x_316:
        /* <DEDUP_REMOVED lines=19> */
.L_x_318:
[----:B------:R-:W-:Y:S01]  /*155f0*/  ULEA UR17, UR22, UR8, 0x3 ;  /* 0x0000000816117291 */ /* 0x000fe2000f8e18ff */
[----:B-1----:R-:W-:Y:S01]  /*15600*/  IMAD.U32 R3, RZ, RZ, UR15 ;  /* 0x0000000fff037e24 */ /* 0x002fe2000f8e00ff */
[----:B--2---:R-:W-:-:S04]  /*15610*/  @!P0 MOV R2, 0x1000 ;  /* 0x0000100000028802 */ /* 0x004fc80000000f00 */
[----:B------:R-:W-:-:S04]  /*15620*/  SHF.L.U32 R3, R3, 0x1f, RZ ;  /* 0x0000001f03037819 */ /* 0x000fc800000006ff */
[----:B------:R-:W1:Y:S02]  /*15630*/  SYNCS.PHASECHK.TRANS64.TRYWAIT P1, [UR17+0x7038], R3 ;  /* 0x00703803ff0075a7 */ /* 0x000e640008021111 */
[----:B-1----:R-:W-:Y:S05]  /*15640*/  @!P1 BRA `(.L_x_319) ;  /* 0x0000002c00789947 */ /* 0x002fea0003800000 */
.L_x_459:
[----:B------:R2:W-:Y:S01]  /*15650*/  @!P0 SYNCS.ARRIVE.TRANS64 RZ, [UR17+0x7020], R2 ;  /* 0x00702002ffff89a7 */ /* 0x0005e20008000011 */
[----:B------:R-:W-:Y:S05]  /*15660*/  BRA.U !UP1, `(.L_x_320) ;  /* 0x0000000109047547 */ /* 0x000fea000b800000 */
[----:B------:R-:W-:Y:S05]  /*15670*/  BPT.TRAP 0x1 ;  /* 0x000000040000795c */ /* 0x000fea0000300000 */
.L_x_320:
[----:B------:R-:W-:Y:S04]  /*15680*/  BSSY.RECONVERGENT B0, `(.L_x_321) ;  /* 0x0000003000007945 */ /* 0x000fe80003800200 */
[----:B------:R-:W-:Y:S05]  /*15690*/  @P2 BRA `(.L_x_322) ;  /* 0x0000000000042947 */ /* 0x000fea0003800000 */
[----:B------:R-:W-:Y:S05]  /*156a0*/  BPT.TRAP 0x1 ;  /* 0x000000040000795c */ /* 0x000fea0000300000 */
.L_x_322:
[----:B------:R-:W-:Y:S05]  /*156b0*/  BSYNC.RECONVERGENT B0 ;  /* 0x0000000000007941 */ /* 0x000fea0003800200 */
.L_x_321:
        /* <DEDUP_REMOVED lines=19> */
.L_x_323:
[----:B------:R-:W-:Y:S01]  /*157f0*/  ULEA UR17, UR22, UR8, 0x3 ;  /* 0x0000000816117291 */ /* 0x000fe2000f8e18ff */
[----:B-1----:R-:W-:Y:S01]  /*15800*/  IMAD.U32 R3, RZ, RZ, UR15 ;  /* 0x0000000fff037e24 */ /* 0x002fe2000f8e00ff */
[----:B--2---:R-:W-:-:S04]  /*15810*/  @!P0 MOV R2, 0x1000 ;  /* 0x0000100000028802 */ /* 0x004fc80000000f00 */
[----:B------:R-:W-:-:S04]  /*15820*/  SHF.L.U32 R3, R3, 0x1f, RZ ;  /* 0x0000001f03037819 */ /* 0x000fc800000006ff */
[----:B------:R-:W1:Y:S02]  /*15830*/  SYNCS.PHASECHK.TRANS64.TRYWAIT P1, [UR17+0x7038], R3 ;  /* 0x00703803ff0075a7 */ /* 0x000e640008021111 */
[----:B-1----:R-:W-:Y:S05]  /*15840*/  @!P1 BRA `(.L_x_324) ;  /* 0x0000002c00109947 */ /* 0x002fea0003800000 */
.L_x_461:
[----:B------:R2:W-:Y:S01]  /*15850*/  @!P0 SYNCS.ARRIVE.TRANS64 RZ, [UR17+0x7020], R2 ;  /* 0x00702002ffff89a7 */ /* 0x0005e20008000011 */
[----:B------:R-:W-:Y:S05]  /*15860*/  BRA.U !UP1, `(.L_x_325) ;  /* 0x0000000109047547 */ /* 0x000fea000b800000 */
[----:B------:R-:W-:Y:S05]  /*15870*/  BPT.TRAP 0x1 ;  /* 0x000000040000795c */ /* 0x000fea0000300000 */
.L_x_325:
[----:B------:R-:W-:Y:S04]  /*15880*/  BSSY.RECONVERGENT B0, `(.L_x_326) ;  /* 0x0000003000007945 */ /* 0x000fe80003800200 */
[----:B------:R-:W-:Y:S05]  /*15890*/  @P2 BRA `(.L_x_327) ;  /* 0x0000000000042947 */ /* 0x000fea0003800000 */
[----:B------:R-:W-:Y:S05]  /*158a0*/  BPT.TRAP 0x1 ;  /* 0x000000040000795c */ /* 0x000fea0000300000 */
.L_x_327:
[----:B------:R-:W-:Y:S05]  /*158b0*/  BSYNC.RECONVERGENT B0 ;  /* 0x0000000000007941 */ /* 0x000fea0003800200 */
.L_x_326:
        /* <DEDUP_REMOVED lines=19> */
.L_x_328:
[----:B------:R-:W-:Y:S01]  /*159f0*/  ULEA UR17, UR22, UR8, 0x3 ;  /* 0x0000000816117291 */ /* 0x000fe2000f8e18ff */
[----:B-1----:R-:W-:Y:S01]  /*15a00*/  IMAD.U32 R3, RZ, RZ, UR15 ;  /* 0x0000000fff037e24 */ /* 0x002fe2000f8e00ff */
[----:B--2---:R-:W-:-:S04]  /*15a10*/  @!P0 MOV R2, 0x1000 ;  /* 0x0000100000028802 */ /* 0x004fc80000000f00 */
[----:B------:R-:W-:-:S04]  /*15a20*/  SHF.L.U32 R3, R3, 0x1f, RZ ;  /* 0x0000001f03037819 */ /* 0x000fc800000006ff */
[----:B------:R-:W1:Y:S02]  /*15a30*/  SYNCS.PHASECHK.TRANS64.TRYWAIT P1, [UR17+0x7038], R3 ;  /* 0x00703803ff0075a7 */ /* 0x000e640008021111 */
[----:B-1----:R-:W-:Y:S05]  /*15a40*/  @!P1 BRA `(.L_x_329) ;  /* 0x0000002800a89947 */ /* 0x002fea0003800000 */
.L_x_463:
[----:B------:R2:W-:Y:S01]  /*15a50*/  @!P0 SYNCS.ARRIVE.TRANS64 RZ, [UR17+0x7020], R2 ;  /* 0x00702002ffff89a7 */ /* 0x0005e20008000011 */
[----:B------:R-:W-:Y:S05]  /*15a60*/  BRA.U !UP1, `(.L_x_330) ;  /* 0x0000000109047547 */ /* 0x000fea000b800000 */
[----:B------:R-:W-:Y:S05]  /*15a70*/  BPT.TRAP 0x1 ;  /* 0x000000040000795c */ /* 0x000fea0000300000 */
.L_x_330:
[----:B------:R-:W-:Y:S04]  /*15a80*/  BSSY.RECONVERGENT B0, `(.L_x_331) ;  /* 0x0000003000007945 */ /* 0x000fe80003800200 */
[----:B------:R-:W-:Y:S05]  /*15a90*/  @P2 BRA `(.L_x_332) ;  /* 0x0000000000042947 */ /* 0x000fea0003800000 */
[----:B------:R-:W-:Y:S05]  /*15aa0*/  BPT.TRAP 0x1 ;  /* 0x000000040000795c */ /* 0x000fea0000300000 */
.L_x_332:
[----:B------:R-:W-:Y:S05]  /*15ab0*/  BSYNC.RECONVERGENT B0 ;  /* 0x0000000000007941 */ /* 0x000fea0003800200 */
.L_x_331:
        /* <DEDUP_REMOVED lines=13> */
[----:B------:R-:W-:Y:S02]  /*15b90*/  UIADD3 UR10, UPT, UPT, UR7, 0x4, URZ ;  /* 0x00000004070a7890 */ /* 0x000fe4000fffe0ff */
[----:B------:R-:W-:Y:S02]  /*15ba0*/  UISETP.NE.AND UP2, UPT, UR22, 0x3, UPT ;  /* 0x000000031600788c */ /* 0x000fe4000bf45270 */
[----:B------:R-:W-:Y:S02]  /*15bb0*/  UIADD3 UR7, UPT, UPT, UR7, 0x3, URZ ;  /* 0x0000000307077890 */ /* 0x000fe4000fffe0ff */
[----:B------:R-:W-:Y:S02]  /*15bc0*/  USEL UR11, URZ, 0x1, UP2 ;  /* 0x00000001ff0b7887 */ /* 0x000fe40009000000 */
[----:B------:R-:W-:Y:S02]  /*15bd0*/  USEL UR22, UR22, URZ, UP2 ;  /* 0x000000ff16167287 */ /* 0x000fe40009000000 */
[----:B------:R-:W-:-:S02]  /*15be0*/  UISETP.NE.AND UP2, UPT, UR7, UR9, UPT ;  /* 0x000000090700728c */ /* 0x000fc4000bf45270 */
[----:B------:R-:W-:Y:S01]  /*15bf0*/  ULOP3.LUT UR15, UR15, UR11, URZ, 0x3c, !UPT ;  /* 0x0000000b0f0f7292 */ /* 0x000fe2000f8e3cff */
[----:B------:R-:W-:-:S06]  /*15c00*/  UMOV UR7, UR10 ;  /* 0x0000000a00077c82 */ /* 0x000fcc0008000000 */
[----:B----4-:R-:W-:Y:S05]  /*15c10*/  BRA.U UP2, `(.L_x_333) ;  /* 0xffffffed02d47547 */ /* 0x010fea000b83ffff */
.L_x_292:
[----:B------:R-:W-:-:S09]  /*15c20*/  UISETP.NE.AND UP2, UPT, UR6, URZ, UPT ;  /* 0x000000ff0600728c */ /* 0x000fd2000bf45270 */
[----:B------:R-:W-:Y:S05]  /*15c30*/  BRA.U !UP2, `(.L_x_267) ;  /* 0x0000000d0a147547 */ /* 0x000fea000b800000 */
[----:B------:R-:W-:Y:S05]  /*15c40*/  BRA.U !UP0, `(.L_x_334) ;  /* 0x0000000108047547 */ /* 0x000fea000b800000 */
[----:B------:R-:W-:Y:S05]  /*15c50*/  BPT.TRAP 0x1 ;  /* 0x000000040000795c */ /* 0x000fea0000300000 */
.L_x_334:
[----:B------:R-:W-:Y:S01]  /*15c60*/  ULEA UR17, UR22, UR8, 0x3 ;  /* 0x0000000816117291 */ /* 0x000fe2000f8e18ff */
[----:B-1----:R-:W-:Y:S01]  /*15c70*/  IMAD.U32 R3, RZ, RZ, UR15 ;  /* 0x0000000fff037e24 */ /* 0x002fe2000f8e00ff */
[----:B--23--:R-:W-:-:S04]  /*15c80*/  @!P0 MOV R2, 0x1000 ;  /* 0x0000100000028802 */ /* 0x00cfc80000000f00 */
[----:B------:R-:W-:-:S04]  /*15c90*/  SHF.L.U32 R3, R3, 0x1f, RZ ;  /* 0x0000001f03037819 */ /* 0x000fc800000006ff */
[----:B------:R-:W1:Y:S02]  /*15ca0*/  SYNCS.PHASECHK.TRANS64.TRYWAIT P1, [UR17+0x7038], R3 ;  /* 0x00703803ff0075a7 */ /* 0x000e640008021111 */
[----:B-1----:R-:W-:Y:S05]  /*15cb0*/  @!P1 BRA `(.L_x_335) ;  /* 0x0000002800249947 */ /* 0x002fea0003800000 */
.L_x_465:
[----:B------:R2:W-:Y:S01]  /*15cc0*/  @!P0 SYNCS.ARRIVE.TRANS64 RZ, [UR17+0x7020], R2 ;  /* 0x00702002ffff89a7 */ /* 0x0005e20008000011 */
[----:B------:R-:W-:Y:S05]  /*15cd0*/  BRA.U !UP1, `(.L_x_336) ;  /* 0x0000000109047547 */ /* 0x000fea000b800000 */
[----:B------:R-:W-:Y:S05]  /*15ce0*/  BPT.TRAP 0x1 ;  /* 0x000000040000795c */ /* 0x000fea0000300000 */
.L_x_336:
[----:B------:R-:W-:Y:S04]  /*15cf0*/  BSSY.RECONVERGENT B0, `(.L_x_337) ;  /* 0x0000003000007945 */ /* 0x000fe80003800200 */
[----:B------:R-:W-:Y:S05]  /*15d00*/  @P2 BRA `(.L_x_338) ;  /* 0x0000000000042947 */ /* 0x000fea0003800000 */
[----:B------:R-:W-:Y:S05]  /*15d10*/  BPT.TRAP 0x1 ;  /* 0x000000040000795c */ /* 0x000fea0000300000 */
.L_x_338:
[----:B------:R-:W-:Y:S05]  /*15d20*/  BSYNC.RECONVERGENT B0 ;  /* 0x0000000000007941 */ /* 0x000fea0003800200 */
.L_x_337:
        /* <DEDUP_REMOVED lines=19> */
.L_x_339:
[----:B------:R-:W-:Y:S01]  /*15e60*/  ULEA UR17, UR22, UR8, 0x3 ;  /* 0x0000000816117291 */ /* 0x000fe2000f8e18ff */
[----:B-1----:R-:W-:Y:S01]  /*15e70*/  IMAD.U32 R3, RZ, RZ, UR15 ;  /* 0x0000000fff037e24 */ /* 0x002fe2000f8e00ff */
[----:B--2---:R-:W-:-:S04]  /*15e80*/  @!P0 MOV R2, 0x1000 ;  /* 0x0000100000028802 */ /* 0x004fc80000000f00 */
[----:B------:R-:W-:-:S04]  /*15e90*/  SHF.L.U32 R3, R3, 0x1f, RZ ;  /* 0x0000001f03037819 */ /* 0x000fc800000006ff */
[----:B------:R-:W1:Y:S02]  /*15ea0*/  SYNCS.PHASECHK.TRANS64.TRYWAIT P1, [UR17+0x7038], R3 ;  /* 0x00703803ff0075a7 */ /* 0x000e640008021111 */
[----:B-1----:R-:W-:Y:S05]  /*15eb0*/  @!P1 BRA `(.L_x_340) ;  /* 0x0000002400bc9947 */ /* 0x002fea0003800000 */
.L_x_467:
[----:B------:R2:W-:Y:S01]  /*15ec0*/  @!P0 SYNCS.ARRIVE.TRANS64 RZ, [UR17+0x7020], R2 ;  /* 0x00702002ffff89a7 */ /* 0x0005e20008000011 */
[----:B------:R-:W-:Y:S05]  /*15ed0*/  BRA.U !UP1, `(.L_x_341) ;  /* 0x0000000109047547 */ /* 0x000fea000b800000 */
[----:B------:R-:W-:Y:S05]  /*15ee0*/  BPT.TRAP 0x1 ;  /* 0x000000040000795c */ /* 0x000fea0000300000 */
.L_x_341:
[----:B------:R-:W-:Y:S04]  /*15ef0*/  BSSY.RECONVERGENT B0, `(.L_x_342) ;  /* 0x0000003000007945 */ /* 0x000fe80003800200 */
[----:B------:R-:W-:Y:S05]  /*15f00*/  @P2 BRA `(.L_x_343) ;  /* 0x0000000000042947 */ /* 0x000fea0003800000 */
[----:B------:R-:W-:Y:S05]  /*15f10*/  BPT.TRAP 0x1 ;  /* 0x000000040000795c */ /* 0x000fea0000300000 */
.L_x_343:
[----:B------:R-:W-:Y:S05]  /*15f20*/  BSYNC.RECONVERGENT B0 ;  /* 0x0000000000007941 */ /* 0x000fea0003800200 */
.L_x_342:
        /* <DEDUP_REMOVED lines=16> */
[----:B------:R-:W-:Y:S02]  /*16030*/  UISETP.NE.AND UP2, UPT, UR6, 0x1, UPT ;  /* 0x000000010600788c */ /* 0x000fe4000bf45270 */
[----:B------:R-:W-:-:S07]  /*16040*/  ULOP3.LUT UR15, UR15, UR7, URZ, 0x3c, !UPT ;  /* 0x000000070f0f7292 */ /* 0x000fce000f8e3cff */
[----:B----4-:R-:W-:Y:S05]  /*16050*/  BRA.U !UP2, `(.L_x_267) ;  /* 0x000000090a0c7547 */ /* 0x010fea000b800000 */
[----:B------:R-:W-:Y:S05]  /*16060*/  BRA.U !UP0, `(.L_x_344) ;  /* 0x0000000108047547 */ /* 0x000fea000b800000 */
[----:B------:R-:W-:Y:S05]  /*16070*/  BPT.TRAP 0x1 ;  /* 0x000000040000795c */ /* 0x000fea0000300000 */
.L_x_344:
[----:B------:R-:W-:Y:S01]  /*16080*/  ULEA UR17, UR22, UR8, 0x3 ;  /* 0x0000000816117291 */ /* 0x000fe2000f8e18ff */
[----:B-1----:R-:W-:Y:S01]  /*16090*/  IMAD.U32 R3, RZ, RZ, UR15 ;  /* 0x0000000fff037e24 */ /* 0x002fe2000f8e00ff */
[----:B--2---:R-:W-:-:S04]  /*160a0*/  @!P0 MOV R2, 0x1000 ;  /* 0x0000100000028802 */ /* 0x004fc80000000f00 */
[----:B------:R-:W-:-:S04]  /*160b0*/  SHF.L.U32 R3, R3, 0x1f, RZ ;  /* 0x0000001f03037819 */ /* 0x000fc800000006ff */
[----:B------:R-:W1:Y:S02]  /*160c0*/  SYNCS.PHASECHK.TRANS64.TRYWAIT P1, [UR17+0x7038], R3 ;  /* 0x00703803ff0075a7 */ /* 0x000e640008021111 */
[----:B-1----:R-:W-:Y:S05]  /*160d0*/  @!P1 BRA `(.L_x_345) ;  /* 0x00000024004c9947 */ /* 0x002fea0003800000 */
.L_x_469:
[----:B------:R2:W-:Y:S01]  /*160e0*/  @!P0 SYNCS.ARRIVE.TRANS64 RZ, [UR17+0x7020], R2 ;  /* 0x00702002ffff89a7 */ /* 0x0005e20008000011 */
[----:B------:R-:W-:Y:S05]  /*160f0*/  BRA.U !UP1, `(.L_x_346) ;  /* 0x0000000109047547 */ /* 0x000fea000b800000 */
[----:B------:R-:W-:Y:S05]  /*16100*/  BPT.TRAP 0x1 ;  /* 0x000000040000795c */ /* 0x000fea0000300000 */
.L_x_346:
[----:B------:R-:W-:Y:S04]  /*16110*/  BSSY.RECONVERGENT B0, `(.L_x_347) ;  /* 0x0000003000007945 */ /* 0x000fe80003800200 */
[----:B------:R-:W-:Y:S05]  /*16120*/  @P2 BRA `(.L_x_348) ;  /* 0x0000000000042947 */ /* 0x000fea0003800000 */
[----:B------:R-:W-:Y:S05]  /*16130*/  BPT.TRAP 0x1 ;  /* 0x000000040000795c */ /* 0x000fea0000300000 */
.L_x_348:
[----:B------:R-:W-:Y:S05]  /*16140*/  BSYNC.RECONVERGENT B0 ;  /* 0x0000000000007941 */ /* 0x000fea0003800200 */
.L_x_347:
        /* <DEDUP_REMOVED lines=19> */
.L_x_349:
[----:B------:R-:W-:Y:S01]  /*16280*/  ULEA UR17, UR22, UR8, 0x3 ;  /* 0x0000000816117291 */ /* 0x000fe2000f8e18ff */
[----:B-1----:R-:W-:Y:S01]  /*16290*/  IMAD.U32 R3, RZ, RZ, UR15 ;  /* 0x0000000fff037e24 */ /* 0x002fe2000f8e00ff */
[----:B--2---:R-:W-:-:S04]  /*162a0*/  @!P0 MOV R2, 0x1000 ;  /* 0x0000100000028802 */ /* 0x004fc80000000f00 */
[----:B------:R-:W-:-:S04]  /*162b0*/  SHF.L.U32 R3, R3, 0x1f, RZ ;  /* 0x0000001f03037819 */ /* 0x000fc800000006ff */
[----:B------:R-:W1:Y:S02]  /*162c0*/  SYNCS.PHASECHK.TRANS64.TRYWAIT P1, [UR17+0x7038], R3 ;  /* 0x00703803ff0075a7 */ /* 0x000e640008021111 */
[----:B-1----:R-:W-:Y:S05]  /*162d0*/  @!P1 BRA `(.L_x_350) ;  /* 0x0000002000e49947 */ /* 0x002fea0003800000 */
.L_x_471:
[----:B------:R2:W-:Y:S01]  /*162e0*/  @!P0 SYNCS.ARRIVE.TRANS64 RZ, [UR17+0x7020], R2 ;  /* 0x00702002ffff89a7 */ /* 0x0005e20008000011 */
[----:B------:R-:W-:Y:S05]  /*162f0*/  BRA.U !UP1, `(.L_x_351) ;  /* 0x0000000109047547 */ /* 0x000fea000b800000 */
[----:B------:R-:W-:Y:S05]  /*16300*/  BPT.TRAP 0x1 ;  /* 0x000000040000795c */ /* 0x000fea0000300000 */
.L_x_351:
[----:B------:R-:W-:Y:S04]  /*16310*/  BSSY.RECONVERGENT B0, `(.L_x_352) ;  /* 0x0000003000007945 */ /* 0x000fe80003800200 */
[----:B------:R-:W-:Y:S05]  /*16320*/  @P2 BRA `(.L_x_353) ;  /* 0x0000000000042947 */ /* 0x000fea0003800000 */
[----:B------:R-:W-:Y:S05]  /*16330*/  BPT.TRAP 0x1 ;  /* 0x000000040000795c */ /* 0x000fea0000300000 */
.L_x_353:
[----:B------:R-:W-:Y:S05]  /*16340*/  BSYNC.RECONVERGENT B0 ;  /* 0x0000000000007941 */ /* 0x000fea0003800200 */
.L_x_352:
        /* <DEDUP_REMOVED lines=19> */
[----:B------:R-:W-:Y:S01]  /*16480*/  UIADD3 UR10, UPT, UPT, UR10, 0x2, URZ ;  /* 0x000000020a0a7890 */ /* 0x000fe2000fffe0ff */
[----:B------:R-:W-:Y:S11]  /*16490*/  BRA.U !UP0, `(.L_x_354) ;  /* 0x0000000108047547 */ /* 0x000ff6000b800000 */
[----:B------:R-:W-:Y:S05]  /*164a0*/  BPT.TRAP 0x1 ;  /* 0x000000040000795c */ /* 0x000fea0000300000 */
.L_x_354:
[----:B------:R-:W-:Y:S01]  /*164b0*/  ULEA UR17, UR22, UR8, 0x3 ;  /* 0x0000000816117291 */ /* 0x000fe2000f8e18ff */
[----:B-1----:R-:W-:Y:S01]  /*164c0*/  IMAD.U32 R3, RZ, RZ, UR15 ;  /* 0x0000000fff037e24 */ /* 0x002fe2000f8e00ff */
[----:B--2---:R-:W-:-:S04]  /*164d0*/  @!P0 MOV R2, 0x1000 ;  /* 0x0000100000028802 */ /* 0x004fc80000000f00 */
[----:B------:R-:W-:-:S04]  /*164e0*/  SHF.L.U32 R3, R3, 0x1f, RZ ;  /* 0x0000001f03037819 */ /* 0x000fc800000006ff */
[----:B------:R-:W1:Y:S02]  /*164f0*/  SYNCS.PHASECHK.TRANS64.TRYWAIT P1, [UR17+0x7038], R3 ;  /* 0x00703803ff0075a7 */ /* 0x000e640008021111 */
[----:B-1----:R-:W-:Y:S05]  /*16500*/  @!P1 BRA `(.L_x_355) ;  /* 0x0000002000709947 */ /* 0x002fea0003800000 */
.L_x_473:
[----:B------:R2:W-:Y:S01]  /*16510*/  @!P0 SYNCS.ARRIVE.TRANS64 RZ, [UR17+0x7020], R2 ;  /* 0x00702002ffff89a7 */ /* 0x0005e20008000011 */
[----:B------:R-:W-:Y:S05]  /*16520*/  BRA.U !UP1, `(.L_x_356) ;  /* 0x0000000109047547 */ /* 0x000fea000b800000 */
[----:B------:R-:W-:Y:S05]  /*16530*/  BPT.TRAP 0x1 ;  /* 0x000000040000795c */ /* 0x000fea0000300000 */
.L_x_356:
[----:B------:R-:W-:Y:S04]  /*16540*/  BSSY.RECONVERGENT B0, `(.L_x_357) ;  /* 0x0000003000007945 */ /* 0x000fe80003800200 */
[----:B------:R-:W-:Y:S05]  /*16550*/  @P2 BRA `(.L_x_358) ;  /* 0x0000000000042947 */ /* 0x000fea0003800000 */
[----:B------:R-:W-:Y:S05]  /*16560*/  BPT.TRAP 0x1 ;  /* 0x000000040000795c */ /* 0x000fea0000300000 */
.L_x_358:
[----:B------:R-:W-:Y:S05]  /*16570*/  BSYNC.RECONVERGENT B0 ;  /* 0x0000000000007941 */ /* 0x000fea0003800200 */
.L_x_357:
        /* <DEDUP_REMOVED lines=19> */
.L_x_359:
[----:B------:R-:W-:Y:S01]  /*166b0*/  ULEA UR9, UR22, UR8, 0x3 ;  /* 0x0000000816097291 */ /* 0x000fe2000f8e18ff */
[----:B-1----:R-:W-:Y:S01]  /*166c0*/  IMAD.U32 R3, RZ, RZ, UR15 ;  /* 0x0000000fff037e24 */ /* 0x002fe2000f8e00ff */
[----:B--2---:R-:W-:-:S04]  /*166d0*/  @!P0 MOV R2, 0x1000 ;  /* 0x0000100000028802 */ /* 0x004fc80000000f00 */
[----:B------:R-:W-:-:S04]  /*166e0*/  SHF.L.U32 R3, R3, 0x1f, RZ ;  /* 0x0000001f03037819 */ /* 0x000fc800000006ff */
[----:B------:R-:W1:Y:S02]  /*166f0*/  SYNCS.PHASECHK.TRANS64.TRYWAIT P1, [UR9+0x7038], R3 ;  /* 0x00703803ff0075a7 */ /* 0x000e640008021109 */
[----:B-1----:R-:W-:Y:S05]  /*16700*/  @!P1 BRA `(.L_x_360) ;  /* 0x0000002000089947 */ /* 0x002fea0003800000 */
.L_x_475:
[----:B------:R2:W-:Y:S01]  /*16710*/  @!P0 SYNCS.ARRIVE.TRANS64 RZ, [UR9+0x7020], R2 ;  /* 0x00702002ffff89a7 */ /* 0x0005e20008000009 */
[----:B------:R-:W-:Y:S05]  /*16720*/  BRA.U !UP1, `(.L_x_361) ;  /* 0x0000000109047547 */ /* 0x000fea000b800000 */
[----:B------:R-:W-:Y:S05]  /*16730*/  BPT.TRAP 0x1 ;  /* 0x000000040000795c */ /* 0x000fea0000300000 */
.L_x_361:
[----:B------:R-:W-:Y:S04]  /*16740*/  BSSY.RECONVERGENT B0, `(.L_x_362) ;  /* 0x0000003000007945 */ /* 0x000fe80003800200 */
[----:B------:R-:W-:Y:S05]  /*16750*/  @P2 BRA `(.L_x_363) ;  /* 0x0000000000042947 */ /* 0x000fea0003800000 */
[----:B------:R-:W-:Y:S05]  /*16760*/  BPT.TRAP 0x1 ;  /* 0x000000040000795c */ /* 0x000fea0000300000 */
.L_x_363:
[----:B------:R-:W-:Y:S05]  /*16770*/  BSYNC.RECONVERGENT B0 ;  /* 0x0000000000007941 */ /* 0x000fea0003800200 */
.L_x_362:
[----:B------:R-:W-:Y:S02]  /*16780*/  ULEA UR8, UR22, UR8, 0xc ;  /* 0x0000000816087291 */ /* 0x000fe4000f8e60ff */
[----:B------:R-:W-:Y:S02]  /*16790*/  UIADD3 UR6, UP2, UPT, UR4, 0x280, URZ ;  /* 0x0000028004067890 */ /* 0x000fe4000ff5e0ff */
[----:B------:R-:W-:Y:S02]  /*167a0*/  USHF.L.U32 UR11, UR10, 0x7, URZ ;  /* 0x000000070a0b7899 */ /* 0x000fe400080006ff */
[----:B------:R-:W-:Y:S02]  /*167b0*/  UIADD3 UR9, UPT, UPT, UR9, 0x7020, URZ ;  /* 0x0000702009097890 */ /* 0x000fe4000fffe0ff */
[----:B------:R-:W-:Y:S02]  /*167c0*/  UIADD3 UR8, UPT, UPT, UR8, 0x2000, URZ ;  /* 0x0000200008087890 */ /* 0x000fe4000fffe0ff */
[----:B------:R-:W-:Y:S01]  /*167d0*/  UIADD3.X UR7, UPT, UPT, URZ, UR5, URZ, UP2, !UPT ;  /* 0x00000005ff077290 */ /* 0x000fe200097fe4ff */
[----:B------:R-:W-:Y:S01]  /*167e0*/  UMOV UR12, UR13 ;  /* 0x0000000d000c7c82 */ /* 0x000fe20008000000 */
[----:B------:R-:W-:Y:S01]  /*167f0*/  UMOV UR16, 0x0 ;  /* 0x0000000000107882 */ /* 0x000fe20000000000 */
[----:B------:R-:W-:Y:S01]  /*16800*/  UMOV UR17, 0x10000000 ;  /* 0x1000000000117882 */ /* 0x000fe20000000000 */
[----:B------:R-:W-:Y:S01]  /*16810*/  UMOV UR13, UR14 ;  /* 0x0000000e000d7c82 */ /* 0x000fe20008000000 */
[----:B------:R-:W-:Y:S01]  /*16820*/  UMOV UR10, URZ ;  /* 0x000000ff000a7c82 */ /* 0x000fe20008000000 */
[----:B------:R-:W-:-:S03]  /*16830*/  UIADD3 UR22, UPT, UPT, UR22, 0x1, URZ ;  /* 0x0000000116167890 */ /* 0x000fc6000fffe0ff */
[----:B------:R4:W-:Y:S01]  /*16840*/  UTMALDG.4D [UR8], [UR6], desc[UR16] ;  /* 0x00001008060075b4 */ /* 0x0009e20008019000 */
[----:B------:R-:W-:-:S04]  /*16850*/  UISETP.NE.AND UP2, UPT, UR22, 0x3, UPT ;  /* 0x000000031600788c */ /* 0x000fc8000bf45270 */
[----:B------:R-:W-:Y:S02]  /*16860*/  USEL UR14, URZ, 0x1, UP2 ;  /* 0x00000001ff0e7887 */ /* 0x000fe40009000000 */
[----:B------:R-:W-:Y:S02]  /*16870*/  USEL UR22, UR22, URZ, UP2 ;  /* 0x000000ff16167287 */ /* 0x000fe40009000000 */
[----:B----4-:R-:W-:-:S12]  /*16880*/  ULOP3.LUT UR15, UR15, UR14, URZ, 0x3c, !UPT ;  /* 0x0000000e0f0f7292 */ /* 0x010fd8000f8e3cff */
.L_x_267:
[----:B------:R-:W4:Y:S01]  /*16890*/  LDCU UR7, c[0x0][0x370] ;  /* 0x00006e00ff0777ac */ /* 0x000f220008000800 */
[----:B------:R-:W5:Y:S01]  /*168a0*/  LDCU UR6, c[0x0][0x900] ;  /* 0x00012000ff0677ac */ /* 0x000f620008000800 */
[----:B----4-:R-:W-:-:S04]  /*168b0*/  UIADD3 UR36, UPT, UPT, UR7, UR36, URZ ;  /* 0x0000002407247290 */ /* 0x010fc8000fffe0ff */
[----:B-----5:R-:W-:-:S09]  /*168c0*/  UISETP.GE.AND UP2, UPT, UR36, UR6, UPT ;  /* 0x000000062400728c */ /* 0x020fd2000bf46270 */
[----:B------:R-:W-:Y:S05]  /*168d0*/  BRA.U !UP2, `(.L_x_364) ;  /* 0xffffffd50a7c7547 */ /* 0x000fea000b83ffff */
[----:B-1----:R-:W-:Y:S05]  /*168e0*/  EXIT ;  /* 0x000000000000794d */ /* 0x002fea0003800000 */
.L_x_494:
[----:B------:R-:W-:-:S08]  /*168f0*/  NOP ;  /* 0x0000000000007918 */ /* 0x000fd00000000000 */
[----:B------:R-:W1:-:S00]  /*16900*/  USETMAXREG.DEALLOC.CTAPOOL 0x20 ;  /* 0x00000020000079c8 */ /* 0x000e4000080e0500 */
[----:B-1----:R-:W1:Y:S02]  /*16910*/  LDC R0, c[0x0][0x900] ;  /* 0x00024000ff007b82 */ /* 0x002e640000000800 */
[----:B-1----:R-:W-:-:S13]  /*16920*/  ISETP.LE.AND P0, PT, R0, UR36, PT ;  /* 0x0000002400007c0c */ /* 0x002fda000bf03270 */
[----:B------:R-:W-:Y:S05]  /*16930*/  @P0 EXIT ;  /* 0x000000000000094d */ /* 0x000fea0003800000 */
[----:B------:R-:W-:Y:S01]  /*16940*/  HFMA2 R4, -RZ, RZ, 0, 0 ;  /* 0x00000000ff047431 */ /* 0x000fe200000001ff */
[----:B------:R-:W-:Y:S01]  /*16950*/  PRMT R0, RZ, 0x7610, R0 ;  /* 0x00007610ff007816 */ /* 0x000fe20000000000 */
[----:B------:R-:W1:Y:S01]  /*16960*/  LDCU.64 UR26, c[0x0][0x348] ;  /* 0x00006900ff1a77ac */ /* 0x000e620008000a00 */
[----:B------:R-:W2:Y:S01]  /*16970*/  LDCU UR24, c[0x0][0x370] ;  /* 0x00006e00ff1877ac */ /* 0x000ea20008000800 */
[----:B------:R-:W3:Y:S01]  /*16980*/  LDCU UR16, c[0x0][0x900] ;  /* 0x00012000ff1077ac */ /* 0x000ee20008000800 */
[----:B------:R-:W4:Y:S01]  /*16990*/  LDCU UR22, c[0x0][0x904] ;  /* 0x00012080ff1677ac */ /* 0x000f220008000800 */
[----:B------:R-:W1:Y:S01]  /*169a0*/  LDCU UR21, c[0x0][0x380] ;  /* 0x00007000ff1577ac */ /* 0x000e620008000800 */
[----:B------:R-:W1:Y:S01]  /*169b0*/  LDCU UR19, c[0x0][0x38c] ;  /* 0x00007180ff1377ac */ /* 0x000e620008000800 */
[----:B------:R-:W1:Y:S01]  /*169c0*/  LDCU UR23, c[0x0][0x91c] ;  /* 0x00012380ff1777ac */ /* 0x000e620008000800 */
[----:B------:R-:W1:Y:S01]  /*169d0*/  LDCU UR20, c[0x0][0x918] ;  /* 0x00012300ff1477ac */ /* 0x000e620008000800 */
[----:B------:R-:W1:Y:S01]  /*169e0*/  LDCU.64 UR14, c[0x0][0x908] ;  /* 0x00012100ff0e77ac */ /* 0x000e620008000a00 */
[----:B------:R-:W1:Y:S01]  /*169f0*/  LDCU.64 UR6, c[0x0][0x920] ;  /* 0x00012400ff0677ac */ /* 0x000e620008000a00 */
[----:B------:R-:W1:Y:S02]  /*16a00*/  LDCU.64 UR4, c[0x0][0x910] ;  /* 0x00012200ff0477ac */ /* 0x000e640008000a00 */
.L_x_372:
[----:B-1----:R-:W-:Y:S02]  /*16a10*/  UIMAD.WIDE.U32 UR8, UR36, UR14, URZ ;  /* 0x0000000e240872a5 */ /* 0x002fe4000f8e00ff */
[----:B----4-:R-:W-:Y:S02]  /*16a20*/  UISETP.NE.AND UP0, UPT, UR22, 0x1, UPT ;  /* 0x000000011600788c */ /* 0x010fe4000bf05270 */
[----:B------:R-:W-:-:S04]  /*16a30*/  USHF.R.U32.HI UR8, URZ, UR15, UR9 ;  /* 0x0000000fff087299 */ /* 0x000fc80008011609 */
[----:B------:R-:W-:Y:S02]  /*16a40*/  USEL UR8, UR36, UR8, !UP0 ;  /* 0x0000000824087287 */ /* 0x000fe4000c000000 */
[----:B------:R-:W-:Y:S02]  /*16a50*/  UISETP.NE.AND UP0, UPT, UR23, 0x1, UPT ;  /* 0x000000011700788c */ /* 0x000fe4000bf05270 */
[----:B------:R-:W-:Y:S02]  /*16a60*/  UIMAD.WIDE.U32 UR10, UR8, UR6, URZ ;  /* 0x00000006080a72a5 */ /* 0x000fe4000f8e00ff */
[----:B------:R-:W-:Y:S02]  /*16a70*/  UIADD3 UR10, UPT, UPT, -UR8, URZ, URZ ;  /* 0x000000ff080a7290 */ /* 0x000fe4000fffe1ff */
[----:B------:R-:W-:Y:S02]  /*16a80*/  USHF.R.U32.HI UR11, URZ, UR7, UR11 ;  /* 0x00000007ff0b7299 */ /* 0x000fe4000801160b */
[----:B------:R-:W-:-:S02]  /*16a90*/  UIMAD UR10, UR22, UR10, UR36 ;  /* 0x0000000a160a72a4 */ /* 0x000fc4000f8e0224 */
[----:B------:R-:W-:Y:S02]  /*16aa0*/  USEL UR11, UR8, UR11, !UP0 ;  /* 0x0000000b080b7287 */ /* 0x000fe4000c000000 */
[----:B------:R-:W-:Y:S02]  /*16ab0*/  USHF.L.U32 UR10, UR10, 0x8, URZ ;  /* 0x000000080a0a7899 */ /* 0x000fe400080006ff */
[----:B------:R-:W-:Y:S02]  /*16ac0*/  UIADD3 UR13, UPT, UPT, -UR11, URZ, URZ ;  /* 0x000000ff0b0d7290 */ /* 0x000fe4000fffe1ff */
[----:B------:R-:W-:Y:S02]  /*16ad0*/  UISETP.GE.AND UP0, UPT, UR10, UR21, UPT ;  /* 0x000000150a00728c */ /* 0x000fe4000bf06270 */
[----:B------:R-:W-:-:S07]  /*16ae0*/  UIMAD UR13, UR23, UR13, UR8 ;  /* 0x0000000d170d72a4 */ /* 0x000fce000f8e0208 */
[----:B------:R-:W-:Y:S05]  /*16af0*/  BRA.U UP0, `(.L_x_365) ;  /* 0x0000000500287547 */ /* 0x000fea000b800000 */
[----:B------:R-:W-:Y:S01]  /*16b00*/  IMAD.U32 R3, RZ, RZ, UR19 ;  /* 0x00000013ff037e24 */ /* 0x000fe2000f8e00ff */
[----:B------:R-:W-:Y:S02]  /*16b10*/  UIMAD.WIDE.U32 UR8, UR11, UR5, URZ ;  /* 0x000000050b0872a5 */ /* 0x000fe4000f8e00ff */
[----:B------:R-:W-:Y:S02]  /*16b20*/  UISETP.NE.AND UP0, UPT, UR4, 0x1, UPT ;  /* 0x000000010400788c */ /* 0x000fe4000bf05270 */
[----:B------:R-:W-:Y:S01]  /*16b30*/  IABS R3, R3 ;  /* 0x0000000300037213 */ /* 0x000fe20000000000 */
[----:B------:R-:W-:-:S03]  /*16b40*/  USHF.R.U32.HI UR8, URZ, UR20, UR9 ;  /* 0x00000014ff087299 */ /* 0x000fc60008011609 */
[----:B------:R-:W1:Y:S01]  /*16b50*/  I2F.RP R0, R3 ;  /* 0x0000000300007306 */ /* 0x000e620000209400 */
[----:B------:R-:W-:Y:S02]  /*16b60*/  USEL UR8, UR11, UR8, !UP0 ;  /* 0x000000080b087287 */ /* 0x000fe4000c000000 */
[----:B------:R-:W-:Y:S02]  /*16b70*/  UISETP.NE.AND UP0, UPT, UR19, URZ, UPT ;  /* 0x000000ff1300728c */ /* 0x000fe4000bf05270 */
[----:B------:R-:W-:-:S04]  /*16b80*/  UIADD3 UR8, UPT, UPT, -UR8, URZ, URZ ;  /* 0x000000ff08087290 */ /* 0x000fc8000fffe1ff */
[----:B------:R-:W-:-:S04]  /*16b90*/  UIMAD UR11, UR4, UR8, UR11 ;  /* 0x00000008040b72a4 */ /* 0x000fc8000f8e020b */
[----:B------:R-:W-:Y:S01]  /*16ba0*/  ULOP3.LUT UR8, UR11, UR19, URZ, 0x3c, !UPT ;  /* 0x000000130b087292 */ /* 0x000fe2000f8e3cff */
[----:B-1----:R-:W1:Y:S03]  /*16bb0*/  MUFU.RCP R6, R0 ;  /* 0x0000000000067308 */ /* 0x002e660000001000 */
[----:B------:R-:W-:Y:S01]  /*16bc0*/  UISETP.GE.AND UP1, UPT, UR8, URZ, UPT ;  /* 0x000000ff0800728c */ /* 0x000fe2000bf26270 */
[----:B-1----:R-:W-:Y:S02]  /*16bd0*/  IADD3 R6, PT, PT, R6, 0xffffffe, RZ ;  /* 0x0ffffffe06067810 */ /* 0x002fe40007ffe0ff */
[----:B------:R-:W-:Y:S02]  /*16be0*/  MOV R0, UR11 ;  /* 0x0000000b00007c02 */ /* 0x000fe40008000f00 */
[----:B------:R-:W1:Y:S02]  /*16bf0*/  F2I.FTZ.U32.TRUNC.NTZ R7, R6 ;  /* 0x0000000600077305 */ /* 0x000e64000021f000 */
[----:B------:R-:W-:Y:S01]  /*16c00*/  IABS R0, R0 ;  /* 0x0000000000007213 */ /* 0x000fe20000000000 */
[----:B-1----:R-:W-:-:S02]  /*16c10*/  IMAD.MOV R2, RZ, RZ, -R7 ;  /* 0x000000ffff027224 */ /* 0x002fc400078e0a07 */
[----:B------:R-:W-:Y:S02]  /*16c20*/  IMAD.MOV.U32 R6, RZ, RZ, RZ ;  /* 0x000000ffff067224 */ /* 0x000fe400078e00ff */
[----:B------:R-:W-:-:S04]  /*16c30*/  IMAD R2, R2, R3, RZ ;  /* 0x0000000302027224 */ /* 0x000fc800078e02ff */
[----:B------:R-:W-:-:S06]  /*16c40*/  IMAD.HI.U32 R2, R7, R2, R6 ;  /* 0x0000000207027227 */ /* 0x000fcc00078e0006 */
[----:B------:R-:W-:-:S05]  /*16c50*/  IMAD.HI.U32 R5, R2, R0, RZ ;  /* 0x0000000002057227 */ /* 0x000fca00078e00ff */
[----:B------:R-:W-:-:S05]  /*16c60*/  IADD3 R2, PT, PT, -R5, RZ, RZ ;  /* 0x000000ff05027210 */ /* 0x000fca0007ffe1ff */
[----:B------:R-:W-:-:S05]  /*16c70*/  IMAD R0, R3, R2, R0 ;  /* 0x0000000203007224 */ /* 0x000fca00078e0200 */
[----:B------:R-:W-:-:S13]  /*16c80*/  ISETP.GT.U32.AND P0, PT, R3, R0, PT ;  /* 0x000000000300720c */ /* 0x000fda0003f04070 */
[----:B------:R-:W-:Y:S01]  /*16c90*/  @!P0 IMAD.IADD R0, R0, 0x1, -R3 ;  /* 0x0000000100008824 */ /* 0x000fe200078e0a03 */
[----:B------:R-:W-:Y:S02]  /*16ca0*/  @!P0 IADD3 R5, PT, PT, R5, 0x1, RZ ;  /* 0x0000000105058810 */ /* 0x000fe40007ffe0ff */
[----:B------:R-:W-:Y:S02]  /*16cb0*/  ELECT P0, URZ, PT ;  /* 0x0000000000ff782f */ /* 0x000fe40003800000 */
[----:B------:R-:W-:-:S13]  /*16cc0*/  ISETP.GE.U32.AND P1, PT, R0, R3, PT ;  /* 0x000000030000720c */ /* 0x000fda0003f26070 */
[----:B------:R-:W-:-:S05]  /*16cd0*/  @P1 VIADD R5, R5, 0x1 ;  /* 0x0000000105051836 */ /* 0x000fca0000000000 */
[----:B------:R-:W-:-:S13]  /*16ce0*/  R2UR UR12, R5 ;  /* 0x00000000050c72ca */ /* 0x000fda00000e0000 */
[----:B------:R-:W-:Y:S02]  /*16cf0*/  @!UP1 UIADD3 UR12, UPT, UPT, -UR12, URZ, URZ ;  /* 0x000000ff0c0c9290 */ /* 0x000fe4000fffe1ff */
[----:B------:R-:W-:-:S04]  /*16d00*/  @!UP0 ULOP3.LUT UR12, URZ, UR19, URZ, 0x33, !UPT ;  /* 0x00000013ff0c8292 */ /* 0x000fc8000f8e33ff */
[----:B------:R-:W-:-:S04]  /*16d10*/  UIADD3 UR8, UPT, UPT, -UR12, URZ, URZ ;  /* 0x000000ff0c087290 */ /* 0x000fc8000fffe1ff */
[----:B------:R-:W-:Y:S01]  /*16d20*/  UIMAD UR11, UR19, UR8, UR11 ;  /* 0x00000008130b72a4 */ /* 0x000fe2000f8e020b */
[----:B------:R-:W-:Y:S11]  /*16d30*/  BRA.U UP6, `(.L_x_366) ;  /* 0x0000000106047547 */ /* 0x000ff6000b800000 */
[----:B--23--:R-:W-:Y:S05]  /*16d40*/  BPT.TRAP 0x1 ;  /* 0x000000040000795c */ /* 0x00cfea0000300000 */
.L_x_366:
[----:B------:R-:W1:Y:S01]  /*16d50*/  S2UR UR18, SR_CgaCtaId ;  /* 0x00000000001279c3 */ /* 0x000e620000008800 */
[----:B------:R-:W-:Y:S01]  /*16d60*/  UMOV UR17, 0x400 ;  /* 0x0000040000117882 */ /* 0x000fe20000000000 */
[----:B------:R-:W-:Y:S01]  /*16d70*/  SHF.L.U32 R3, R4, 0x1f, RZ ;  /* 0x0000001f04037819 */ /* 0x000fe200000006ff */
[----:B-1----:R-:W-:-:S09]  /*16d80*/  ULEA UR17, UR18, UR17, 0x18 ;  /* 0x0000001112117291 */ /* 0x002fd2000f8ec0ff */
[----:B------:R-:W1:Y:S02]  /*16d90*/  SYNCS.PHASECHK.TRANS64.TRYWAIT P0, [UR17+0x70b0], R3 ;  /* 0x0070b003ff0075a7 */ /* 0x000e640008001111 */
[----:B-1----:R-:W-:Y:S05]  /*16da0*/  @!P0 BRA `(.L_x_367) ;  /* 0x0000001800788947 */ /* 0x002fea0003800000 */
.L_x_477:
[----:B------:R-:W-:Y:S02]  /*16db0*/  UIADD3 UR28, UP0, UPT, UR26, 0x400, URZ ;  /* 0x000004001a1c7890 */ /* 0x000fe4000ff1e0ff */
[----:B------:R-:W-:Y:S02]  /*16dc0*/  UIADD3 UR8, UPT, UPT, UR17, 0x5000, URZ ;  /* 0x0000500011087890 */ /* 0x000fe4000fffe0ff */
[----:B------:R-:W-:Y:S01]  /*16dd0*/  UIADD3.X UR29, UPT, UPT, URZ, UR27, URZ, UP0, !UPT ;  /* 0x0000001bff1d7290 */ /* 0x000fe200087fe4ff */
[----:B------:R-:W-:-:S08]  /*16de0*/  UMOV UR9, URZ ;  /* 0x000000ff00097c82 */ /* 0x000fd00008000000 */
[----:B------:R4:W-:Y:S01]  /*16df0*/  UTMASTG.5D [UR8], [UR28] ;  /* 0x000000081c0073b5 */ /* 0x0009e20008020000 */
[----:B------:R0:W-:Y:S01]  /*16e00*/  UTMACMDFLUSH ;  /* 0x00000000000079b7 */ /* 0x0001e20000000000 */
[----:B----4-:R-:W-:Y:S05]  /*16e10*/  BRA.U UP6, `(.L_x_368) ;  /* 0x0000000106047547 */ /* 0x010fea000b800000 */
[----:B--23--:R-:W-:Y:S05]  /*16e20*/  BPT.TRAP 0x1 ;  /* 0x000000040000795c */ /* 0x00cfea0000300000 */
.L_x_368:
[----:B------:R-:W4:Y:S02]  /*16e30*/  SYNCS.PHASECHK.TRANS64.TRYWAIT P0, [UR17+0x70b8], R3 ;  /* 0x0070b803ff0075a7 */ /* 0x000f240008001111 */
[----:B----4-:R-:W-:Y:S05]  /*16e40*/  @!P0 BRA `(.L_x_369) ;  /* 0x0000001800688947 */ /* 0x010fea0003800000 */
.L_x_479:
[----:B------:R-:W-:Y:S02]  /*16e50*/  UIADD3 UR28, UP0, UPT, UR26, 0x400, URZ ;  /* 0x000004001a1c7890 */ /* 0x000fe4000ff1e0ff */
[----:B------:R-:W-:Y:S02]  /*16e60*/  UIADD3 UR10, UPT, UPT, UR10, 0x80, URZ ;  /* 0x000000800a0a7890 */ /* 0x000fe4000fffe0ff */
[----:B------:R-:W-:Y:S02]  /*16e70*/  UIADD3 UR8, UPT, UPT, UR17, 0x6000, URZ ;  /* 0x0000600011087890 */ /* 0x000fe4000fffe0ff */
[----:B------:R-:W-:Y:S01]  /*16e80*/  UIADD3.X UR29, UPT, UPT, URZ, UR27, URZ, UP0, !UPT ;  /* 0x0000001bff1d7290 */ /* 0x000fe200087fe4ff */
[----:B------:R-:W-:-:S08]  /*16e90*/  UMOV UR9, URZ ;  /* 0x000000ff00097c82 */ /* 0x000fd00008000000 */
[----:B------:R4:W-:Y:S01]  /*16ea0*/  UTMASTG.5D [UR8], [UR28] ;  /* 0x000000081c0073b5 */ /* 0x0009e20008020000 */
[----:B------:R0:W-:Y:S01]  /*16eb0*/  UTMACMDFLUSH ;  /* 0x00000000000079b7 */ /* 0x0001e20000000000 */
[----:B------:R-:W-:-:S04]  /*16ec0*/  DEPBAR.LE SB0, 0x1 ;  /* 0x000080400000791a */ /* 0x000fc80000000000 */
[----:B----4-:R-:W-:Y:S05]  /*16ed0*/  BRA.U UP6, `(.L_x_370) ;  /* 0x0000000106047547 */ /* 0x010fea000b800000 */
[----:B--23--:R-:W-:Y:S05]  /*16ee0*/  BPT.TRAP 0x1 ;  /* 0x000000040000795c */ /* 0x00cfea0000300000 */
.L_x_370:
[----:B------:R-:W-:-:S04]  /*16ef0*/  UIADD3 UR8, UPT, UPT, UR17, 0x70c0, URZ ;  /* 0x000070c011087890 */ /* 0x000fc8000fffe0ff */
[----:B------:R-:W-:-:S09]  /*16f00*/  UPRMT UR8, UR18, 0x654, UR8 ;  /* 0x0000065412087896 */ /* 0x000fd20008000008 */
[----:B------:R-:W-:Y:S01]  /*16f10*/  SYNCS.ARRIVE.TRANS64.RED.A1T0 RZ, [UR8], RZ ;  /* 0x000000ffffff79a7 */ /* 0x000fe20008100408 */
[----:B------:R-:W-:-:S04]  /*16f20*/  DEPBAR.LE SB0, 0x0 ;  /* 0x000080000000791a */ /* 0x000fc80000000000 */
[----:B------:R-:W-:Y:S05]  /*16f30*/  BRA.U UP6, `(.L_x_371) ;  /* 0x0000000106047547 */ /* 0x000fea000b800000 */
[----:B--23--:R-:W-:Y:S05]  /*16f40*/  BPT.TRAP 0x1 ;  /* 0x000000040000795c */ /* 0x00cfea0000300000 */
.L_x_371:
[----:B------:R-:W-:Y:S01]  /*16f50*/  UIADD3 UR17, UPT, UPT, UR17, 0x70c8, URZ ;  /* 0x000070c811117890 */ /* 0x000fe2000fffe0ff */
[----:B-1----:R-:W-:Y:S01]  /*16f60*/  HFMA2 R0, -RZ, RZ, 0, 5.9604644775390625e-08 ;  /* 0x00000001ff007431 */ /* 0x002fe200000001ff */
[----:B------:R-:W-:Y:S02]  /*16f70*/  LOP3.LUT R4, R4, 0x1, RZ, 0x3c, !PT ;  /* 0x0000000104047812 */ /* 0x000fe400078e3cff */
[----:B------:R-:W-:-:S09]  /*16f80*/  UPRMT UR17, UR18, 0x654, UR17 ;  /* 0x0000065412117896 */ /* 0x000fd20008000011 */
[----:B------:R-:W-:Y:S03]  /*16f90*/  SYNCS.ARRIVE.TRANS64.RED.A1T0 RZ, [UR17], RZ ;  /* 0x000000ffffff79a7 */ /* 0x000fe60008100411 */
.L_x_365:
[----:B--2---:R-:W-:-:S04]  /*16fa0*/  UIADD3 UR36, UPT, UPT, UR24, UR36, URZ ;  /* 0x0000002418247290 */ /* 0x004fc8000fffe0ff */
[----:B---3--:R-:W-:-:S09]  /*16fb0*/  UISETP.GE.AND UP0, UPT, UR36, UR16, UPT ;  /* 0x000000102400728c */ /* 0x008fd2000bf06270 */
[----:B------:R-:W-:Y:S05]  /*16fc0*/  BRA.U !UP0, `(.L_x_372) ;  /* 0xfffffff908907547 */ /* 0x000fea000b83ffff */
[----:B------:R-:W-:-:S13]  /*16fd0*/  LOP3.LUT P0, RZ, R0, 0xff, RZ, 0xc0, !PT ;  /* 0x000000ff00ff7812 */ /* 0x000fda000780c0ff */
[----:B------:R-:W-:Y:S05]  /*16fe0*/  @!P0 EXIT ;  /* 0x000000000000894d */ /* 0x000fea0003800000 */
[----:B------:R-:W1:Y:S01]  /*16ff0*/  S2UR UR4, SR_CgaCtaId ;  /* 0x00000000000479c3 */ /* 0x000e620000008800 */
[----:B------:R-:W-:Y:S01]  /*17000*/  UMOV UR5, 0x400 ;  /* 0x0000040000057882 */ /* 0x000fe20000000000 */
[----:B------:R-:W-:Y:S01]  /*17010*/  UMOV UR6, 0x40 ;  /* 0x0000004000067882 */ /* 0x000fe20000000000 */
[----:B------:R-:W-:Y:S02]  /*17020*/  IMAD.MOV.U32 R2, RZ, RZ, 0xffff ;  /* 0x0000ffffff027424 */ /* 0x000fe400078e00ff */
[----:B------:R-:W-:Y:S01]  /*17030*/  IMAD.MOV.U32 R0, RZ, RZ, 0x1 ;  /* 0x00000001ff007424 */ /* 0x000fe200078e00ff */
[----:B-1----:R-:W-:Y:S02]  /*17040*/  ULEA UR5, UR4, UR5, 0x18 ;  /* 0x0000000504057291 */ /* 0x002fe4000f8ec0ff */
[----:B------:R-:W-:-:S07]  /*17050*/  ULEA UR6, UR4, UR6, 0x18 ;  /* 0x0000000604067291 */ /* 0x000fce000f8ec0ff */
[----:B------:R-:W1:Y:S01]  /*17060*/  LDS R3, [UR5+0x70e0] ;  /* 0x0070e005ff037984 */ /* 0x000e620008000800 */
[----:B------:R-:W-:-:S03]  /*17070*/  NOP ;  /* 0x0000000000007918 */ /* 0x000fc60000000000 */
[----:B------:R-:W2:Y:S01]  /*17080*/  LDS R5, [UR6+0x14] ;  /* 0x00001406ff057984 */ /* 0x000ea20008000800 */
[----:B-1----:R-:W-:-:S04]  /*17090*/  LOP3.LUT R3, R3, 0xffff, RZ, 0xc0, !PT ;  /* 0x0000ffff03037812 */ /* 0x002fc800078ec0ff */
[----:B------:R-:W-:-:S04]  /*170a0*/  SHF.R.U32.HI R3, RZ, 0x5, R3 ;  /* 0x00000005ff037819 */ /* 0x000fc80000011603 */
[-C--:B------:R-:W-:Y:S02]  /*170b0*/  SHF.L.U32 R2, R2, R3.reuse, RZ ;  /* 0x0000000302027219 */ /* 0x080fe400000006ff */
[----:B------:R-:W-:Y:S02]  /*170c0*/  SHF.L.U32 R0, R0, R3, RZ ;  /* 0x0000000300007219 */ /* 0x000fe400000006ff */
[----:B--2---:R-:W-:-:S04]  /*170d0*/  LOP3.LUT R5, R5, R2, RZ, 0xc0, !PT ;  /* 0x0000000205057212 */ /* 0x004fc800078ec0ff */
[----:B------:R-:W-:-:S13]  /*170e0*/  ISETP.NE.AND P0, PT, R5, R2, PT ;  /* 0x000000020500720c */ /* 0x000fda0003f05270 */
[----:B------:R-:W-:Y:S05]  /*170f0*/  @P0 BRA `(.L_x_373) ;  /* 0x00000000005c0947 */ /* 0x000fea0003800000 */
[----:B------:R-:W1:Y:S02]  /*17100*/  LDS R3, [UR6+0x18] ;  /* 0x00001806ff037984 */ /* 0x000e640008000800 */
[----:B-1----:R-:W-:-:S04]  /*17110*/  LOP3.LUT R3, R3, R0, RZ, 0xc0, !PT ;  /* 0x0000000003037212 */ /* 0x002fc800078ec0ff */
[----:B------:R-:W-:-:S13]  /*17120*/  ISETP.NE.AND P0, PT, R3, R0, PT ;  /* 0x000000000300720c */ /* 0x000fda0003f05270 */
[----:B------:R-:W-:Y:S05]  /*17130*/  @P0 BRA `(.L_x_374) ;  /* 0x0000000000400947 */ /* 0x000fea0003800000 */
[----:B------:R-:W-:Y:S01]  /*17140*/  R2UR UR8, R2 ;  /* 0x00000000020872ca */ /* 0x000fe200000e0000 */
[----:B------:R-:W1:Y:S01]  /*17150*/  S2R R3, SR_LANEID ;  /* 0x0000000000037919 */ /* 0x000e620000000000 */
[----:B------:R-:W-:Y:S01]  /*17160*/  LOP3.LUT R4, RZ, R0, RZ, 0x33, !PT ;  /* 0x00000000ff047212 */ /* 0x000fe200078e33ff */
[----:B------:R-:W-:Y:S02]  /*17170*/  VOTEU.ANY UR7, UPT, PT ;  /* 0x0000000000077886 */ /* 0x000fe400038e0100 */
[----:B------:R-:W-:Y:S01]  /*17180*/  UFLO.U32 UR7, UR7 ;  /* 0x00000007000772bd */ /* 0x000fe200080e0000 */
[----:B------:R-:W2:Y:S07]  /*17190*/  REDUX UR4, R4 ;  /* 0x00000000040473c4 */ /* 0x000eae0000000000 */
[----:B------:R-:W-:-:S06]  /*171a0*/  ULOP3.LUT UR8, URZ, UR8, URZ, 0x33, !UPT ;  /* 0x00000008ff087292 */ /* 0x000fcc000f8e33ff */
[----:B------:R-:W-:-:S04]  /*171b0*/  IMAD.U32 R2, RZ, RZ, UR8 ;  /* 0x00000008ff027e24 */ /* 0x000fc8000f8e00ff */
[----:B------:R-:W3:Y:S02]  /*171c0*/  REDUX UR5, R2 ;  /* 0x00000000020573c4 */ /* 0x000ee40000000000 */
[----:B------:R4:W-:Y:S01]  /*171d0*/  UTCATOMSWS.AND URZ, UR8 ;  /* 0x0000000800ff79e3 */ /* 0x0009e20008000000 */
[----:B--2---:R-:W-:Y:S01]  /*171e0*/  IMAD.U32 R0, RZ, RZ, UR4 ;  /* 0x00000004ff007e24 */ /* 0x004fe2000f8e00ff */
[----:B-1----:R-:W-:Y:S01]  /*171f0*/  ISETP.EQ.U32.AND P0, PT, R3, UR7, PT ;  /* 0x0000000703007c0c */ /* 0x002fe2000bf02070 */
[----:B---3--:R-:W-:-:S12]  /*17200*/  IMAD.U32 R3, RZ, RZ, UR5 ;  /* 0x00000005ff037e24 */ /* 0x008fd8000f8e00ff */
[----:B------:R4:W-:Y:S04]  /*17210*/  @P0 ATOMS.AND RZ, [UR6+0x14], R3 ;  /* 0x00001403ffff098c */ /* 0x0009e8000a800006 */
[----:B------:R4:W-:Y:S01]  /*17220*/  @P0 ATOMS.AND RZ, [UR6+0x18], R0 ;  /* 0x00001800ffff098c */ /* 0x0009e2000a800006 */
[----:B------:R-:W-:Y:S05]  /*17230*/  BRA `(.L_x_375) ;  /* 0x0000000000147947 */ /* 0x000fea0003800000 */
.L_x_374:
[----:B------:R-:W-:Y:S02]  /*17240*/  MOV R2, 0x17260 ;  /* 0x0001726000027802 */ /* 0x000fe40000000f00 */
[----:B------:R-:W-:Y:S05]  /*17250*/  CALL.REL.NOINC `($__internal_0_$__cuda_sm10x_tcgen05_guardrail_trap_col_being_dealloced_not_returned_by_alloc) ;  /* 0x00000014007c7944 */ /* 0x000fea0003c00000 */
[----:B------:R-:W-:Y:S05]  /*17260*/  BRA `(.L_x_375) ;  /* 0x0000000000087947 */ /* 0x000fea0003800000 */
.L_x_373:
[----:B------:R-:W-:Y:S02]  /*17270*/  MOV R2, 0x17290 ;  /* 0x0001729000027802 */ /* 0x000fe40000000f00 */
[----:B------:R-:W-:Y:S05]  /*17280*/  CALL.REL.NOINC `($__internal_2_$__cuda_sm10x_tcgen05_guardrail_trap_unallocated_columns_being_dealloced) ;  /* 0x0000001400887944 */ /* 0x000fea0003c00000 */
.L_x_375:
[----:B------:R-:W-:Y:S01]  /*17290*/  NOP ;  /* 0x0000000000007918 */ /* 0x000fe20000000000 */
[----:B----4-:R-:W-:Y:S05]  /*172a0*/  EXIT ;  /* 0x000000000000794d */ /* 0x010fea0003800000 */
.L_x_37:
[----:B-1----:R-:W-:-:S07]  /*172b0*/  MOV R3, UR21 ;  /* 0x0000001500037c02 */ /* 0x002fce0008000f00 */
.L_x_376:
[----:B-1----:R1:W2:Y:S02]  /*172c0*/  SYNCS.PHASECHK.TRANS64.TRYWAIT P0, [R3+URZ+0x7000], R4 ;  /* 0x00700004030075a7 */ /* 0x0022a400080011ff */
[----:B--2---:R-:W-:Y:S05]  /*172d0*/  @!P0 NANOSLEEP.SYNCS 0x989680 ;  /* 0x009896800000895d */ /* 0x004fea0003900000 */
[----:B------:R-:W2:Y:S02]  /*172e0*/  @!P0 SYNCS.PHASECHK.TRANS64 P0, [R3+URZ+0x7000], R4 ;  /* 0x00700004030085a7 */ /* 0x000ea400080010ff */
[----:B--2---:R-:W-:Y:S05]  /*172f0*/  @!P0 BRA `(.L_x_376) ;  /* 0xfffffffc00f08947 */ /* 0x004fea000383ffff */
[----:B------:R-:W-:Y:S05]  /*17300*/  BRA `(.L_x_377) ;  /* 0xfffffea8007c7947 */ /* 0x000fea000383ffff */
.L_x_39:
[----:B------:R-:W-:-:S07]  /*17310*/  MOV R0, UR6 ;  /* 0x0000000600007c02 */ /* 0x000fce0008000f00 */
.L_x_378:
[----:B-1----:R1:W2:Y:S02]  /*17320*/  SYNCS.PHASECHK.TRANS64.TRYWAIT P0, [R0+URZ+0x7020], R3 ;  /* 0x00702003000075a7 */ /* 0x0022a400080011ff */
[----:B--2---:R-:W-:Y:S05]  /*17330*/  @!P0 NANOSLEEP.SYNCS 0x989680 ;  /* 0x009896800000895d */ /* 0x004fea0003900000 */
[----:B------:R-:W2:Y:S02]  /*17340*/  @!P0 SYNCS.PHASECHK.TRANS64 P0, [R0+URZ+0x7020], R3 ;  /* 0x00702003000085a7 */ /* 0x000ea400080010ff */
[----:B--2---:R-:W-:Y:S05]  /*17350*/  @!P0 BRA `(.L_x_378) ;  /* 0xfffffffc00f08947 */ /* 0x004fea000383ffff */
[----:B------:R-:W-:Y:S05]  /*17360*/  BRA `(.L_x_379) ;  /* 0xfffffea800847947 */ /* 0x000fea000383ffff */
.L_x_41:
[----:B------:R-:W-:-:S07]  /*17370*/  MOV R2, UR21 ;  /* 0x0000001500027c02 */ /* 0x000fce0008000f00 */
.L_x_380:
[----:B-1----:R1:W2:Y:S02]  /*17380*/  SYNCS.PHASECHK.TRANS64.TRYWAIT P0, [R2+URZ+0x7058], R3 ;  /* 0x00705803020075a7 */ /* 0x0022a400080011ff */
[----:B--2---:R-:W-:Y:S05]  /*17390*/  @!P0 NANOSLEEP.SYNCS 0x989680 ;  /* 0x009896800000895d */ /* 0x004fea0003900000 */
[----:B------:R-:W2:Y:S02]  /*173a0*/  @!P0 SYNCS.PHASECHK.TRANS64 P0, [R2+URZ+0x7058], R3 ;  /* 0x00705803020085a7 */ /* 0x000ea400080010ff */
[----:B--2---:R-:W-:Y:S05]  /*173b0*/  @!P0 BRA `(.L_x_380) ;  /* 0xfffffffc00f08947 */ /* 0x004fea000383ffff */
[----:B------:R-:W-:Y:S05]  /*173c0*/  BRA `(.L_x_381) ;  /* 0xfffffea8009c7947 */ /* 0x000fea000383ffff */
.L_x_45:
[----:B-1----:R-:W-:-:S07]  /*173d0*/  MOV R3, UR21 ;  /* 0x0000001500037c02 */ /* 0x002fce0008000f00 */
.L_x_382:
[----:B-1----:R1:W2:Y:S02]  /*173e0*/  SYNCS.PHASECHK.TRANS64.TRYWAIT P0, [R3+URZ+0x7008], R4 ;  /* 0x00700804030075a7 */ /* 0x0022a400080011ff */
[----:B--2---:R-:W-:Y:S05]  /*173f0*/  @!P0 NANOSLEEP.SYNCS 0x989680 ;  /* 0x009896800000895d */ /* 0x004fea0003900000 */
[----:B------:R-:W2:Y:S02]  /*17400*/  @!P0 SYNCS.PHASECHK.TRANS64 P0, [R3+URZ+0x7008], R4 ;  /* 0x00700804030085a7 */ /* 0x000ea400080010ff */
[----:B--2---:R-:W-:Y:S05]  /*17410*/  @!P0 BRA `(.L_x_382) ;  /* 0xfffffffc00f08947 */ /* 0x004fea000383ffff */
[----:B------:R-:W-:Y:S05]  /*17420*/  BRA `(.L_x_383) ;  /* 0xfffffea800cc7947 */ /* 0x000fea000383ffff */
.L_x_47:
[----:B------:R-:W-:-:S07]  /*17430*/  MOV R2, UR21 ;  /* 0x0000001500027c02 */ /* 0x000fce0008000f00 */
.L_x_384:
[----:B-1----:R1:W2:Y:S02]  /*17440*/  SYNCS.PHASECHK.TRANS64.TRYWAIT P0, [R2+URZ+0x7068], R3 ;  /* 0x00706803020075a7 */ /* 0x0022a400080011ff */
[----:B--2---:R-:W-:Y:S05]  /*17450*/  @!P0 NANOSLEEP.SYNCS 0x989680 ;  /* 0x009896800000895d */ /* 0x004fea0003900000 */
[----:B------:R-:W2:Y:S02]  /*17460*/  @!P0 SYNCS.PHASECHK.TRANS64 P0, [R2+URZ+0x7068], R3 ;  /* 0x00706803020085a7 */ /* 0x000ea400080010ff */
[----:B--2---:R-:W-:Y:S05]  /*17470*/  @!P0 BRA `(.L_x_384) ;  /* 0xfffffffc00f08947 */ /* 0x004fea000383ffff */
[----:B------:R-:W-:Y:S05]  /*17480*/  BRA `(.L_x_385) ;  /* 0xfffffea800d07947 */ /* 0x000fea000383ffff */
.L_x_51:
[----:B------:R-:W-:-:S07]  /*17490*/  MOV R0, UR4 ;  /* 0x0000000400007c02 */ /* 0x000fce0008000f00 */
.L_x_386:
[----:B-1----:R1:W2:Y:S02]  /*174a0*/  SYNCS.PHASECHK.TRANS64.TRYWAIT P0, [R0+URZ+0x7020], R3 ;  /* 0x00702003000075a7 */ /* 0x0022a400080011ff */
[----:B--2---:R-:W-:Y:S05]  /*174b0*/  @!P0 NANOSLEEP.SYNCS 0x989680 ;  /* 0x009896800000895d */ /* 0x004fea0003900000 */
[----:B------:R-:W2:Y:S02]  /*174c0*/  @!P0 SYNCS.PHASECHK.TRANS64 P0, [R0+URZ+0x7020], R3 ;  /* 0x00702003000085a7 */ /* 0x000ea400080010ff */
[----:B--2---:R-:W-:Y:S05]  /*174d0*/  @!P0 BRA `(.L_x_386) ;  /* 0xfffffffc00f08947 */ /* 0x004fea000383ffff */
[----:B------:R-:W-:Y:S05]  /*174e0*/  BRA `(.L_x_387) ;  /* 0xfffffeac00107947 */ /* 0x000fea000383ffff */
.L_x_53:
[----:B------:R-:W-:-:S07]  /*174f0*/  MOV R0, UR21 ;  /* 0x0000001500007c02 */ /* 0x000fce0008000f00 */
.L_x_388:
[----:B-1----:R1:W2:Y:S02]  /*17500*/  SYNCS.PHASECHK.TRANS64.TRYWAIT P0, [R0+URZ+0x70a0], R3 ;  /* 0x0070a003000075a7 */ /* 0x0022a400080011ff */
[----:B--2---:R-:W-:Y:S05]  /*17510*/  @!P0 NANOSLEEP.SYNCS 0x989680 ;  /* 0x009896800000895d */ /* 0x004fea0003900000 */
[----:B------:R-:W2:Y:S02]  /*17520*/  @!P0 SYNCS.PHASECHK.TRANS64 P0, [R0+URZ+0x70a0], R3 ;  /* 0x0070a003000085a7 */ /* 0x000ea400080010ff */
[----:B--2---:R-:W-:Y:S05]  /*17530*/  @!P0 BRA `(.L_x_388) ;  /* 0xfffffffc00f08947 */ /* 0x004fea000383ffff */
[----:B------:R-:W-:Y:S05]  /*17540*/  BRA `(.L_x_389) ;  /* 0xfffffeac00247947 */ /* 0x000fea000383ffff */
.L_x_55:
[----:B------:R-:W-:-:S07]  /*17550*/  MOV R0, UR21 ;  /* 0x0000001500007c02 */ /* 0x000fce0008000f00 */
.L_x_390:
[----:B-1----:R1:W2:Y:S02]  /*17560*/  SYNCS.PHASECHK.TRANS64.TRYWAIT P0, [R0+URZ+0x7058], R7 ;  /* 0x00705807000075a7 */ /* 0x0022a400080011ff */
[----:B--2---:R-:W-:Y:S05]  /*17570*/  @!P0 NANOSLEEP.SYNCS 0x989680 ;  /* 0x009896800000895d */ /* 0x004fea0003900000 */
[----:B------:R-:W2:Y:S02]  /*17580*/  @!P0 SYNCS.PHASECHK.TRANS64 P0, [R0+URZ+0x7058], R7 ;  /* 0x00705807000085a7 */ /* 0x000ea400080010ff */
[----:B--2---:R-:W-:Y:S05]  /*17590*/  @!P0 BRA `(.L_x_390) ;  /* 0xfffffffc00f08947 */ /* 0x004fea000383ffff */
[----:B------:R-:W-:Y:S05]  /*175a0*/  BRA `(.L_x_391) ;  /* 0xfffffeac002c7947 */ /* 0x000fea000383ffff */
.L_x_59:
[----:B------:R-:W-:Y:S07]  /*175b0*/  MOV R2, UR7 ;  /* 0x0000000700027c02 */ /* 0x000fee0008000f00 */
.L_x_392:
[----:B--2---:R2:W3:Y:S02]  /*175c0*/  SYNCS.PHASECHK.TRANS64.TRYWAIT P0, [R2+URZ+0x7020], R3 ;  /* 0x00702003020075a7 */ /* 0x0044e400080011ff */
[----:B---3--:R-:W-:Y:S05]  /*175d0*/  @!P0 NANOSLEEP.SYNCS 0x989680 ;  /* 0x009896800000895d */ /* 0x008fea0003900000 */
[----:B------:R-:W3:Y:S02]  /*175e0*/  @!P0 SYNCS.PHASECHK.TRANS64 P0, [R2+URZ+0x7020], R3 ;  /* 0x00702003020085a7 */ /* 0x000ee400080010ff */
[----:B---3--:R-:W-:Y:S05]  /*175f0*/  @!P0 BRA `(.L_x_392) ;  /* 0xfffffffc00f08947 */ /* 0x008fea000383ffff */
[----:B------:R-:W-:Y:S05]  /*17600*/  BRA `(.L_x_393) ;  /* 0xfffffeb000a87947 */ /* 0x000fea000383ffff */
.L_x_62:
[----:B------:R-:W-:Y:S07]  /*17610*/  MOV R0, UR21 ;  /* 0x0000001500007c02 */ /* 0x000fee0008000f00 */
.L_x_394:
[----:B--2---:R2:W4:Y:S02]  /*17620*/  SYNCS.PHASECHK.TRANS64.TRYWAIT P0, [R0+URZ+0x70a8], R3 ;  /* 0x0070a803000075a7 */ /* 0x00452400080011ff */
[----:B----4-:R-:W-:Y:S05]  /*17630*/  @!P0 NANOSLEEP.SYNCS 0x989680 ;  /* 0x009896800000895d */ /* 0x010fea0003900000 */
[----:B------:R-:W4:Y:S02]  /*17640*/  @!P0 SYNCS.PHASECHK.TRANS64 P0, [R0+URZ+0x70a8], R3 ;  /* 0x0070a803000085a7 */ /* 0x000f2400080010ff */
[----:B----4-:R-:W-:Y:S05]  /*17650*/  @!P0 BRA `(.L_x_394) ;  /* 0xfffffffc00f08947 */ /* 0x010fea000383ffff */
[----:B------:R-:W-:Y:S05]  /*17660*/  BRA `(.L_x_395) ;  /* 0xfffffeb000ec7947 */ /* 0x000fea000383ffff */
.L_x_64:
[----:B------:R-:W-:Y:S07]  /*17670*/  MOV R0, UR21 ;  /* 0x0000001500007c02 */ /* 0x000fee0008000f00 */
.L_x_396:
[----:B--2---:R2:W4:Y:S02]  /*17680*/  SYNCS.PHASECHK.TRANS64.TRYWAIT P0, [R0+URZ+0x7068], R7 ;  /* 0x00706807000075a7 */ /* 0x00452400080011ff */
[----:B----4-:R-:W-:Y:S05]  /*17690*/  @!P0 NANOSLEEP.SYNCS 0x989680 ;  /* 0x009896800000895d */ /* 0x010fea0003900000 */
[----:B------:R-:W4:Y:S02]  /*176a0*/  @!P0 SYNCS.PHASECHK.TRANS64 P0, [R0+URZ+0x7068], R7 ;  /* 0x00706807000085a7 */ /* 0x000f2400080010ff */
[----:B----4-:R-:W-:Y:S05]  /*176b0*/  @!P0 BRA `(.L_x_396) ;  /* 0xfffffffc00f08947 */ /* 0x010fea000383ffff */
[----:B------:R-:W-:Y:S05]  /*176c0*/  BRA `(.L_x_397) ;  /* 0xfffffeb000f47947 */ /* 0x000fea000383ffff */
.L_x_70:
[----:B------:R-:W-:Y:S07]  /*176d0*/  MOV R0, UR4 ;  /* 0x0000000400007c02 */ /* 0x000fee0008000f00 */
.L_x_398:
[----:B-1----:R1:W2:Y:S02]  /*176e0*/  SYNCS.PHASECHK.TRANS64.TRYWAIT P0, [R0+URZ+0x7020], R3 ;  /* 0x00702003000075a7 */ /* 0x0022a400080011ff */
[----:B--2---:R-:W-:Y:S05]  /*176f0*/  @!P0 NANOSLEEP.SYNCS 0x989680 ;  /* 0x009896800000895d */ /* 0x004fea0003900000 */
[----:B------:R-:W2:Y:S02]  /*17700*/  @!P0 SYNCS.PHASECHK.TRANS64 P0, [R0+URZ+0x7020], R3 ;  /* 0x00702003000085a7 */ /* 0x000ea400080010ff */
[----:B--2---:R-:W-:Y:S05]  /*17710*/  @!P0 BRA `(.L_x_398) ;  /* 0xfffffffc00f08947 */ /* 0x004fea000383ffff */
[----:B------:R-:W-:Y:S05]  /*17720*/  BRA `(.L_x_399) ;  /* 0xfffffeb800847947 */ /* 0x000fea000383ffff */
.L_x_72:
[----:B------:R-:W-:Y:S07]  /*17730*/  MOV R0, UR21 ;  /* 0x0000001500007c02 */ /* 0x000fee0008000f00 */
.L_x_400:
[----:B-1----:R1:W2:Y:S02]  /*17740*/  SYNCS.PHASECHK.TRANS64.TRYWAIT P0, [R0+URZ+0x70a0], R3 ;  /* 0x0070a003000075a7 */ /* 0x0022a400080011ff */
[----:B--2---:R-:W-:Y:S05]  /*17750*/  @!P0 NANOSLEEP.SYNCS 0x989680 ;  /* 0x009896800000895d */ /* 0x004fea0003900000 */
[----:B------:R-:W2:Y:S02]  /*17760*/  @!P0 SYNCS.PHASECHK.TRANS64 P0, [R0+URZ+0x70a0], R3 ;  /* 0x0070a003000085a7 */ /* 0x000ea400080010ff */
[----:B--2---:R-:W-:Y:S05]  /*17770*/  @!P0 BRA `(.L_x_400) ;  /* 0xfffffffc00f08947 */ /* 0x004fea000383ffff */
[----:B------:R-:W-:Y:S05]  /*17780*/  BRA `(.L_x_401) ;  /* 0xfffffeb800907947 */ /* 0x000fea000383ffff */
.L_x_74:
[----:B------:R-:W-:Y:S07]  /*17790*/  MOV R0, UR21 ;  /* 0x0000001500007c02 */ /* 0x000fee0008000f00 */
.L_x_402:
[----:B-1----:R1:W2:Y:S02]  /*177a0*/  SYNCS.PHASECHK.TRANS64.TRYWAIT P0, [R0+URZ+0x7058], R7 ;  /* 0x00705807000075a7 */ /* 0x0022a400080011ff */
[----:B--2---:R-:W-:Y:S05]  /*177b0*/  @!P0 NANOSLEEP.SYNCS 0x989680 ;  /* 0x009896800000895d */ /* 0x004fea0003900000 */
[----:B------:R-:W2:Y:S02]  /*177c0*/  @!P0 SYNCS.PHASECHK.TRANS64 P0, [R0+URZ+0x7058], R7 ;  /* 0x00705807000085a7 */ /* 0x000ea400080010ff */
[----:B--2---:R-:W-:Y:S05]  /*177d0*/  @!P0 BRA `(.L_x_402) ;  /* 0xfffffffc00f08947 */ /* 0x004fea000383ffff */
[----:B------:R-:W-:Y:S05]  /*177e0*/  BRA `(.L_x_403) ;  /* 0xfffffeb8009c7947 */ /* 0x000fea000383ffff */
.L_x_82:
[----:B------:R-:W-:-:S07]  /*177f0*/  MOV R0, UR21 ;  /* 0x0000001500007c02 */ /* 0x000fce0008000f00 */
.L_x_404:
[----:B--2---:R2:W3:Y:S02]  /*17800*/  SYNCS.PHASECHK.TRANS64.TRYWAIT P0, [R0+URZ+0x70a8], R3 ;  /* 0x0070a803000075a7 */ /* 0x0044e400080011ff */
[----:B---3--:R-:W-:Y:S05]  /*17810*/  @!P0 NANOSLEEP.SYNCS 0x989680 ;  /* 0x009896800000895d */ /* 0x008fea0003900000 */
[----:B------:R-:W3:Y:S02]  /*17820*/  @!P0 SYNCS.PHASECHK.TRANS64 P0, [R0+URZ+0x70a8], R3 ;  /* 0x0070a803000085a7 */ /* 0x000ee400080010ff */
[----:B---3--:R-:W-:Y:S05]  /*17830*/  @!P0 BRA `(.L_x_404) ;  /* 0xfffffffc00f08947 */ /* 0x008fea000383ffff */
[----:B------:R-:W-:Y:S05]  /*17840*/  BRA `(.L_x_405) ;  /* 0xfffffebc00fc7947 */ /* 0x000fea000383ffff */
.L_x_84:
[----:B------:R-:W-:-:S07]  /*17850*/  MOV R0, UR21 ;  /* 0x0000001500007c02 */ /* 0x000fce0008000f00 */
.L_x_406:
[----:B--2---:R2:W3:Y:S02]  /*17860*/  SYNCS.PHASECHK.TRANS64.TRYWAIT P0, [R0+URZ+0x7068], R7 ;  /* 0x00706807000075a7 */ /* 0x0044e400080011ff */
[----:B---3--:R-:W-:Y:S05]  /*17870*/  @!P0 NANOSLEEP.SYNCS 0x989680 ;  /* 0x009896800000895d */ /* 0x008fea0003900000 */
[----:B------:R-:W3:Y:S02]  /*17880*/  @!P0 SYNCS.PHASECHK.TRANS64 P0, [R0+URZ+0x7068], R7 ;  /* 0x00706807000085a7 */ /* 0x000ee400080010ff */
[----:B---3--:R-:W-:Y:S05]  /*17890*/  @!P0 BRA `(.L_x_406) ;  /* 0xfffffffc00f08947 */ /* 0x008fea000383ffff */
[----:B------:R-:W-:Y:S05]  /*178a0*/  BRA `(.L_x_407) ;  /* 0xfffffec000047947 */ /* 0x000fea000383ffff */
.L_x_96:
[----:B-1----:R1:W2:Y:S02]  /*178b0*/  SYNCS.PHASECHK.TRANS64.TRYWAIT P0, [R16+URZ+0x70c0], R3 ;  /* 0x0070c003100075a7 */ /* 0x0022a400080011ff */
[----:B--2---:R-:W-:Y:S05]  /*178c0*/  @!P0 NANOSLEEP.SYNCS 0x989680 ;  /* 0x009896800000895d */ /* 0x004fea0003900000 */
[----:B------:R-:W2:Y:S02]  /*178d0*/  @!P0 SYNCS.PHASECHK.TRANS64 P0, [R16+URZ+0x70c0], R3 ;  /* 0x0070c003100085a7 */ /* 0x000ea400080010ff */
[----:B--2---:R-:W-:Y:S05]  /*178e0*/  @!P0 BRA `(.L_x_96) ;  /* 0xfffffffc00f08947 */ /* 0x004fea000383ffff */
[----:B------:R-:W-:Y:S05]  /*178f0*/  BRA `(.L_x_408) ;  /* 0xfffffec800687947 */ /* 0x000fea000383ffff */
.L_x_163:
[----:B-1----:R1:W2:Y:S02]  /*17900*/  SYNCS.PHASECHK.TRANS64.TRYWAIT P0, [R16+URZ+0x70c8], R3 ;  /* 0x0070c803100075a7 */ /* 0x0022a400080011ff */
[----:B--2---:R-:W-:Y:S05]  /*17910*/  @!P0 NANOSLEEP.SYNCS 0x989680 ;  /* 0x009896800000895d */ /* 0x004fea0003900000 */
[----:B------:R-:W2:Y:S02]  /*17920*/  @!P0 SYNCS.PHASECHK.TRANS64 P0, [R16+URZ+0x70c8], R3 ;  /* 0x0070c803100085a7 */ /* 0x000ea400080010ff */
[----:B--2---:R-:W-:Y:S05]  /*17930*/  @!P0 BRA `(.L_x_163) ;  /* 0xfffffffc00f08947 */ /* 0x004fea000383ffff */
[----:B------:R-:W-:Y:S05]  /*17940*/  BRA `(.L_x_409) ;  /* 0xfffffef4009c7947 */ /* 0x000fea000383ffff */
.L_x_169:
[----:B-1----:R1:W2:Y:S02]  /*17950*/  SYNCS.PHASECHK.TRANS64.TRYWAIT P0, [R0+URZ+0x7070], R5 ;  /* 0x00707005000075a7 */ /* 0x0022a400080011ff */
[----:B--2---:R-:W-:Y:S05]  /*17960*/  @!P0 NANOSLEEP.SYNCS 0x989680 ;  /* 0x009896800000895d */ /* 0x004fea0003900000 */
[----:B------:R-:W2:Y:S02]  /*17970*/  @!P0 SYNCS.PHASECHK.TRANS64 P0, [R0+URZ+0x7070], R5 ;  /* 0x00707005000085a7 */ /* 0x000ea400080010ff */
[----:B--2---:R-:W-:Y:S05]  /*17980*/  @!P0 BRA `(.L_x_169) ;  /* 0xfffffffc00f08947 */ /* 0x004fea000383ffff */
[----:B------:R-:W-:Y:S05]  /*17990*/  BRA `(.L_x_410) ;  /* 0xfffffef800b47947 */ /* 0x000fea000383ffff */
.L_x_172:
[----:B--2---:R2:W3:Y:S02]  /*179a0*/  SYNCS.PHASECHK.TRANS64.TRYWAIT P1, [R0+URZ+0x7080], R7 ;  /* 0x00708007000075a7 */ /* 0x0044e400080211ff */
[----:B---3--:R-:W-:Y:S05]  /*179b0*/  @!P1 NANOSLEEP.SYNCS 0x989680 ;  /* 0x009896800000995d */ /* 0x008fea0003900000 */
[----:B------:R-:W3:Y:S02]  /*179c0*/  @!P1 SYNCS.PHASECHK.TRANS64 P1, [R0+URZ+0x7080], R7 ;  /* 0x00708007000095a7 */ /* 0x000ee400080210ff */
[----:B---3--:R-:W-:Y:S05]  /*179d0*/  @!P1 BRA `(.L_x_172) ;  /* 0xfffffffc00f09947 */ /* 0x008fea000383ffff */
[----:B------:R-:W-:Y:S05]  /*179e0*/  BRA `(.L_x_411) ;  /* 0xfffffef800d87947 */ /* 0x000fea000383ffff */
.L_x_175:
[----:B-1----:R1:W2:Y:S02]  /*179f0*/  SYNCS.PHASECHK.TRANS64.TRYWAIT P0, [R0+URZ+0x7070], R3 ;  /* 0x00707003000075a7 */ /* 0x0022a400080011ff */
[----:B--2---:R-:W-:Y:S05]  /*17a00*/  @!P0 NANOSLEEP.SYNCS 0x989680 ;  /* 0x009896800000895d */ /* 0x004fea0003900000 */
[----:B------:R-:W2:Y:S02]  /*17a10*/  @!P0 SYNCS.PHASECHK.TRANS64 P0, [R0+URZ+0x7070], R3 ;  /* 0x00707003000085a7 */ /* 0x000ea400080010ff */
[----:B--2---:R-:W-:Y:S05]  /*17a20*/  @!P0 BRA `(.L_x_175) ;  /* 0xfffffffc00f08947 */ /* 0x004fea000383ffff */
[----:B------:R-:W-:Y:S05]  /*17a30*/  BRA `(.L_x_412) ;  /* 0xfffffefc001c7947 */ /* 0x000fea000383ffff */
.L_x_177:
[----:B-1----:R1:W2:Y:S02]  /*17a40*/  SYNCS.PHASECHK.TRANS64.TRYWAIT P0, [R0+URZ+0x7090], R25 ;  /* 0x00709019000075a7 */ /* 0x0022a400080011ff */
[----:B--2---:R-:W-:Y:S05]  /*17a50*/  @!P0 NANOSLEEP.SYNCS 0x989680 ;  /* 0x009896800000895d */ /* 0x004fea0003900000 */
[----:B------:R-:W2:Y:S02]  /*17a60*/  @!P0 SYNCS.PHASECHK.TRANS64 P0, [R0+URZ+0x7090], R25 ;  /* 0x00709019000085a7 */ /* 0x000ea400080010ff */
[----:B--2---:R-:W-:Y:S05]  /*17a70*/  @!P0 BRA `(.L_x_177) ;  /* 0xfffffffc00f08947 */ /* 0x004fea000383ffff */
[----:B------:R-:W-:Y:S05]  /*17a80*/  BRA `(.L_x_413) ;  /* 0xfffffefc00607947 */ /* 0x000fea000383ffff */
.L_x_182:
[----:B---3--:R3:W4:Y:S02]  /*17a90*/  SYNCS.PHASECHK.TRANS64.TRYWAIT P0, [R0+URZ+0x7080], R3 ;  /* 0x00708003000075a7 */ /* 0x00872400080011ff */
[----:B----4-:R-:W-:Y:S05]  /*17aa0*/  @!P0 NANOSLEEP.SYNCS 0x989680 ;  /* 0x009896800000895d */ /* 0x010fea0003900000 */
[----:B------:R-:W4:Y:S02]  /*17ab0*/  @!P0 SYNCS.PHASECHK.TRANS64 P0, [R0+URZ+0x7080], R3 ;  /* 0x00708003000085a7 */ /* 0x000f2400080010ff */
[----:B----4-:R-:W-:Y:S05]  /*17ac0*/  @!P0 BRA `(.L_x_182) ;  /* 0xfffffffc00f08947 */ /* 0x010fea000383ffff */
[----:B------:R-:W-:Y:S05]  /*17ad0*/  BRA `(.L_x_414) ;  /* 0xfffffefc00dc7947 */ /* 0x000fea000383ffff */
.L_x_184:
[----:B--2---:R2:W3:Y:S02]  /*17ae0*/  SYNCS.PHASECHK.TRANS64.TRYWAIT P0, [R0+URZ+0x7098], R25 ;  /* 0x00709819000075a7 */ /* 0x0044e400080011ff */
[----:B---3--:R-:W-:Y:S05]  /*17af0*/  @!P0 NANOSLEEP.SYNCS 0x989680 ;  /* 0x009896800000895d */ /* 0x008fea0003900000 */
[----:B------:R-:W3:Y:S02]  /*17b00*/  @!P0 SYNCS.PHASECHK.TRANS64 P0, [R0+URZ+0x7098], R25 ;  /* 0x00709819000085a7 */ /* 0x000ee400080010ff */
[----:B---3--:R-:W-:Y:S05]  /*17b10*/  @!P0 BRA `(.L_x_184) ;  /* 0xfffffffc00f08947 */ /* 0x008fea000383ffff */
[----:B------:R-:W-:Y:S05]  /*17b20*/  BRA `(.L_x_415) ;  /* 0xffffff0000187947 */ /* 0x000fea000383ffff */
.L_x_191:
[----:B------:R1:W1:Y:S02]  /*17b30*/  SYNCS.PHASECHK.TRANS64.TRYWAIT P0, [R0+URZ+0x7070], R3 ;  /* 0x00707003000075a7 */ /* 0x00026400080011ff */
[----:B-1----:R-:W-:Y:S05]  /*17b40*/  @!P0 NANOSLEEP.SYNCS 0x989680 ;  /* 0x009896800000895d */ /* 0x002fea0003900000 */
[----:B------:R-:W1:Y:S02]  /*17b50*/  @!P0 SYNCS.PHASECHK.TRANS64 P0, [R0+URZ+0x7070], R3 ;  /* 0x00707003000085a7 */ /* 0x000e6400080010ff */
[----:B-1----:R-:W-:Y:S05]  /*17b60*/  @!P0 BRA `(.L_x_191) ;  /* 0xfffffffc00f08947 */ /* 0x002fea000383ffff */
[----:B------:R-:W-:Y:S05]  /*17b70*/  BRA `(.L_x_416) ;  /* 0xffffff0000b47947 */ /* 0x000fea000383ffff */
.L_x_194:
[----:B------:R1:W1:Y:S02]  /*17b80*/  SYNCS.PHASECHK.TRANS64.TRYWAIT P0, [R0+URZ+0x7090], R5 ;  /* 0x00709005000075a7 */ /* 0x00026400080011ff */
[----:B-1----:R-:W-:Y:S05]  /*17b90*/  @!P0 NANOSLEEP.SYNCS 0x989680 ;  /* 0x009896800000895d */ /* 0x002fea0003900000 */
[----:B------:R-:W1:Y:S02]  /*17ba0*/  @!P0 SYNCS.PHASECHK.TRANS64 P0, [R0+URZ+0x7090], R5 ;  /* 0x00709005000085a7 */ /* 0x000e6400080010ff */
[----:B-1----:R-:W-:Y:S05]  /*17bb0*/  @!P0 BRA `(.L_x_194) ;  /* 0xfffffffc00f08947 */ /* 0x002fea000383ffff */
[----:B------:R-:W-:Y:S05]  /*17bc0*/  BRA `(.L_x_417) ;  /* 0xffffff0000d47947 */ /* 0x000fea000383ffff */
.L_x_196:
[----:B-1----:R1:W3:Y:S02]  /*17bd0*/  SYNCS.PHASECHK.TRANS64.TRYWAIT P0, [R0+URZ+0x70c0], R5 ;  /* 0x0070c005000075a7 */ /* 0x0022e400080011ff */
[----:B---3--:R-:W-:Y:S05]  /*17be0*/  @!P0 NANOSLEEP.SYNCS 0x989680 ;  /* 0x009896800000895d */ /* 0x008fea0003900000 */
[----:B------:R-:W3:Y:S02]  /*17bf0*/  @!P0 SYNCS.PHASECHK.TRANS64 P0, [R0+URZ+0x70c0], R5 ;  /* 0x0070c005000085a7 */ /* 0x000ee400080010ff */
[----:B---3--:R-:W-:Y:S05]  /*17c00*/  @!P0 BRA `(.L_x_196) ;  /* 0xfffffffc00f08947 */ /* 0x008fea000383ffff */
[----:B------:R-:W-:Y:S05]  /*17c10*/  BRA `(.L_x_418) ;  /* 0xffffff0400087947 */ /* 0x000fea000383ffff */
.L_x_204:
[----:B------:R1:W1:Y:S02]  /*17c20*/  SYNCS.PHASECHK.TRANS64.TRYWAIT P0, [R0+URZ+0x7080], R3 ;  /* 0x00708003000075a7 */ /* 0x00026400080011ff */
[----:B-1----:R-:W-:Y:S05]  /*17c30*/  @!P0 NANOSLEEP.SYNCS 0x989680 ;  /* 0x009896800000895d */ /* 0x002fea0003900000 */
[----:B------:R-:W1:Y:S02]  /*17c40*/  @!P0 SYNCS.PHASECHK.TRANS64 P0, [R0+URZ+0x7080], R3 ;  /* 0x00708003000085a7 */ /* 0x000e6400080010ff */
[----:B-1----:R-:W-:Y:S05]  /*17c50*/  @!P0 BRA `(.L_x_204) ;  /* 0xfffffffc00f08947 */ /* 0x002fea000383ffff */
[----:B------:R-:W-:Y:S05]  /*17c60*/  BRA `(.L_x_419) ;  /* 0xffffff0c00407947 */ /* 0x000fea000383ffff */
.L_x_207:
[----:B------:R1:W1:Y:S02]  /*17c70*/  SYNCS.PHASECHK.TRANS64.TRYWAIT P0, [R0+URZ+0x7098], R5 ;  /* 0x00709805000075a7 */ /* 0x00026400080011ff */
[----:B-1----:R-:W-:Y:S05]  /*17c80*/  @!P0 NANOSLEEP.SYNCS 0x989680 ;  /* 0x009896800000895d */ /* 0x002fea0003900000 */
[----:B------:R-:W1:Y:S02]  /*17c90*/  @!P0 SYNCS.PHASECHK.TRANS64 P0, [R0+URZ+0x7098], R5 ;  /* 0x00709805000085a7 */ /* 0x000e6400080010ff */
[----:B-1----:R-:W-:Y:S05]  /*17ca0*/  @!P0 BRA `(.L_x_207) ;  /* 0xfffffffc00f08947 */ /* 0x002fea000383ffff */
[----:B------:R-:W-:Y:S05]  /*17cb0*/  BRA `(.L_x_420) ;  /* 0xffffff0c00607947 */ /* 0x000fea000383ffff */
.L_x_209:
[----:B--2---:R2:W1:Y:S02]  /*17cc0*/  SYNCS.PHASECHK.TRANS64.TRYWAIT P0, [R0+URZ+0x70c8], R9 ;  /* 0x0070c809000075a7 */ /* 0x00446400080011ff */
[----:B-1----:R-:W-:Y:S05]  /*17cd0*/  @!P0 NANOSLEEP.SYNCS 0x989680 ;  /* 0x009896800000895d */ /* 0x002fea0003900000 */
[----:B------:R-:W1:Y:S02]  /*17ce0*/  @!P0 SYNCS.PHASECHK.TRANS64 P0, [R0+URZ+0x70c8], R9 ;  /* 0x0070c809000085a7 */ /* 0x000e6400080010ff */
[----:B-1----:R-:W-:Y:S05]  /*17cf0*/  @!P0 BRA `(.L_x_209) ;  /* 0xfffffffc00f08947 */ /* 0x002fea000383ffff */
[----:B------:R-:W-:Y:S05]  /*17d00*/  BRA `(.L_x_421) ;  /* 0xffffff0c006c7947 */ /* 0x000fea000383ffff */
.L_x_219:
[----:B------:R-:W-:-:S07]  /*17d10*/  MOV R0, UR6 ;  /* 0x0000000600007c02 */ /* 0x000fce0008000f00 */
.L_x_422:
[----:B-1----:R1:W2:Y:S02]  /*17d20*/  SYNCS.PHASECHK.TRANS64.TRYWAIT P0, [R0+URZ], R3 ;  /* 0x00000003000075a7 */ /* 0x0022a400080011ff */
[----:B--2---:R-:W-:Y:S05]  /*17d30*/  @!P0 NANOSLEEP.SYNCS 0x989680 ;  /* 0x009896800000895d */ /* 0x004fea0003900000 */
[----:B------:R-:W2:Y:S02]  /*17d40*/  @!P0 SYNCS.PHASECHK.TRANS64 P0, [R0+URZ], R3 ;  /* 0x00000003000085a7 */ /* 0x000ea400080010ff */
[----:B--2---:R-:W-:Y:S05]  /*17d50*/  @!P0 BRA `(.L_x_422) ;  /* 0xfffffffc00f08947 */ /* 0x004fea000383ffff */
[----:B------:R-:W-:Y:S05]  /*17d60*/  BRA `(.L_x_423) ;  /* 0xffffff1800947947 */ /* 0x000fea000383ffff */
.L_x_222:
[----:B------:R-:W-:-:S07]  /*17d70*/  MOV R0, UR5 ;  /* 0x0000000500007c02 */ /* 0x000fce0008000f00 */
.L_x_424:
[----:B-1----:R1:W4:Y:S02]  /*17d80*/  SYNCS.PHASECHK.TRANS64.TRYWAIT P1, [R0+URZ], R3 ;  /* 0x00000003000075a7 */ /* 0x00232400080211ff */
[----:B----4-:R-:W-:Y:S05]  /*17d90*/  @!P1 NANOSLEEP.SYNCS 0x989680 ;  /* 0x009896800000995d */ /* 0x010fea0003900000 */
[----:B------:R-:W4:Y:S02]  /*17da0*/  @!P1 SYNCS.PHASECHK.TRANS64 P1, [R0+URZ], R3 ;  /* 0x00000003000095a7 */ /* 0x000f2400080210ff */
[----:B----4-:R-:W-:Y:S05]  /*17db0*/  @!P1 BRA `(.L_x_424) ;  /* 0xfffffffc00f09947 */ /* 0x010fea000383ffff */
[----:B------:R-:W-:Y:S05]  /*17dc0*/  BRA `(.L_x_425) ;  /* 0xffffff1c001c7947 */ /* 0x000fea000383ffff */
.L_x_229:
[----:B-1----:R-:W-:-:S04]  /*17dd0*/  MOV R4, UR41 ;  /* 0x0000002900047c02 */ /* 0x002fc80008000f00 */
[----:B------:R1:W2:Y:S03]  /*17de0*/  SYNCS.PHASECHK.TRANS64.TRYWAIT P5, [R4+URZ], R3 ;  /* 0x00000003040075a7 */ /* 0x0002a600080a11ff */
[----:B--2---:R-:W-:Y:S05]  /*17df0*/  @!P5 NANOSLEEP.SYNCS 0x989680 ;  /* 0x009896800000d95d */ /* 0x004fea0003900000 */
[----:B------:R-:W2:Y:S02]  /*17e00*/  @!P5 SYNCS.PHASECHK.TRANS64 P5, [R4+URZ], R3 ;  /* 0x000000030400d5a7 */ /* 0x000ea400080a10ff */
[----:B--2---:R-:W-:Y:S05]  /*17e10*/  @!P5 BRA `(.L_x_229) ;  /* 0xfffffffc00ecd947 */ /* 0x004fea000383ffff */
[----:B------:R-:W-:Y:S05]  /*17e20*/  BRA `(.L_x_426) ;  /* 0xffffff2800547947 */ /* 0x000fea000383ffff */
.L_x_234:
[----:B------:R-:W-:-:S07]  /*17e30*/  MOV R5, UR6 ;  /* 0x0000000600057c02 */ /* 0x000fce0008000f00 */
.L_x_427:
[----:B---3--:R3:W4:Y:S02]  /*17e40*/  SYNCS.PHASECHK.TRANS64.TRYWAIT P2, [R5+URZ], R0 ;  /* 0x00000000050075a7 */ /* 0x00872400080411ff */
[----:B----4-:R-:W-:Y:S05]  /*17e50*/  @!P2 NANOSLEEP.SYNCS 0x989680 ;  /* 0x009896800000a95d */ /* 0x010fea0003900000 */
[----:B------:R-:W4:Y:S02]  /*17e60*/  @!P2 SYNCS.PHASECHK.TRANS64 P2, [R5+URZ], R0 ;  /* 0x000000000500a5a7 */ /* 0x000f2400080410ff */
[----:B----4-:R-:W-:Y:S05]  /*17e70*/  @!P2 BRA `(.L_x_427) ;  /* 0xfffffffc00f0a947 */ /* 0x010fea000383ffff */
[----:B------:R-:W-:Y:S05]  /*17e80*/  BRA `(.L_x_428) ;  /* 0xffffff5400ec7947 */ /* 0x000fea000383ffff */
.L_x_239:
[----:B------:R-:W-:-:S07]  /*17e90*/  MOV R3, UR6 ;  /* 0x0000000600037c02 */ /* 0x000fce0008000f00 */
.L_x_429:
[----:B-1----:R1:W2:Y:S02]  /*17ea0*/  SYNCS.PHASECHK.TRANS64.TRYWAIT P1, [R3+URZ], R0 ;  /* 0x00000000030075a7 */ /* 0x0022a400080211ff */
[----:B--2---:R-:W-:Y:S05]  /*17eb0*/  @!P1 NANOSLEEP.SYNCS 0x989680 ;  /* 0x009896800000995d */ /* 0x004fea0003900000 */
[----:B------:R-:W2:Y:S02]  /*17ec0*/  @!P1 SYNCS.PHASECHK.TRANS64 P1, [R3+URZ], R0 ;  /* 0x00000000030095a7 */ /* 0x000ea400080210ff */
[----:B--2---:R-:W-:Y:S05]  /*17ed0*/  @!P1 BRA `(.L_x_429) ;  /* 0xfffffffc00f09947 */ /* 0x004fea000383ffff */
[----:B------:R-:W-:Y:S05]  /*17ee0*/  BRA `(.L_x_430) ;  /* 0xffffff5c004c7947 */ /* 0x000fea000383ffff */
.L_x_244:
[----:B------:R-:W-:-:S07]  /*17ef0*/  MOV R0, UR4 ;  /* 0x0000000400007c02 */ /* 0x000fce0008000f00 */
.L_x_431:
[----:B-1----:R1:W3:Y:S02]  /*17f00*/  SYNCS.PHASECHK.TRANS64.TRYWAIT P1, [R0+URZ], R3 ;  /* 0x00000003000075a7 */ /* 0x0022e400080211ff */
[----:B---3--:R-:W-:Y:S05]  /*17f10*/  @!P1 NANOSLEEP.SYNCS 0x989680 ;  /* 0x009896800000995d */ /* 0x008fea0003900000 */
[----:B------:R-:W3:Y:S02]  /*17f20*/  @!P1 SYNCS.PHASECHK.TRANS64 P1, [R0+URZ], R3 ;  /* 0x00000003000095a7 */ /* 0x000ee400080210ff */
[----:B---3--:R-:W-:Y:S05]  /*17f30*/  @!P1 BRA `(.L_x_431) ;  /* 0xfffffffc00f09947 */ /* 0x008fea000383ffff */
[----:B------:R-:W-:Y:S05]  /*17f40*/  BRA `(.L_x_432) ;  /* 0xffffff6000187947 */ /* 0x000fea000383ffff */
.L_x_251:
[----:B-1----:R-:W-:-:S04]  /*17f50*/  MOV R4, UR41 ;  /* 0x0000002900047c02 */ /* 0x002fc80008000f00 */
[----:B------:R1:W4:Y:S03]  /*17f60*/  SYNCS.PHASECHK.TRANS64.TRYWAIT P5, [R4+URZ], R3 ;  /* 0x00000003040075a7 */ /* 0x00032600080a11ff */
[----:B----4-:R-:W-:Y:S05]  /*17f70*/  @!P5 NANOSLEEP.SYNCS 0x989680 ;  /* 0x009896800000d95d */ /* 0x010fea0003900000 */
[----:B------:R-:W4:Y:S02]  /*17f80*/  @!P5 SYNCS.PHASECHK.TRANS64 P5, [R4+URZ], R3 ;  /* 0x000000030400d5a7 */ /* 0x000f2400080a10ff */
[----:B----4-:R-:W-:Y:S05]  /*17f90*/  @!P5 BRA `(.L_x_251) ;  /* 0xfffffffc00ecd947 */ /* 0x010fea000383ffff */
[----:B------:R-:W-:Y:S05]  /*17fa0*/  BRA `(.L_x_433) ;  /* 0xffffff84005c7947 */ /* 0x000fea000383ffff */
.L_x_256:
[----:B------:R-:W-:-:S07]  /*17fb0*/  MOV R3, UR5 ;  /* 0x0000000500037c02 */ /* 0x000fce0008000f00 */
.L_x_434:
[----:B--2---:R2:W3:Y:S02]  /*17fc0*/  SYNCS.PHASECHK.TRANS64.TRYWAIT P2, [R3+URZ], R0 ;  /* 0x00000000030075a7 */ /* 0x0044e400080411ff */
[----:B---3--:R-:W-:Y:S05]  /*17fd0*/  @!P2 NANOSLEEP.SYNCS 0x989680 ;  /* 0x009896800000a95d */ /* 0x008fea0003900000 */
[----:B------:R-:W3:Y:S02]  /*17fe0*/  @!P2 SYNCS.PHASECHK.TRANS64 P2, [R3+URZ], R0 ;  /* 0x000000000300a5a7 */ /* 0x000ee400080410ff */
[----:B---3--:R-:W-:Y:S05]  /*17ff0*/  @!P2 BRA `(.L_x_434) ;  /* 0xfffffffc00f0a947 */ /* 0x008fea000383ffff */
[----:B------:R-:W-:Y:S05]  /*18000*/  BRA `(.L_x_435) ;  /* 0xffffffb000dc7947 */ /* 0x000fea000383ffff */
.L_x_260:
[----:B------:R-:W-:-:S07]  /*18010*/  MOV R3, UR5 ;  /* 0x0000000500037c02 */ /* 0x000fce0008000f00 */
.L_x_436:
[----:B-1----:R1:W2:Y:S02]  /*18020*/  SYNCS.PHASECHK.TRANS64.TRYWAIT P1, [R3+URZ], R0 ;  /* 0x00000000030075a7 */ /* 0x0022a400080211ff */
[----:B--2---:R-:W-:Y:S05]  /*18030*/  @!P1 NANOSLEEP.SYNCS 0x989680 ;  /* 0x009896800000995d */ /* 0x004fea0003900000 */
[----:B------:R-:W2:Y:S02]  /*18040*/  @!P1 SYNCS.PHASECHK.TRANS64 P1, [R3+URZ], R0 ;  /* 0x00000000030095a7 */ /* 0x000ea400080210ff */
[----:B--2---:R-:W-:Y:S05]  /*18050*/  @!P1 BRA `(.L_x_436) ;  /* 0xfffffffc00f09947 */ /* 0x004fea000383ffff */
[----:B------:R-:W-:Y:S05]  /*18060*/  BRA `(.L_x_437) ;  /* 0xffffffb800347947 */ /* 0x000fea000383ffff */
.L_x_264:
[----:B------:R-:W-:-:S07]  /*18070*/  MOV R0, UR4 ;  /* 0x0000000400007c02 */ /* 0x000fce0008000f00 */
.L_x_438:
[----:B-1----:R1:W4:Y:S02]  /*18080*/  SYNCS.PHASECHK.TRANS64.TRYWAIT P0, [R0+URZ], R3 ;  /* 0x00000003000075a7 */ /* 0x00232400080011ff */
[----:B----4-:R-:W-:Y:S05]  /*18090*/  @!P0 NANOSLEEP.SYNCS 0x989680 ;  /* 0x009896800000895d */ /* 0x010fea0003900000 */
[----:B------:R-:W4:Y:S02]  /*180a0*/  @!P0 SYNCS.PHASECHK.TRANS64 P0, [R0+URZ], R3 ;  /* 0x00000003000085a7 */ /* 0x000f2400080010ff */
[----:B----4-:R-:W-:Y:S05]  /*180b0*/  @!P0 BRA `(.L_x_438) ;  /* 0xfffffffc00f08947 */ /* 0x010fea000383ffff */
[----:B------:R-:W-:Y:S05]  /*180c0*/  BRA `(.L_x_439) ;  /* 0xffffffb800e07947 */ /* 0x000fea000383ffff */
.L_x_270:
[----:B------:R-:W-:-:S07]  /*180d0*/  MOV R3, UR8 ;  /* 0x0000000800037c02 */ /* 0x000fce0008000f00 */
.L_x_440:
[----:B-1----:R1:W2:Y:S02]  /*180e0*/  SYNCS.PHASECHK.TRANS64.TRYWAIT P1, [R3+URZ+0x7010], R6 ;  /* 0x00701006030075a7 */ /* 0x0022a400080211ff */
[----:B--2---:R-:W-:Y:S05]  /*180f0*/  @!P1 NANOSLEEP.SYNCS 0x989680 ;  /* 0x009896800000995d */ /* 0x004fea0003900000 */
[----:B------:R-:W2:Y:S02]  /*18100*/  @!P1 SYNCS.PHASECHK.TRANS64 P1, [R3+URZ+0x7010], R6 ;  /* 0x00701006030095a7 */ /* 0x000ea400080210ff */
[----:B--2---:R-:W-:Y:S05]  /*18110*/  @!P1 BRA `(.L_x_440) ;  /* 0xfffffffc00f09947 */ /* 0x004fea000383ffff */
[----:B------:R-:W-:Y:S05]  /*18120*/  BRA `(.L_x_441) ;  /* 0xffffffc000847947 */ /* 0x000fea000383ffff */
.L_x_276:
[----:B--2---:R-:W-:-:S07]  /*18130*/  MOV R0, UR17 ;  /* 0x0000001100007c02 */ /* 0x004fce0008000f00 */
.L_x_442:
[----:B-1----:R1:W2:Y:S02]  /*18140*/  SYNCS.PHASECHK.TRANS64.TRYWAIT P1, [R0+URZ+0x7038], R5 ;  /* 0x00703805000075a7 */ /* 0x0022a400080211ff */
[----:B--2---:R-:W-:Y:S05]  /*18150*/  @!P1 NANOSLEEP.SYNCS 0x989680 ;  /* 0x009896800000995d */ /* 0x004fea0003900000 */
[----:B------:R-:W2:Y:S02]  /*18160*/  @!P1 SYNCS.PHASECHK.TRANS64 P1, [R0+URZ+0x7038], R5 ;  /* 0x00703805000095a7 */ /* 0x000ea400080210ff */
[----:B--2---:R-:W-:Y:S05]  /*18170*/  @!P1 BRA `(.L_x_442) ;  /* 0xfffffffc00f09947 */ /* 0x004fea000383ffff */
[----:B------:R-:W-:Y:S05]  /*18180*/  BRA `(.L_x_443) ;  /* 0xffffffc000d87947 */ /* 0x000fea000383ffff */
.L_x_282:
[----:B------:R-:W-:-:S07]  /*18190*/  MOV R3, UR8 ;  /* 0x0000000800037c02 */ /* 0x000fce0008000f00 */
.L_x_444:
[----:B-1----:R1:W2:Y:S02]  /*181a0*/  SYNCS.PHASECHK.TRANS64.TRYWAIT P1, [R3+URZ+0x7018], R6 ;  /* 0x00701806030075a7 */ /* 0x0022a400080211ff */
[----:B--2---:R-:W-:Y:S05]  /*181b0*/  @!P1 NANOSLEEP.SYNCS 0x989680 ;  /* 0x009896800000995d */ /* 0x004fea0003900000 */
[----:B------:R-:W2:Y:S02]  /*181c0*/  @!P1 SYNCS.PHASECHK.TRANS64 P1, [R3+URZ+0x7018], R6 ;  /* 0x00701806030095a7 */ /* 0x000ea400080210ff */
[----:B--2---:R-:W-:Y:S05]  /*181d0*/  @!P1 BRA `(.L_x_444) ;  /* 0xfffffffc00f09947 */ /* 0x004fea000383ffff */
[----:B------:R-:W-:Y:S05]  /*181e0*/  BRA `(.L_x_445) ;  /* 0xffffffc400447947 */ /* 0x000fea000383ffff */
.L_x_288:
[----:B--2---:R-:W-:-:S07]  /*181f0*/  MOV R0, UR17 ;  /* 0x0000001100007c02 */ /* 0x004fce0008000f00 */
.L_x_446:
[----:B-1----:R1:W2:Y:S02]  /*18200*/  SYNCS.PHASECHK.TRANS64.TRYWAIT P1, [R0+URZ+0x7038], R3 ;  /* 0x00703803000075a7 */ /* 0x0022a400080211ff */
[----:B--2---:R-:W-:Y:S05]  /*18210*/  @!P1 NANOSLEEP.SYNCS 0x989680 ;  /* 0x009896800000995d */ /* 0x004fea0003900000 */
[----:B------:R-:W2:Y:S02]  /*18220*/  @!P1 SYNCS.PHASECHK.TRANS64 P1, [R0+URZ+0x7038], R3 ;  /* 0x00703803000095a7 */ /* 0x000ea400080210ff */
[----:B--2---:R-:W-:Y:S05]  /*18230*/  @!P1 BRA `(.L_x_446) ;  /* 0xfffffffc00f09947 */ /* 0x004fea000383ffff */
[----:B------:R-:W-:Y:S05]  /*18240*/  BRA `(.L_x_447) ;  /* 0xffffffc400a47947 */ /* 0x000fea000383ffff */
.L_x_294:
[----:B--2---:R-:W-:-:S07]  /*18250*/  MOV R0, UR17 ;  /* 0x0000001100007c02 */ /* 0x004fce0008000f00 */
.L_x_448:
[----:B-1----:R1:W2:Y:S02]  /*18260*/  SYNCS.PHASECHK.TRANS64.TRYWAIT P1, [R0+URZ+0x7038], R3 ;  /* 0x00703803000075a7 */ /* 0x0022a400080211ff */
[----:B--2---:R-:W-:Y:S05]  /*18270*/  @!P1 NANOSLEEP.SYNCS 0x989680 ;  /* 0x009896800000995d */ /* 0x004fea0003900000 */
[----:B------:R-:W2:Y:S02]  /*18280*/  @!P1 SYNCS.PHASECHK.TRANS64 P1, [R0+URZ+0x7038], R3 ;  /* 0x00703803000095a7 */ /* 0x000ea400080210ff */
[----:B--2---:R-:W-:Y:S05]  /*18290*/  @!P1 BRA `(.L_x_448) ;  /* 0xfffffffc00f09947 */ /* 0x004fea000383ffff */
[----:B------:R-:W-:Y:S05]  /*182a0*/  BRA `(.L_x_449) ;  /* 0xffffffc8005c7947 */ /* 0x000fea000383ffff */
.L_x_299:
[----:B------:R-:W-:-:S07]  /*182b0*/  MOV R0, UR17 ;  /* 0x0000001100007c02 */ /* 0x000fce0008000f00 */
.L_x_450:
[----:B-1----:R1:W2:Y:S02]  /*182c0*/  SYNCS.PHASECHK.TRANS64.TRYWAIT P1, [R0+URZ+0x7038], R3 ;  /* 0x00703803000075a7 */ /* 0x0022a400080211ff */
[----:B--2---:R-:W-:Y:S05]  /*182d0*/  @!P1 NANOSLEEP.SYNCS 0x989680 ;  /* 0x009896800000995d */ /* 0x004fea0003900000 */
[----:B------:R-:W2:Y:S02]  /*182e0*/  @!P1 SYNCS.PHASECHK.TRANS64 P1, [R0+URZ+0x7038], R3 ;  /* 0x00703803000095a7 */ /* 0x000ea400080210ff */
[----:B--2---:R-:W-:Y:S05]  /*182f0*/  @!P1 BRA `(.L_x_450) ;  /* 0xfffffffc00f09947 */ /* 0x004fea000383ffff */
[----:B------:R-:W-:Y:S05]  /*18300*/  BRA `(.L_x_451) ;  /* 0xffffffc800d07947 */ /* 0x000fea000383ffff */
.L_x_304:
[----:B------:R-:W-:-:S07]  /*18310*/  MOV R0, UR17 ;  /* 0x0000001100007c02 */ /* 0x000fce0008000f00 */
.L_x_452:
[----:B-1----:R1:W2:Y:S02]  /*18320*/  SYNCS.PHASECHK.TRANS64.TRYWAIT P1, [R0+URZ+0x7038], R3 ;  /* 0x00703803000075a7 */ /* 0x0022a400080211ff */
[----:B--2---:R-:W-:Y:S05]  /*18330*/  @!P1 NANOSLEEP.SYNCS 0x989680 ;  /* 0x009896800000995d */ /* 0x004fea0003900000 */
[----:B------:R-:W2:Y:S02]  /*18340*/  @!P1 SYNCS.PHASECHK.TRANS64 P1, [R0+URZ+0x7038], R3 ;  /* 0x00703803000095a7 */ /* 0x000ea400080210ff */
[----:B--2---:R-:W-:Y:S05]  /*18350*/  @!P1 BRA `(.L_x_452) ;  /* 0xfffffffc00f09947 */ /* 0x004fea000383ffff */
[----:B------:R-:W-:Y:S05]  /*18360*/  BRA `(.L_x_453) ;  /* 0xffffffcc00387947 */ /* 0x000fea000383ffff */
.L_x_309:
[----:B------:R-:W-:-:S07]  /*18370*/  MOV R0, UR17 ;  /* 0x0000001100007c02 */ /* 0x000fce0008000f00 */
.L_x_454:
[----:B-1----:R1:W2:Y:S02]  /*18380*/  SYNCS.PHASECHK.TRANS64.TRYWAIT P1, [R0+URZ+0x7038], R3 ;  /* 0x00703803000075a7 */ /* 0x0022a400080211ff */
[----:B--2---:R-:W-:Y:S05]  /*18390*/  @!P1 NANOSLEEP.SYNCS 0x989680 ;  /* 0x009896800000995d */ /* 0x004fea0003900000 */
[----:B------:R-:W2:Y:S02]  /*183a0*/  @!P1 SYNCS.PHASECHK.TRANS64 P1, [R0+URZ+0x7038], R3 ;  /* 0x00703803000095a7 */ /* 0x000ea400080210ff */
[----:B--2---:R-:W-:Y:S05]  /*183b0*/  @!P1 BRA `(.L_x_454) ;  /* 0xfffffffc00f09947 */ /* 0x004fea000383ffff */
[----:B------:R-:W-:Y:S05]  /*183c0*/  BRA `(.L_x_455) ;  /* 0xffffffcc00a07947 */ /* 0x000fea000383ffff */
.L_x_314:
[----:B------:R-:W-:-:S07]  /*183d0*/  MOV R0, UR17 ;  /* 0x0000001100007c02 */ /* 0x000fce0008000f00 */
.L_x_456:
[----:B-1----:R1:W2:Y:S02]  /*183e0*/  SYNCS.PHASECHK.TRANS64.TRYWAIT P1, [R0+URZ+0x7038], R3 ;  /* 0x00703803000075a7 */ /* 0x0022a400080211ff */
[----:B--2---:R-:W-:Y:S05]  /*183f0*/  @!P1 NANOSLEEP.SYNCS 0x989680 ;  /* 0x009896800000995d */ /* 0x004fea0003900000 */
[----:B------:R-:W2:Y:S02]  /*18400*/  @!P1 SYNCS.PHASECHK.TRANS64 P1, [R0+URZ+0x7038], R3 ;  /* 0x00703803000095a7 */ /* 0x000ea400080210ff */
[----:B--2---:R-:W-:Y:S05]  /*18410*/  @!P1 BRA `(.L_x_456) ;  /* 0xfffffffc00f09947 */ /* 0x004fea000383ffff */
[----:B------:R-:W-:Y:S05]  /*18420*/  BRA `(.L_x_457) ;  /* 0xffffffd000087947 */ /* 0x000fea000383ffff */
.L_x_319:
[----:B------:R-:W-:-:S07]  /*18430*/  MOV R0, UR17 ;  /* 0x0000001100007c02 */ /* 0x000fce0008000f00 */
.L_x_458:
[----:B-1----:R1:W2:Y:S02]  /*18440*/  SYNCS.PHASECHK.TRANS64.TRYWAIT P1, [R0+URZ+0x7038], R3 ;  /* 0x00703803000075a7 */ /* 0x0022a400080211ff */
[----:B--2---:R-:W-:Y:S05]  /*18450*/  @!P1 NANOSLEEP.SYNCS 0x989680 ;  /* 0x009896800000995d */ /* 0x004fea0003900000 */
[----:B------:R-:W2:Y:S02]  /*18460*/  @!P1 SYNCS.PHASECHK.TRANS64 P1, [R0+URZ+0x7038], R3 ;  /* 0x00703803000095a7 */ /* 0x000ea400080210ff */
[----:B--2---:R-:W-:Y:S05]  /*18470*/  @!P1 BRA `(.L_x_458) ;  /* 0xfffffffc00f09947 */ /* 0x004fea000383ffff */
[----:B------:R-:W-:Y:S05]  /*18480*/  BRA `(.L_x_459) ;  /* 0xffffffd000707947 */ /* 0x000fea000383ffff */
.L_x_324:
[----:B------:R-:W-:-:S07]  /*18490*/  MOV R0, UR17 ;  /* 0x0000001100007c02 */ /* 0x000fce0008000f00 */
.L_x_460:
[----:B-1----:R1:W2:Y:S02]  /*184a0*/  SYNCS.PHASECHK.TRANS64.TRYWAIT P1, [R0+URZ+0x7038], R3 ;  /* 0x00703803000075a7 */ /* 0x0022a400080211ff */
[----:B--2---:R-:W-:Y:S05]  /*184b0*/  @!P1 NANOSLEEP.SYNCS 0x989680 ;  /* 0x009896800000995d */ /* 0x004fea0003900000 */
[----:B------:R-:W2:Y:S02]  /*184c0*/  @!P1 SYNCS.PHASECHK.TRANS64 P1, [R0+URZ+0x7038], R3 ;  /* 0x00703803000095a7 */ /* 0x000ea400080210ff */
[----:B--2---:R-:W-:Y:S05]  /*184d0*/  @!P1 BRA `(.L_x_460) ;  /* 0xfffffffc00f09947 */ /* 0x004fea000383ffff */
[----:B------:R-:W-:Y:S05]  /*184e0*/  BRA `(.L_x_461) ;  /* 0xffffffd000d87947 */ /* 0x000fea000383ffff */
.L_x_329:
[----:B------:R-:W-:-:S07]  /*184f0*/  MOV R0, UR17 ;  /* 0x0000001100007c02 */ /* 0x000fce0008000f00 */
.L_x_462:
[----:B-1----:R1:W2:Y:S02]  /*18500*/  SYNCS.PHASECHK.TRANS64.TRYWAIT P1, [R0+URZ+0x7038], R3 ;  /* 0x00703803000075a7 */ /* 0x0022a400080211ff */
[----:B--2---:R-:W-:Y:S05]  /*18510*/  @!P1 NANOSLEEP.SYNCS 0x989680 ;  /* 0x009896800000995d */ /* 0x004fea0003900000 */
[----:B------:R-:W2:Y:S02]  /*18520*/  @!P1 SYNCS.PHASECHK.TRANS64 P1, [R0+URZ+0x7038], R3 ;  /* 0x00703803000095a7 */ /* 0x000ea400080210ff */
[----:B--2---:R-:W-:Y:S05]  /*18530*/  @!P1 BRA `(.L_x_462) ;  /* 0xfffffffc00f09947 */ /* 0x004fea000383ffff */
[----:B------:R-:W-:Y:S05]  /*18540*/  BRA `(.L_x_463) ;  /* 0xffffffd400407947 */ /* 0x000fea000383ffff */
.L_x_335:
[----:B------:R-:W-:-:S07]  /*18550*/  MOV R0, UR17 ;  /* 0x0000001100007c02 */ /* 0x000fce0008000f00 */
.L_x_464:
[----:B-1----:R1:W2:Y:S02]  /*18560*/  SYNCS.PHASECHK.TRANS64.TRYWAIT P1, [R0+URZ+0x7038], R3 ;  /* 0x00703803000075a7 */ /* 0x0022a400080211ff */
[----:B--2---:R-:W-:Y:S05]  /*18570*/  @!P1 NANOSLEEP.SYNCS 0x989680 ;  /* 0x009896800000995d */ /* 0x004fea0003900000 */
[----:B------:R-:W2:Y:S02]  /*18580*/  @!P1 SYNCS.PHASECHK.TRANS64 P1, [R0+URZ+0x7038], R3 ;  /* 0x00703803000095a7 */ /* 0x000ea400080210ff */
[----:B--2---:R-:W-:Y:S05]  /*18590*/  @!P1 BRA `(.L_x_464) ;  /* 0xfffffffc00f09947 */ /* 0x004fea000383ffff */
[----:B------:R-:W-:Y:S05]  /*185a0*/  BRA `(.L_x_465) ;  /* 0xffffffd400c47947 */ /* 0x000fea000383ffff */
.L_x_340:
[----:B------:R-:W-:-:S07]  /*185b0*/  MOV R0, UR17 ;  /* 0x0000001100007c02 */ /* 0x000fce0008000f00 */
.L_x_466:
[----:B-1----:R1:W2:Y:S02]  /*185c0*/  SYNCS.PHASECHK.TRANS64.TRYWAIT P1, [R0+URZ+0x7038], R3 ;  /* 0x00703803000075a7 */ /* 0x0022a400080211ff */
[----:B--2---:R-:W-:Y:S05]  /*185d0*/  @!P1 NANOSLEEP.SYNCS 0x989680 ;  /* 0x009896800000995d */ /* 0x004fea0003900000 */
[----:B------:R-:W2:Y:S02]  /*185e0*/  @!P1 SYNCS.PHASECHK.TRANS64 P1, [R0+URZ+0x7038], R3 ;  /* 0x00703803000095a7 */ /* 0x000ea400080210ff */
[----:B--2---:R-:W-:Y:S05]  /*185f0*/  @!P1 BRA `(.L_x_466) ;  /* 0xfffffffc00f09947 */ /* 0x004fea000383ffff */
[----:B------:R-:W-:Y:S05]  /*18600*/  BRA `(.L_x_467) ;  /* 0xffffffd8002c7947 */ /* 0x000fea000383ffff */
.L_x_345:
[----:B------:R-:W-:-:S07]  /*18610*/  MOV R0, UR17 ;  /* 0x0000001100007c02 */ /* 0x000fce0008000f00 */
.L_x_468:
[----:B-1----:R1:W2:Y:S02]  /*18620*/  SYNCS.PHASECHK.TRANS64.TRYWAIT P1, [R0+URZ+0x7038], R3 ;  /* 0x00703803000075a7 */ /* 0x0022a400080211ff */
[----:B--2---:R-:W-:Y:S05]  /*18630*/  @!P1 NANOSLEEP.SYNCS 0x989680 ;  /* 0x009896800000995d */ /* 0x004fea0003900000 */
[----:B------:R-:W2:Y:S02]  /*18640*/  @!P1 SYNCS.PHASECHK.TRANS64 P1, [R0+URZ+0x7038], R3 ;  /* 0x00703803000095a7 */ /* 0x000ea400080210ff */
[----:B--2---:R-:W-:Y:S05]  /*18650*/  @!P1 BRA `(.L_x_468) ;  /* 0xfffffffc00f09947 */ /* 0x004fea000383ffff */
[----:B------:R-:W-:Y:S05]  /*18660*/  BRA `(.L_x_469) ;  /* 0xffffffd8009c7947 */ /* 0x000fea000383ffff */
.L_x_350:
[----:B------:R-:W-:-:S07]  /*18670*/  MOV R0, UR17 ;  /* 0x0000001100007c02 */ /* 0x000fce0008000f00 */
.L_x_470:
[----:B-1----:R1:W2:Y:S02]  /*18680*/  SYNCS.PHASECHK.TRANS64.TRYWAIT P1, [R0+URZ+0x7038], R3 ;  /* 0x00703803000075a7 */ /* 0x0022a400080211ff */
[----:B--2---:R-:W-:Y:S05]  /*18690*/  @!P1 NANOSLEEP.SYNCS 0x989680 ;  /* 0x009896800000995d */ /* 0x004fea0003900000 */
[----:B------:R-:W2:Y:S02]  /*186a0*/  @!P1 SYNCS.PHASECHK.TRANS64 P1, [R0+URZ+0x7038], R3 ;  /* 0x00703803000095a7 */ /* 0x000ea400080210ff */
[----:B--2---:R-:W-:Y:S05]  /*186b0*/  @!P1 BRA `(.L_x_470) ;  /* 0xfffffffc00f09947 */ /* 0x004fea000383ffff */
[----:B------:R-:W-:Y:S05]  /*186c0*/  BRA `(.L_x_471) ;  /* 0xffffffdc00047947 */ /* 0x000fea000383ffff */
.L_x_355:
[----:B------:R-:W-:-:S07]  /*186d0*/  MOV R0, UR17 ;  /* 0x0000001100007c02 */ /* 0x000fce0008000f00 */
.L_x_472:
[----:B-1----:R1:W2:Y:S02]  /*186e0*/  SYNCS.PHASECHK.TRANS64.TRYWAIT P1, [R0+URZ+0x7038], R3 ;  /* 0x00703803000075a7 */ /* 0x0022a400080211ff */
[----:B--2---:R-:W-:Y:S05]  /*186f0*/  @!P1 NANOSLEEP.SYNCS 0x989680 ;  /* 0x009896800000995d */ /* 0x004fea0003900000 */
[----:B------:R-:W2:Y:S02]  /*18700*/  @!P1 SYNCS.PHASECHK.TRANS64 P1, [R0+URZ+0x7038], R3 ;  /* 0x00703803000095a7 */ /* 0x000ea400080210ff */
[----:B--2---:R-:W-:Y:S05]  /*18710*/  @!P1 BRA `(.L_x_472) ;  /* 0xfffffffc00f09947 */ /* 0x004fea000383ffff */
[----:B------:R-:W-:Y:S05]  /*18720*/  BRA `(.L_x_473) ;  /* 0xffffffdc00787947 */ /* 0x000fea000383ffff */
.L_x_360:
[----:B------:R-:W-:-:S07]  /*18730*/  MOV R0, UR9 ;  /* 0x0000000900007c02 */ /* 0x000fce0008000f00 */
.L_x_474:
[----:B-1----:R1:W2:Y:S02]  /*18740*/  SYNCS.PHASECHK.TRANS64.TRYWAIT P1, [R0+URZ+0x7038], R3 ;  /* 0x00703803000075a7 */ /* 0x0022a400080211ff */
[----:B--2---:R-:W-:Y:S05]  /*18750*/  @!P1 NANOSLEEP.SYNCS 0x989680 ;  /* 0x009896800000995d */ /* 0x004fea0003900000 */
[----:B------:R-:W2:Y:S02]  /*18760*/  @!P1 SYNCS.PHASECHK.TRANS64 P1, [R0+URZ+0x7038], R3 ;  /* 0x00703803000095a7 */ /* 0x000ea400080210ff */
[----:B--2---:R-:W-:Y:S05]  /*18770*/  @!P1 BRA `(.L_x_474) ;  /* 0xfffffffc00f09947 */ /* 0x004fea000383ffff */
[----:B------:R-:W-:Y:S05]  /*18780*/  BRA `(.L_x_475) ;  /* 0xffffffdc00e07947 */ /* 0x000fea000383ffff */
.L_x_367:
[----:B------:R-:W-:-:S07]  /*18790*/  MOV R0, UR17 ;  /* 0x0000001100007c02 */ /* 0x000fce0008000f00 */
.L_x_476:
[----:B-1----:R1:W4:Y:S02]  /*187a0*/  SYNCS.PHASECHK.TRANS64.TRYWAIT P0, [R0+URZ+0x70b0], R3 ;  /* 0x0070b003000075a7 */ /* 0x00232400080011ff */
[----:B----4-:R-:W-:Y:S05]  /*187b0*/  @!P0 NANOSLEEP.SYNCS 0x989680 ;  /* 0x009896800000895d */ /* 0x010fea0003900000 */
[----:B------:R-:W4:Y:S02]  /*187c0*/  @!P0 SYNCS.PHASECHK.TRANS64 P0, [R0+URZ+0x70b0], R3 ;  /* 0x0070b003000085a7 */ /* 0x000f2400080010ff */
[----:B----4-:R-:W-:Y:S05]  /*187d0*/  @!P0 BRA `(.L_x_476) ;  /* 0xfffffffc00f08947 */ /* 0x010fea000383ffff */
[----:B------:R-:W-:Y:S05]  /*187e0*/  BRA `(.L_x_477) ;  /* 0xffffffe400707947 */ /* 0x000fea000383ffff */
.L_x_369:
[----:B-1----:R-:W-:-:S07]  /*187f0*/  MOV R0, UR17 ;  /* 0x0000001100007c02 */ /* 0x002fce0008000f00 */
.L_x_478:
[----:B-1----:R1:W4:Y:S02]  /*18800*/  SYNCS.PHASECHK.TRANS64.TRYWAIT P0, [R0+URZ+0x70b8], R3 ;  /* 0x0070b803000075a7 */ /* 0x00232400080011ff */
[----:B----4-:R-:W-:Y:S05]  /*18810*/  @!P0 NANOSLEEP.SYNCS 0x989680 ;  /* 0x009896800000895d */ /* 0x010fea0003900000 */
[----:B------:R-:W4:Y:S02]  /*18820*/  @!P0 SYNCS.PHASECHK.TRANS64 P0, [R0+URZ+0x70b8], R3 ;  /* 0x0070b803000085a7 */ /* 0x000f2400080010ff */
[----:B----4-:R-:W-:Y:S05]  /*18830*/  @!P0 BRA `(.L_x_478) ;  /* 0xfffffffc00f08947 */ /* 0x010fea000383ffff */
[----:B------:R-:W-:Y:S05]  /*18840*/  BRA `(.L_x_479) ;  /* 0xffffffe400807947 */ /* 0x000fea000383ffff */
        .weak           $__internal_0_$__cuda_sm10x_tcgen05_guardrail_trap_col_being_dealloced_not_returned_by_alloc
        .type           $__internal_0_$__cuda_sm10x_tcgen05_guardrail_trap_col_being_dealloced_not_returned_by_alloc,@function
        .size           $__internal_0_$__cuda_sm10x_tcgen05_guardrail_trap_col_being_dealloced_not_returned_by_alloc,($__internal_1_$__cuda_sm10x_tcgen05_guardrail_trap_phase_invalid_during_alloc - $__internal_0_$__cuda_sm10x_tcgen05_guardrail_trap_col_being_dealloced_not_returned_by_alloc)
$__internal_0_$__cuda_sm10x_tcgen05_guardrail_trap_col_being_dealloced_not_returned_by_alloc:
[----:B------:R-:W-:Y:S05]  /*18850*/  BPT.TRAP 0x1 ;  /* 0x000000040000795c */ /* 0x000fea0000300000 */
[----:B------:R-:W-:-:S04]  /*18860*/  MOV R3, 0x0 ;  /* 0x0000000000037802 */ /* 0x000fc80000000f00 */
[----:B------:R-:W-:Y:S05]  /*18870*/  RET.REL.NODEC R2 `(_ZN7cutlass13device_kernelINS_4fmha6kernel36Sm100FmhaFwdKernelTmaWarpspecializedIN4cute5tupleIJiiiNS5_IJNS5_IJiiEEEiEEEEEENS1_10collective38Sm100FmhaFwdMainloopTmaWarpspecializedINS_6half_tEffNS5_IJNS4_1CILi256EEENSC_ILi128EEENSC_ILi16EEEEEENS5_IJiNSC_ILi1EEES7_EEENS5_IJiSH_NS5_IJNS5_IJNSC_ILi0EEEiEEEiEEEEEESM_NS9_12ResidualMaskENS5_IJNSC_ILi2EEESH_SH_EEENSC_ILb0EEEEENS9_38Sm100FmhaFwdEpilogueTmaWarpspecializedISB_fNS5_IJSE_SF_SE_EEESI_NS5_IJSH_S7_EEESQ_EENS2_23PersistentTileSchedulerENS2_41Sm100FmhaCtxKernelWarpspecializedScheduleEEEEEvNT_6ParamsE) ;  /* 0xfffffe7402e07950 */ /* 0x000fea0003c3ffff */
        .weak           $__internal_1_$__cuda_sm10x_tcgen05_guardrail_trap_phase_invalid_during_alloc
        .type           $__internal_1_$__cuda_sm10x_tcgen05_guardrail_trap_phase_invalid_during_alloc,@function
        .size           $__internal_1_$__cuda_sm10x_tcgen05_guardrail_trap_phase_invalid_during_alloc,($__internal_2_$__cuda_sm10x_tcgen05_guardrail_trap_unallocated_columns_being_dealloced - $__internal_1_$__cuda_sm10x_tcgen05_guardrail_trap_phase_invalid_during_alloc)
$__internal_1_$__cuda_sm10x_tcgen05_guardrail_trap_phase_invalid_during_alloc:
[----:B------:R-:W-:Y:S05]  /*18880*/  BPT.TRAP 0x1 ;  /* 0x000000040000795c */ /* 0x000fea0000300000 */
[----:B------:R-:W-:-:S04]  /*18890*/  HFMA2 R3, -RZ, RZ, 0, 0 ;  /* 0x00000000ff037431 */ /* 0x000fc800000001ff */
[----:B------:R-:W-:Y:S05]  /*188a0*/  RET.REL.NODEC R2 `(_ZN7cutlass13device_kernelINS_4fmha6kernel36Sm100FmhaFwdKernelTmaWarpspecializedIN4cute5tupleIJiiiNS5_IJNS5_IJiiEEEiEEEEEENS1_10collective38Sm100FmhaFwdMainloopTmaWarpspecializedINS_6half_tEffNS5_IJNS4_1CILi256EEENSC_ILi128EEENSC_ILi16EEEEEENS5_IJiNSC_ILi1EEES7_EEENS5_IJiSH_NS5_IJNS5_IJNSC_ILi0EEEiEEEiEEEEEESM_NS9_12ResidualMaskENS5_IJNSC_ILi2EEESH_SH_EEENSC_ILb0EEEEENS9_38Sm100FmhaFwdEpilogueTmaWarpspecializedISB_fNS5_IJSE_SF_SE_EEESI_NS5_IJSH_S7_EEESQ_EENS2_23PersistentTileSchedulerENS2_41Sm100FmhaCtxKernelWarpspecializedScheduleEEEEEvNT_6ParamsE) ;  /* 0xfffffe7402d47950 */ /* 0x000fea0003c3ffff */
        .weak           $__internal_2_$__cuda_sm10x_tcgen05_guardrail_trap_unallocated_columns_being_dealloced
        .type           $__internal_2_$__cuda_sm10x_tcgen05_guardrail_trap_unallocated_columns_being_dealloced,@function
        .size           $__internal_2_$__cuda_sm10x_tcgen05_guardrail_trap_unallocated_columns_being_dealloced,($__internal_3_$__cuda_sm3x_div_rn_noftz_f32_slowpath - $__internal_2_$__cuda_sm10x_tcgen05_guardrail_trap_unallocated_columns_being_dealloced)
$__internal_2_$__cuda_sm10x_tcgen05_guardrail_trap_unallocated_columns_being_dealloced:
[----:B------:R-:W-:Y:S05]  /*188b0*/  BPT.TRAP 0x1 ;  /* 0x000000040000795c */ /* 0x000fea0000300000 */
[----:B------:R-:W-:-:S04]  /*188c0*/  MOV R3, 0x0 ;  /* 0x0000000000037802 */ /* 0x000fc80000000f00 */
[----:B------:R-:W-:Y:S05]  /*188d0*/  RET.REL.NODEC R2 `(_ZN7cutlass13device_kernelINS_4fmha6kernel36Sm100FmhaFwdKernelTmaWarpspecializedIN4cute5tupleIJiiiNS5_IJNS5_IJiiEEEiEEEEEENS1_10collective38Sm100FmhaFwdMainloopTmaWarpspecializedINS_6half_tEffNS5_IJNS4_1CILi256EEENSC_ILi128EEENSC_ILi16EEEEEENS5_IJiNSC_ILi1EEES7_EEENS5_IJiSH_NS5_IJNS5_IJNSC_ILi0EEEiEEEiEEEEEESM_NS9_12ResidualMaskENS5_IJNSC_ILi2EEESH_SH_EEENSC_ILb0EEEEENS9_38Sm100FmhaFwdEpilogueTmaWarpspecializedISB_fNS5_IJSE_SF_SE_EEESI_NS5_IJSH_S7_EEESQ_EENS2_23PersistentTileSchedulerENS2_41Sm100FmhaCtxKernelWarpspecializedScheduleEEEEEvNT_6ParamsE) ;  /* 0xfffffe7402c87950 */ /* 0x000fea0003c3ffff */
        .weak           $__internal_3_$__cuda_sm3x_div_rn_noftz_f32_slowpath
        .type           $__internal_3_$__cuda_sm3x_div_rn_noftz_f32_slowpath,@function
        .size           $__internal_3_$__cuda_sm3x_div_rn_noftz_f32_slowpath,(.L_x_496 - $__internal_3_$__cuda_sm3x_div_rn_noftz_f32_slowpath)
$__internal_3_$__cuda_sm3x_div_rn_noftz_f32_slowpath:
[--C-:B------:R-:W-:Y:S01]  /*188e0*/  SHF.R.U32.HI R5, RZ, 0x17, R2.reuse ;  /* 0x00000017ff057819 */ /* 0x100fe20000011602 */
[----:B------:R-:W-:Y:S01]  /*188f0*/  BSSY.RECONVERGENT B1, `(.L_x_480) ;  /* 0x0000065000017945 */ /* 0x000fe20003800200 */
[--C-:B------:R-:W-:Y:S01]  /*18900*/  SHF.R.U32.HI R50, RZ, 0x17, R39.reuse ;  /* 0x00000017ff327819 */ /* 0x100fe20000011627 */
[----:B------:R-:W-:Y:S01]  /*18910*/  IMAD.MOV.U32 R43, RZ, RZ, R39 ;  /* 0x000000ffff2b7224 */ /* 0x000fe200078e0027 */
[----:B------:R-:W-:Y:S01]  /*18920*/  LOP3.LUT R5, R5, 0xff, RZ, 0xc0, !PT ;  /* 0x000000ff05057812 */ /* 0x000fe200078ec0ff */
[----:B------:R-:W-:Y:S01]  /*18930*/  IMAD.MOV.U32 R48, RZ, RZ, R2 ;  /* 0x000000ffff307224 */ /* 0x000fe200078e0002 */
[----:B------:R-:W-:-:S03]  /*18940*/  LOP3.LUT R50, R50, 0xff, RZ, 0xc0, !PT ;  /* 0x000000ff32327812 */ /* 0x000fc600078ec0ff */
[----:B------:R-:W-:Y:S02]  /*18950*/  VIADD R4, R5, 0xffffffff ;  /* 0xffffffff05047836 */ /* 0x000fe40000000000 */
[----:B------:R-:W-:-:S03]  /*18960*/  VIADD R25, R50, 0xffffffff ;  /* 0xffffffff32197836 */ /* 0x000fc60000000000 */
[----:B------:R-:W-:-:S04]  /*18970*/  ISETP.GT.U32.AND P0, PT, R4, 0xfd, PT ;  /* 0x000000fd0400780c */ /* 0x000fc80003f04070 */
[----:B------:R-:W-:-:S13]  /*18980*/  ISETP.GT.U32.OR P0, PT, R25, 0xfd, P0 ;  /* 0x000000fd1900780c */ /* 0x000fda0000704470 */
[----:B------:R-:W-:Y:S01]  /*18990*/  @!P0 IMAD.MOV.U32 R51, RZ, RZ, RZ ;  /* 0x000000ffff338224 */ /* 0x000fe200078e00ff */
[----:B------:R-:W-:Y:S06]  /*189a0*/  @!P0 BRA `(.L_x_481) ;  /* 0x00000000005c8947 */ /* 0x000fec0003800000 */
[----:B------:R-:W-:Y:S02]  /*189b0*/  FSETP.GTU.FTZ.AND P1, PT, |R39|, +INF , PT ;  /* 0x7f8000002700780b */ /* 0x000fe40003f3c200 */
[----:B------:R-:W-:-:S04]  /*189c0*/  FSETP.GTU.FTZ.AND P0, PT, |R2|, +INF , PT ;  /* 0x7f8000000200780b */ /* 0x000fc80003f1c200 */
[----:B------:R-:W-:-:S13]  /*189d0*/  PLOP3.LUT P0, PT, P1, P0, PT, 0xf8, 0x8f ;  /* 0x00000000008f781c */ /* 0x000fda0000f01f70 */
[----:B------:R-:W-:Y:S05]  /*189e0*/  @P0 BRA `(.L_x_482) ;  /* 0x0000000400500947 */ /* 0x000fea0003800000 */
[----:B------:R-:W-:-:S13]  /*189f0*/  LOP3.LUT P0, RZ, R48, 0x7fffffff, R43, 0xc8, !PT ;  /* 0x7fffffff30ff7812 */ /* 0x000fda000780c82b */
[----:B------:R-:W-:Y:S05]  /*18a00*/  @!P0 BRA `(.L_x_483) ;  /* 0x0000000400408947 */ /* 0x000fea0003800000 */
[C---:B------:R-:W-:Y:S02]  /*18a10*/  FSETP.NEU.FTZ.AND P0, PT, |R39|.reuse, +INF , PT ;  /* 0x7f8000002700780b */ /* 0x040fe40003f1d200 */
[----:B------:R-:W-:Y:S02]  /*18a20*/  FSETP.NEU.FTZ.AND P1, PT, |R2|, +INF , PT ;  /* 0x7f8000000200780b */ /* 0x000fe40003f3d200 */
[----:B------:R-:W-:-:S11]  /*18a30*/  FSETP.NEU.FTZ.AND P2, PT, |R39|, +INF , PT ;  /* 0x7f8000002700780b */ /* 0x000fd60003f5d200 */
[----:B------:R-:W-:Y:S05]  /*18a40*/  @!P1 BRA !P0, `(.L_x_483) ;  /* 0x0000000400309947 */ /* 0x000fea0004000000 */
[----:B------:R-:W-:-:S04]  /*18a50*/  LOP3.LUT P0, RZ, R43, 0x7fffffff, RZ, 0xc0, !PT ;  /* 0x7fffffff2bff7812 */ /* 0x000fc8000780c0ff */
[----:B------:R-:W-:-:S13]  /*18a60*/  PLOP3.LUT P0, PT, P1, P0, PT, 0x2f, 0xf2 ;  /* 0x0000000000f2781c */ /* 0x000fda0000f00577 */
[----:B------:R-:W-:Y:S05]  /*18a70*/  @P0 BRA `(.L_x_484) ;  /* 0x00000004001c0947 */ /* 0x000fea0003800000 */
[----:B------:R-:W-:-:S04]  /*18a80*/  LOP3.LUT P0, RZ, R48, 0x7fffffff, RZ, 0xc0, !PT ;  /* 0x7fffffff30ff7812 */ /* 0x000fc8000780c0ff */
[----:B------:R-:W-:-:S13]  /*18a90*/  PLOP3.LUT P0, PT, P2, P0, PT, 0x2f, 0xf2 ;  /* 0x0000000000f2781c */ /* 0x000fda0001700577 */
[----:B------:R-:W-:Y:S05]  /*18aa0*/  @P0 BRA `(.L_x_485) ;  /* 0x0000000400040947 */ /* 0x000fea0003800000 */
[----:B------:R-:W-:Y:S02]  /*18ab0*/  ISETP.GE.AND P1, PT, R25, RZ, PT ;  /* 0x000000ff1900720c */ /* 0x000fe40003f26270 */
[----:B------:R-:W-:-:S11]  /*18ac0*/  ISETP.GE.AND P0, PT, R4, RZ, PT ;  /* 0x000000ff0400720c */ /* 0x000fd60003f06270 */
[----:B------:R-:W-:Y:S01]  /*18ad0*/  @P1 MOV R51, RZ ;  /* 0x000000ff00331202 */ /* 0x000fe20000000f00 */
[----:B------:R-:W-:Y:S01]  /*18ae0*/  @!P1 FFMA R43, R39, 1.84467440737095516160e+19, RZ ;  /* 0x5f800000272b9823 */ /* 0x000fe200000000ff */
[----:B------:R-:W-:Y:S01]  /*18af0*/  @!P1 MOV R51, 0xffffffc0 ;  /* 0xffffffc000339802 */ /* 0x000fe20000000f00 */
[----:B------:R-:W-:-:S03]  /*18b00*/  @!P0 FFMA R48, R2, 1.84467440737095516160e+19, RZ ;  /* 0x5f80000002308823 */ /* 0x000fc600000000ff */
[----:B------:R-:W-:-:S07]  /*18b10*/  @!P0 IADD3 R51, PT, PT, R51, 0x40, RZ ;  /* 0x0000004033338810 */ /* 0x000fce0007ffe0ff */
.L_x_481:
[----:B------:R-:W-:Y:S01]  /*18b20*/  LEA R25, R5, 0xc0800000, 0x17 ;  /* 0xc080000005197811 */ /* 0x000fe200078eb8ff */
[----:B------:R-:W-:Y:S01]  /*18b30*/  BSSY.RECONVERGENT B0, `(.L_x_486) ;  /* 0x0000036000007945 */ /* 0x000fe20003800200 */
[----:B------:R-:W-:Y:S02]  /*18b40*/  IADD3 R50, PT, PT, R50, -0x7f, RZ ;  /* 0xffffff8132327810 */ /* 0x000fe40007ffe0ff */
[----:B------:R-:W-:-:S03]  /*18b50*/  IADD3 R52, PT, PT, -R25, R48, RZ ;  /* 0x0000003019347210 */ /* 0x000fc60007ffe1ff */
[----:B------:R-:W-:Y:S01]  /*18b60*/  IMAD R49, R50, -0x800000, R43 ;  /* 0xff80000032317824 */ /* 0x000fe200078e022b */
[----:B------:R-:W1:Y:S01]  /*18b70*/  MUFU.RCP R25, R52 ;  /* 0x0000003400197308 */ /* 0x000e620000001000 */
[----:B------:R-:W-:Y:S01]  /*18b80*/  FADD.FTZ R48, -R52, -RZ ;  /* 0x800000ff34307221 */ /* 0x000fe20000010100 */
[----:B------:R-:W-:-:S04]  /*18b90*/  IADD3 R50, PT, PT, R50, 0x7f, -R5 ;  /* 0x0000007f32327810 */ /* 0x000fc80007ffe805 */
[----:B------:R-:W-:Y:S01]  /*18ba0*/  IADD3 R50, PT, PT, R50, R51, RZ ;  /* 0x0000003332327210 */ /* 0x000fe20007ffe0ff */
[----:B-1----:R-:W-:-:S04]  /*18bb0*/  FFMA R4, R25, R48, 1 ;  /* 0x3f80000019047423 */ /* 0x002fc80000000030 */
[----:B------:R-:W-:-:S04]  /*18bc0*/  FFMA R4, R25, R4, R25 ;  /* 0x0000000419047223 */ /* 0x000fc80000000019 */
[----:B------:R-:W-:-:S04]  /*18bd0*/  FFMA R43, R49, R4, RZ ;  /* 0x00000004312b7223 */ /* 0x000fc800000000ff */
[----:B------:R-:W-:-:S04]  /*18be0*/  FFMA R25, R48, R43, R49 ;  /* 0x0000002b30197223 */ /* 0x000fc80000000031 */
[----:B------:R-:W-:-:S04]  /*18bf0*/  FFMA R25, R4, R25, R43 ;  /* 0x0000001904197223 */ /* 0x000fc8000000002b */
[----:B------:R-:W-:-:S04]  /*18c00*/  FFMA R48, R48, R25, R49 ;  /* 0x0000001930307223 */ /* 0x000fc80000000031 */
[----:B------:R-:W-:-:S05]  /*18c10*/  FFMA R43, R4, R48, R25 ;  /* 0x00000030042b7223 */ /* 0x000fca0000000019 */
[----:B------:R-:W-:-:S04]  /*18c20*/  SHF.R.U32.HI R5, RZ, 0x17, R43 ;  /* 0x00000017ff057819 */ /* 0x000fc8000001162b */
[----:B------:R-:W-:-:S04]  /*18c30*/  LOP3.LUT R5, R5, 0xff, RZ, 0xc0, !PT ;  /* 0x000000ff05057812 */ /* 0x000fc800078ec0ff */
[----:B------:R-:W-:-:S04]  /*18c40*/  IADD3 R5, PT, PT, R5, R50, RZ ;  /* 0x0000003205057210 */ /* 0x000fc80007ffe0ff */
[----:B------:R-:W-:-:S04]  /*18c50*/  IADD3 R49, PT, PT, R5, -0x1, RZ ;  /* 0xffffffff05317810 */ /* 0x000fc80007ffe0ff */
[----:B------:R-:W-:-:S13]  /*18c60*/  ISETP.GE.U32.AND P0, PT, R49, 0xfe, PT ;  /* 0x000000fe3100780c */ /* 0x000fda0003f06070 */
[----:B------:R-:W-:Y:S05]  /*18c70*/  @!P0 BRA `(.L_x_487) ;  /* 0x0000000000808947 */ /* 0x000fea0003800000 */
[----:B------:R-:W-:-:S13]  /*18c80*/  ISETP.GT.AND P0, PT, R5, 0xfe, PT ;  /* 0x000000fe0500780c */ /* 0x000fda0003f04270 */
[----:B------:R-:W-:Y:S05]  /*18c90*/  @P0 BRA `(.L_x_488) ;  /* 0x00000000006c0947 */ /* 0x000fea0003800000 */
[----:B------:R-:W-:-:S13]  /*18ca0*/  ISETP.GE.AND P0, PT, R5, 0x1, PT ;  /* 0x000000010500780c */ /* 0x000fda0003f06270 */
[----:B------:R-:W-:Y:S05]  /*18cb0*/  @P0 BRA `(.L_x_489) ;  /* 0x0000000000740947 */ /* 0x000fea0003800000 */
[----:B------:R-:W-:Y:S02]  /*18cc0*/  ISETP.GE.AND P0, PT, R5, -0x18, PT ;  /* 0xffffffe80500780c */ /* 0x000fe40003f06270 */
[----:B------:R-:W-:-:S11]  /*18cd0*/  LOP3.LUT R43, R43, 0x80000000, RZ, 0xc0, !PT ;  /* 0x800000002b2b7812 */ /* 0x000fd600078ec0ff */
[----:B------:R-:W-:Y:S05]  /*18ce0*/  @!P0 BRA `(.L_x_489) ;  /* 0x0000000000688947 */ /* 0x000fea0003800000 */
[CCC-:B------:R-:W-:Y:S01]  /*18cf0*/  FFMA.RZ R49, R4.reuse, R48.reuse, R25.reuse ;  /* 0x0000003004317223 */ /* 0x1c0fe2000000c019 */
[CCC-:B------:R-:W-:Y:S01]  /*18d00*/  FFMA.RP R50, R4.reuse, R48.reuse, R25.reuse ;  /* 0x0000003004327223 */ /* 0x1c0fe20000008019 */
[----:B------:R-:W-:Y:S01]  /*18d10*/  FFMA.RM R25, R4, R48, R25 ;  /* 0x0000003004197223 */ /* 0x000fe20000004019 */
[C---:B------:R-:W-:Y:S01]  /*18d20*/  VIADD R4, R5.reuse, 0x20 ;  /* 0x0000002005047836 */ /* 0x040fe20000000000 */
[----:B------:R-:W-:Y:S02]  /*18d30*/  ISETP.NE.AND P0, PT, R5, RZ, PT ;  /* 0x000000ff0500720c */ /* 0x000fe40003f05270 */
[----:B------:R-:W-:Y:S02]  /*18d40*/  LOP3.LUT R49, R49, 0x7fffff, RZ, 0xc0, !PT ;  /* 0x007fffff31317812 */ /* 0x000fe400078ec0ff */
[----:B------:R-:W-:Y:S01]  /*18d50*/  ISETP.NE.AND P1, PT, R5, RZ, PT ;  /* 0x000000ff0500720c */ /* 0x000fe20003f25270 */
[----:B------:R-:W-:Y:S01]  /*18d60*/  IMAD.MOV R5, RZ, RZ, -R5 ;  /* 0x000000ffff057224 */ /* 0x000fe200078e0a05 */
[----:B------:R-:W-:-:S02]  /*18d70*/  LOP3.LUT R49, R49, 0x800000, RZ, 0xfc, !PT ;  /* 0x0080000031317812 */ /* 0x000fc400078efcff */
[----:B------:R-:W-:Y:S02]  /*18d80*/  FSETP.NEU.FTZ.AND P2, PT, R50, R25, PT ;  /* 0x000000193200720b */ /* 0x000fe40003f5d000 */
[----:B------:R-:W-:Y:S02]  /*18d90*/  SHF.L.U32 R4, R49, R4, RZ ;  /* 0x0000000431047219 */ /* 0x000fe400000006ff */
[----:B------:R-:W-:Y:S02]  /*18da0*/  SEL R48, R5, RZ, P0 ;  /* 0x000000ff05307207 */ /* 0x000fe40000000000 */
[----:B------:R-:W-:Y:S02]  /*18db0*/  ISETP.NE.AND P1, PT, R4, RZ, P1 ;  /* 0x000000ff0400720c */ /* 0x000fe40000f25270 */
[----:B------:R-:W-:Y:S02]  /*18dc0*/  SHF.R.U32.HI R49, RZ, R48, R49 ;  /* 0x00000030ff317219 */ /* 0x000fe40000011631 */
[----:B------:R-:W-:-:S02]  /*18dd0*/  PLOP3.LUT P1, PT, P2, P1, PT, 0xf8, 0x8f ;  /* 0x00000000008f781c */ /* 0x000fc40001723f70 */
[----:B------:R-:W-:Y:S02]  /*18de0*/  SHF.R.U32.HI R5, RZ, 0x1, R49 ;  /* 0x00000001ff057819 */ /* 0x000fe40000011631 */
[----:B------:R-:W-:-:S04]  /*18df0*/  SEL R4, RZ, 0x1, !P1 ;  /* 0x00000001ff047807 */ /* 0x000fc80004800000 */
[----:B------:R-:W-:-:S04]  /*18e00*/  LOP3.LUT R4, R4, 0x1, R5, 0xf8, !PT ;  /* 0x0000000104047812 */ /* 0x000fc800078ef805 */
[----:B------:R-:W-:-:S05]  /*18e10*/  LOP3.LUT R4, R4, R49, RZ, 0xc0, !PT ;  /* 0x0000003104047212 */ /* 0x000fca00078ec0ff */
[----:B------:R-:W-:-:S05]  /*18e20*/  IMAD.IADD R4, R5, 0x1, R4 ;  /* 0x0000000105047824 */ /* 0x000fca00078e0204 */
[----:B------:R-:W-:Y:S01]  /*18e30*/  LOP3.LUT R43, R4, R43, RZ, 0xfc, !PT ;  /* 0x0000002b042b7212 */ /* 0x000fe200078efcff */
[----:B------:R-:W-:Y:S05]  /*18e40*/  BRA `(.L_x_489) ;  /* 0x0000000000107947 */ /* 0x000fea0003800000 */
.L_x_488:
[----:B------:R-:W-:-:S04]  /*18e50*/  LOP3.LUT R43, R43, 0x80000000, RZ, 0xc0, !PT ;  /* 0x800000002b2b7812 */ /* 0x000fc800078ec0ff */
[----:B------:R-:W-:Y:S01]  /*18e60*/  LOP3.LUT R43, R43, 0x7f800000, RZ, 0xfc, !PT ;  /* 0x7f8000002b2b7812 */ /* 0x000fe200078efcff */
[----:B------:R-:W-:Y:S05]  /*18e70*/  BRA `(.L_x_489) ;  /* 0x0000000000047947 */ /* 0x000fea0003800000 */
.L_x_487:
[----:B------:R-:W-:Y:S02]  /*18e80*/  LEA R43, R50, R43, 0x17 ;  /* 0x0000002b322b7211 */ /* 0x000fe400078eb8ff */
.L_x_489:
[----:B------:R-:W-:Y:S05]  /*18e90*/  BSYNC.RECONVERGENT B0 ;  /* 0x0000000000007941 */ /* 0x000fea0003800200 */
.L_x_486:
[----:B------:R-:W-:Y:S01]  /*18ea0*/  MOV R4, R43 ;  /* 0x0000002b00047202 */ /* 0x000fe20000000f00 */
[----:B------:R-:W-:Y:S05]  /*18eb0*/  BRA `(.L_x_490) ;  /* 0x0000000000207947 */ /* 0x000fea0003800000 */
.L_x_485:
[----:B------:R-:W-:-:S04]  /*18ec0*/  LOP3.LUT R48, R48, 0x80000000, R43, 0x48, !PT ;  /* 0x8000000030307812 */ /* 0x000fc800078e482b */
[----:B------:R-:W-:Y:S01]  /*18ed0*/  LOP3.LUT R4, R48, 0x7f800000, RZ, 0xfc, !PT ;  /* 0x7f80000030047812 */ /* 0x000fe200078efcff */
[----:B------:R-:W-:Y:S05]  /*18ee0*/  BRA `(.L_x_490) ;  /* 0x0000000000147947 */ /* 0x000fea0003800000 */
.L_x_484:
[----:B------:R-:W-:Y:S01]  /*18ef0*/  LOP3.LUT R4, R48, 0x80000000, R43, 0x48, !PT ;  /* 0x8000000030047812 */ /* 0x000fe200078e482b */
[----:B------:R-:W-:Y:S05]  /*18f00*/  BRA `(.L_x_490) ;  /* 0x00000000000c7947 */ /* 0x000fea0003800000 */
.L_x_483:
[----:B------:R-:W1:Y:S01]  /*18f10*/  MUFU.RSQ R4, -QNAN ;  /* 0xffc0000000047908 */ /* 0x000e620000001400 */
[----:B------:R-:W-:Y:S05]  /*18f20*/  BRA `(.L_x_490) ;  /* 0x0000000000047947 */ /* 0x000fea0003800000 */
.L_x_482:
[----:B------:R-:W-:-:S07]  /*18f30*/  FADD.FTZ R4, R39, R2 ;  /* 0x0000000227047221 */ /* 0x000fce0000010000 */
.L_x_490:
[----:B------:R-:W-:Y:S05]  /*18f40*/  BSYNC.RECONVERGENT B1 ;  /* 0x0000000000017941 */ /* 0x000fea0003800200 */
.L_x_480:
[----:B------:R-:W-:-:S04]  /*18f50*/  HFMA2 R25, -RZ, RZ, 0, 0 ;  /* 0x00000000ff197431 */ /* 0x000fc800000001ff */
[----:B-1----:R-:W-:Y:S05]  /*18f60*/  RET.REL.NODEC R24 `(_ZN7cutlass13device_kernelINS_4fmha6kernel36Sm100FmhaFwdKernelTmaWarpspecializedIN4cute5tupleIJiiiNS5_IJNS5_IJiiEEEiEEEEEENS1_10collective38Sm100FmhaFwdMainloopTmaWarpspecializedINS_6half_tEffNS5_IJNS4_1CILi256EEENSC_ILi128EEENSC_ILi16EEEEEENS5_IJiNSC_ILi1EEES7_EEENS5_IJiSH_NS5_IJNS5_IJNSC_ILi0EEEiEEEiEEEEEESM_NS9_12ResidualMaskENS5_IJNSC_ILi2EEESH_SH_EEENSC_ILb0EEEEENS9_38Sm100FmhaFwdEpilogueTmaWarpspecializedISB_fNS5_IJSE_SF_SE_EEESI_NS5_IJSH_S7_EEESQ_EENS2_23PersistentTileSchedulerENS2_41Sm100FmhaCtxKernelWarpspecializedScheduleEEEEEvNT_6ParamsE) ;  /* 0xfffffe7018247950 */ /* 0x002fea0003c3ffff */
.L_x_491:
[----:B------:R-:W-:-:S00]  /*18f70*/  BRA `(.L_x_491) ;  /* 0xfffffffc00fc7947 */ /* 0x000fc0000383ffff */
[----:B------:R-:W-:-:S00]  /*18f80*/  NOP ;  /* 0x0000000000007918 */ /* 0x000fc00000000000 */
[----:B------:R-:W-:-:S00]  /*18f90*/  NOP ;  /* 0x0000000000007918 */ /* 0x000fc00000000000 */
[----:B------:R-:W-:-:S00]  /*18fa0*/  NOP ;  /* 0x0000000000007918 */ /* 0x000fc00000000000 */
[----:B------:R-:W-:-:S00]  /*18fb0*/  NOP ;  /* 0x0000000000007918 */ /* 0x000fc00000000000 */
[----:B------:R-:W-:-:S00]  /*18fc0*/  NOP ;  /* 0x0000000000007918 */ /* 0x000fc00000000000 */
[----:B------:R-:W-:-:S00]  /*18fd0*/  NOP ;  /* 0x0000000000007918 */ /* 0x000fc00000000000 */
[----:B------:R-:W-:-:S00]  /*18fe0*/  NOP ;  /* 0x0000000000007918 */ /* 0x000fc00000000000 */
[----:B------:R-:W-:-:S00]  /*18ff0*/  NOP ;  /* 0x0000000000007918 */ /* 0x000fc00000000000 */
.L_x_496:


//--------------------- .nv.global.init           --------------------------
	.section	.nv.global.init,"aw",@progbits
.nv.global.init:
	.type		$str$23,@object
	.size		$str$23,($str$37 - $str$23)
$str$23:
        /*0000*/ 	.byte	0x0a, 0x00
	.type		$str$37,@object
	.size		$str$37,($str$32 - $str$37)
$str$37:
        /*0002*/ 	.byte	0x3a, 0x00
	.type		$str$32,@object
	.size		$str$32,($str$29 - $str$32)
$str$32:
        /*0004*/ 	.byte	0x5f, 0x00
	.type		$str$29,@object
	.size		$str$29,($str$28 - $str$29)
$str$29:
        /*0006*/ 	.byte	0x25, 0x64, 0x00
	.type		$str$28,@object
	.size		$str$28,($str$30 - $str$28)
$str$28:
        /*0009*/ 	.byte	0x25, 0x63, 0x00
	.type		$str$30,@object
	.size		$str$30,($str$31 - $str$30)
$str$30:
        /*000c*/ 	.byte	0x25, 0x73, 0x00
	.type		$str$31,@object
	.size		$str$31,($str$35 - $str$31)
$str$31:
        /*000f*/ 	.byte	0x20, 0x6f, 0x20, 0x00
	.type		$str$35,@object
	.size		$str$35,($str$22 - $str$35)
$str$35:
        /*0013*/ 	.byte	0x70, 0x74, 0x72, 0x5b, 0x00
	.type		$str$22,@object
	.size		$str$22,($str$34 - $str$22)
$str$22:
        /*0018*/ 	.byte	0x73, 0x4f, 0x3a, 0x20, 0x00
	.type		$str$34,@object
	.size		$str$34,($str$36 - $str$34)
$str$34:
        /*001d*/ 	.byte	0x73, 0x6d, 0x65, 0x6d, 0x5f, 0x00
	.type		$str$36,@object
	.size		$str$36,($str$33 - $str$36)
$str$36:
        /*0023*/ 	.byte	0x62, 0x5d, 0x28, 0x25, 0x70, 0x29, 0x00
	.type		$str$33,@object
	.size		$str$33,($str$27 - $str$33)
$str$33:
        /*002a*/ 	.byte	0x53, 0x77, 0x3c, 0x25, 0x64, 0x2c, 0x25, 0x64, 0x2c, 0x25, 0x64, 0x3e, 0x00
	.type		$str$27,@object
	.size		$str$27,($str$26 - $str$27)
$str$27:
        /*0037*/ 	.byte	0x2f, 0x74, 0x6d, 0x70, 0x2f, 0x63, 0x75, 0x74, 0x6c, 0x61, 0x73, 0x73, 0x5f, 0x73, 0x77, 0x65
        /*0047*/ 	.byte	0x65, 0x70, 0x5f, 0x73, 0x72, 0x63, 0x2f, 0x69, 0x6e, 0x63, 0x6c, 0x75, 0x64, 0x65, 0x2f, 0x63
        /*0057*/ 	.byte	0x75, 0x74, 0x65, 0x2f, 0x61, 0x74, 0x6f, 0x6d, 0x2f, 0x63, 0x6f, 0x70, 0x79, 0x5f, 0x74, 0x72
        /*0067*/ 	.byte	0x61, 0x69, 0x74, 0x73, 0x5f, 0x73, 0x6d, 0x31, 0x30, 0x30, 0x2e, 0x68, 0x70, 0x70, 0x00
	.type		$str$26,@object
	.size		$str$26,(__unnamed_4 - $str$26)
$str$26:
        /*0076*/ 	.byte	0x28, 0x28, 0x75, 0x69, 0x6e, 0x74, 0x33, 0x32, 0x5f, 0x74, 0x28, 0x74, 0x68, 0x72, 0x65, 0x61
        /*0086*/ 	.byte	0x64, 0x49, 0x64, 0x78, 0x2e, 0x78, 0x29, 0x20, 0x2f, 0x20, 0x33, 0x32, 0x29, 0x20, 0x25, 0x20
        /*0096*/ 	.byte	0x34, 0x29, 0x20, 0x3d, 0x3d, 0x20, 0x28, 0x28, 0x28, 0x74, 0x6d, 0x65, 0x6d, 0x5f, 0x61, 0x64
        /*00a6*/ 	.byte	0x64, 0x72, 0x20, 0x3e, 0x3e, 0x20, 0x31, 0x36, 0x29, 0x20, 0x2f, 0x20, 0x33, 0x32, 0x29, 0x20
        /*00b6*/ 	.byte	0x25, 0x20, 0x34, 0x29, 0x00
	.type		__unnamed_4,@object
	.size		__unnamed_4,(__unnamed_1 - __unnamed_4)
__unnamed_4:
        /* <DEDUP_REMOVED lines=37> */
        /*030b*/ 	.byte	0x30, 0x3e, 0x3e, 0x3e, 0x3e, 0x5d, 0x00
	.type		__unnamed_1,@object
	.size		__unnamed_1,(__unnamed_5 - __unnamed_1)
__unnamed_1:
        /* <DEDUP_REMOVED lines=37> */
        /*0562*/ 	.byte	0x3a, 0x43, 0x3c, 0x30, 0x3e, 0x3e, 0x3e, 0x3e, 0x5d, 0x00
	.type		__unnamed_5,@object
	.size		__unnamed_5,(__unnamed_6 - __unnamed_5)
__unnamed_5:
        /* <DEDUP_REMOVED lines=38> */
	.type		__unnamed_6,@object
	.size		__unnamed_6,(__unnamed_7 - __unnamed_6)
__unnamed_6:
        /* <DEDUP_REMOVED lines=37> */
        /*0a16*/ 	.byte	0x74, 0x65, 0x3a, 0x3a, 0x43, 0x3c, 0x30, 0x3e, 0x3e, 0x3e, 0x3e, 0x5d, 0x00
	.type		__unnamed_7,@object
	.size		__unnamed_7,(__unnamed_2 - __unnamed_7)
__unnamed_7:
        /* <DEDUP_REMOVED lines=37> */
        /*0c73*/ 	.byte	0x63, 0x75, 0x74, 0x65, 0x3a, 0x3a, 0x43, 0x3c, 0x30, 0x3e, 0x3e, 0x3e, 0x3e, 0x5d, 0x00
	.type		__unnamed_2,@object
	.size		__unnamed_2,(__unnamed_3 - __unnamed_2)
__unnamed_2:
        /* <DEDUP_REMOVED lines=38> */
	.type		__unnamed_3,@object
	.size		__unnamed_3,(.L_3 - __unnamed_3)
__unnamed_3:
        /* <DEDUP_REMOVED lines=38> */
        /*1142*/ 	.byte	0x3e, 0x3e, 0x5d, 0x00
.L_3:


//--------------------- .nv.shared._ZN7cutlass13device_kernelINS_4fmha6kernel36Sm100FmhaFwdKernelTmaWarpspecializedIN4cute5tupleIJiiiNS5_IJNS5_IJiiEEEiEEEEEENS1_10collective38Sm100FmhaFwdMainloopTmaWarpspecializedINS_6half_tEffNS5_IJNS4_1CILi256EEENSC_ILi128EEENSC_ILi16EEEEEENS5_IJiNSC_ILi1EEES7_EEENS5_IJiSH_NS5_IJNS5_IJNSC_ILi0EEEiEEEiEEEEEESM_NS9_12ResidualMaskENS5_IJNSC_ILi2EEESH_SH_EEENSC_ILb0EEEEENS9_38Sm100FmhaFwdEpilogueTmaWarpspecializedISB_fNS5_IJSE_SF_SE_EEESI_NS5_IJSH_S7_EEESQ_EENS2_23PersistentTileSchedulerENS2_41Sm100FmhaCtxKernelWarpspecializedScheduleEEEEEvNT_6ParamsE --------------------------
	.section	.nv.shared._ZN7cutlass13device_kernelINS_4fmha6kernel36Sm100FmhaFwdKernelTmaWarpspecializedIN4cute5tupleIJiiiNS5_IJNS5_IJiiEEEiEEEEEENS1_10collective38Sm100FmhaFwdMainloopTmaWarpspecializedINS_6half_tEffNS5_IJNS4_1CILi256EEENSC_ILi128EEENSC_ILi16EEEEEENS5_IJiNSC_ILi1EEES7_EEENS5_IJiSH_NS5_IJNS5_IJNSC_ILi0EEEiEEEiEEEEEESM_NS9_12ResidualMaskENS5_IJNSC_ILi2EEESH_SH_EEENSC_ILb0EEEEENS9_38Sm100FmhaFwdEpilogueTmaWarpspecializedISB_fNS5_IJSE_SF_SE_EEESI_NS5_IJSH_S7_EEESQ_EENS2_23PersistentTileSchedulerENS2_41Sm100FmhaCtxKernelWarpspecializedScheduleEEEEEvNT_6ParamsE,"aw",@nobits
	.sectionflags	@""
	.align	16
	.zero		1024


//--------------------- .nv.shared.reserved.0     --------------------------
	.section	.nv.shared.reserved.0,"aw",@nobits
	.weak		__nv_reservedSMEM_offset_0_alias
	.size		__nv_reservedSMEM_offset_0_alias, 0, 64
	.other		__nv_reservedSMEM_offset_0_alias,@"STO_CUDA_RESERVED_SHARED STV_DEFAULT"
__nv_reservedSMEM_offset_0_alias:
	.zero		0
.nv.shared.reserved.0:
	.zero		64
	.weak		__nv_reservedSMEM_tcgen05_partition
	.type		__nv_reservedSMEM_tcgen05_partition,@object
	.size		__nv_reservedSMEM_tcgen05_partition,(.L_0 - __nv_reservedSMEM_tcgen05_partition)
__nv_reservedSMEM_tcgen05_partition:
	.zero		32
.L_0:


//--------------------- .nv.global                --------------------------
	.section	.nv.global,"aw",@nobits
.nv.global:
	.type		_ZN39_INTERNAL_b3f6c5be_4_k_cu_0bbf15ac_33884cute1_E,@object
	.size		_ZN39_INTERNAL_b3f6c5be_4_k_cu_0bbf15ac_33884cute1_E,(_ZN39_INTERNAL_b3f6c5be_4_k_cu_0bbf15ac_33884cuda3std3__45__cpo6cbeginE - _ZN39_INTERNAL_b3f6c5be_4_k_cu_0bbf15ac_33884cute1_E)
_ZN39_INTERNAL_b3f6c5be_4_k_cu_0bbf15ac_33884cute1_E:
	.zero		1
	.type		_ZN39_INTERNAL_b3f6c5be_4_k_cu_0bbf15ac_33884cuda3std3__45__cpo6cbeginE,@object
	.size		_ZN39_INTERNAL_b3f6c5be_4_k_cu_0bbf15ac_33884cuda3std3__45__cpo6cbeginE,(_ZN39_INTERNAL_b3f6c5be_4_k_cu_0bbf15ac_33884cuda3std3__48in_placeE - _ZN39_INTERNAL_b3f6c5be_4_k_cu_0bbf15ac_33884cuda3std3__45__cpo6cbeginE)
_ZN39_INTERNAL_b3f6c5be_4_k_cu_0bbf15ac_33884cuda3std3__45__cpo6cbeginE:
	.zero		1
	.type		_ZN39_INTERNAL_b3f6c5be_4_k_cu_0bbf15ac_33884cuda3std3__48in_placeE,@object
	.size		_ZN39_INTERNAL_b3f6c5be_4_k_cu_0bbf15ac_33884cuda3std3__48in_placeE,(_ZN39_INTERNAL_b3f6c5be_4_k_cu_0bbf15ac_33884cuda3std6ranges3__45__cpo9iter_moveE - _ZN39_INTERNAL_b3f6c5be_4_k_cu_0bbf15ac_33884cuda3std3__48in_placeE)
_ZN39_INTERNAL_b3f6c5be_4_k_cu_0bbf15ac_33884cuda3std3__48in_placeE:
	.zero		1
	.type		_ZN39_INTERNAL_b3f6c5be_4_k_cu_0bbf15ac_33884cuda3std6ranges3__45__cpo9iter_moveE,@object
	.size		_ZN39_INTERNAL_b3f6c5be_4_k_cu_0bbf15ac_33884cuda3std6ranges3__45__cpo9iter_moveE,(_ZN39_INTERNAL_b3f6c5be_4_k_cu_0bbf15ac_33884cuda3std3__45__cpo5beginE - _ZN39_INTERNAL_b3f6c5be_4_k_cu_0bbf15ac_33884cuda3std6ranges3__45__cpo9iter_moveE)
_ZN39_INTERNAL_b3f6c5be_4_k_cu_0bbf15ac_33884cuda3std6ranges3__45__cpo9iter_moveE:
	.zero		1
	.type		_ZN39_INTERNAL_b3f6c5be_4_k_cu_0bbf15ac_33884cuda3std3__45__cpo5beginE,@object
	.size		_ZN39_INTERNAL_b3f6c5be_4_k_cu_0bbf15ac_33884cuda3std3__45__cpo5beginE,(_ZN39_INTERNAL_b3f6c5be_4_k_cu_0bbf15ac_33884cuda3std3__441_GLOBAL__N__b3f6c5be_4_k_cu_0bbf15ac_33886ignoreE - _ZN39_INTERNAL_b3f6c5be_4_k_cu_0bbf15ac_33884cuda3std3__45__cpo5beginE)
_ZN39_INTERNAL_b3f6c5be_4_k_cu_0bbf15ac_33884cuda3std3__45__cpo5beginE:
	.zero		1
	.type		_ZN39_INTERNAL_b3f6c5be_4_k_cu_0bbf15ac_33884cuda3std3__441_GLOBAL__N__b3f6c5be_4_k_cu_0bbf15ac_33886ignoreE,@object
	.size		_ZN39_INTERNAL_b3f6c5be_4_k_cu_0bbf15ac_33884cuda3std3__441_GLOBAL__N__b3f6c5be_4_k_cu_0bbf15ac_33886ignoreE,(_ZN39_INTERNAL_b3f6c5be_4_k_cu_0bbf15ac_33884cute7productE - _ZN39_INTERNAL_b3f6c5be_4_k_cu_0bbf15ac_33884cuda3std3__441_GLOBAL__N__b3f6c5be_4_k_cu_0bbf15ac_33886ignoreE)
_ZN39_INTERNAL_b3f6c5be_4_k_cu_0bbf15ac_33884cuda3std3__441_GLOBAL__N__b3f6c5be_4_k_cu_0bbf15ac_33886ignoreE:
	.zero		1
	.type		_ZN39_INTERNAL_b3f6c5be_4_k_cu_0bbf15ac_33884cute7productE,@object
	.size		_ZN39_INTERNAL_b3f6c5be_4_k_cu_0bbf15ac_33884cute7productE,(_ZN39_INTERNAL_b3f6c5be_4_k_cu_0bbf15ac_33884cuda3std3__45__cpo3endE - _ZN39_INTERNAL_b3f6c5be_4_k_cu_0bbf15ac_33884cute7productE)
_ZN39_INTERNAL_b3f6c5be_4_k_cu_0bbf15ac_33884cute7productE:
	.zero		1
	.type		_ZN39_INTERNAL_b3f6c5be_4_k_cu_0bbf15ac_33884cuda3std3__45__cpo3endE,@object
	.size		_ZN39_INTERNAL_b3f6c5be_4_k_cu_0bbf15ac_33884cuda3std3__45__cpo3endE,(_ZN39_INTERNAL_b3f6c5be_4_k_cu_0bbf15ac_33884cuda3std3__419piecewise_constructE - _ZN39_INTERNAL_b3f6c5be_4_k_cu_0bbf15ac_33884cuda3std3__45__cpo3endE)
_ZN39_INTERNAL_b3f6c5be_4_k_cu_0bbf15ac_33884cuda3std3__45__cpo3endE:
	.zero		1
	.type		_ZN39_INTERNAL_b3f6c5be_4_k_cu_0bbf15ac_33884cuda3std3__419piecewise_constructE,@object
	.size		_ZN39_INTERNAL_b3f6c5be_4_k_cu_0bbf15ac_33884cuda3std3__419piecewise_constructE,(_ZN39_INTERNAL_b3f6c5be_4_k_cu_0bbf15ac_33884cuda3std3__45__cpo4cendE - _ZN39_INTERNAL_b3f6c5be_4_k_cu_0bbf15ac_33884cuda3std3__419piecewise_constructE)
_ZN39_INTERNAL_b3f6c5be_4_k_cu_0bbf15ac_33884cuda3std3__419piecewise_constructE:
	.zero		1
	.type		_ZN39_INTERNAL_b3f6c5be_4_k_cu_0bbf15ac_33884cuda3std3__45__cpo4cendE,@object
	.size		_ZN39_INTERNAL_b3f6c5be_4_k_cu_0bbf15ac_33884cuda3std3__45__cpo4cendE,(_ZN39_INTERNAL_b3f6c5be_4_k_cu_0bbf15ac_33884cuda3std6ranges3__45__cpo4swapE - _ZN39_INTERNAL_b3f6c5be_4_k_cu_0bbf15ac_33884cuda3std3__45__cpo4cendE)
_ZN39_INTERNAL_b3f6c5be_4_k_cu_0bbf15ac_33884cuda3std3__45__cpo4cendE:
	.zero		1
	.type		_ZN39_INTERNAL_b3f6c5be_4_k_cu_0bbf15ac_33884cuda3std6ranges3__45__cpo4swapE,@object
	.size		_ZN39_INTERNAL_b3f6c5be_4_k_cu_0bbf15ac_33884cuda3std6ranges3__45__cpo4swapE,(.L_15 - _ZN39_INTERNAL_b3f6c5be_4_k_cu_0bbf15ac_33884cuda3std6ranges3__45__cpo4swapE)
_ZN39_INTERNAL_b3f6c5be_4_k_cu_0bbf15ac_33884cuda3std6ranges3__45__cpo4swapE:
	.zero		1
.L_15:


//--------------------- .nv.constant0._ZN7cutlass13device_kernelINS_4fmha6kernel36Sm100FmhaFwdKernelTmaWarpspecializedIN4cute5tupleIJiiiNS5_IJNS5_IJiiEEEiEEEEEENS1_10collective38Sm100FmhaFwdMainloopTmaWarpspecializedINS_6half_tEffNS5_IJNS4_1CILi256EEENSC_ILi128EEENSC_ILi16EEEEEENS5_IJiNSC_ILi1EEES7_EEENS5_IJiSH_NS5_IJNS5_IJNSC_ILi0EEEiEEEiEEEEEESM_NS9_12ResidualMaskENS5_IJNSC_ILi2EEESH_SH_EEENSC_ILb0EEEEENS9_38Sm100FmhaFwdEpilogueTmaWarpspecializedISB_fNS5_IJSE_SF_SE_EEESI_NS5_IJSH_S7_EEESQ_EENS2_23PersistentTileSchedulerENS2_41Sm100FmhaCtxKernelWarpspecializedScheduleEEEEEvNT_6ParamsE --------------------------
	.section	.nv.constant0._ZN7cutlass13device_kernelINS_4fmha6kernel36Sm100FmhaFwdKernelTmaWarpspecializedIN4cute5tupleIJiiiNS5_IJNS5_IJiiEEEiEEEEEENS1_10collective38Sm100FmhaFwdMainloopTmaWarpspecializedINS_6half_tEffNS5_IJNS4_1CILi256EEENSC_ILi128EEENSC_ILi16EEEEEENS5_IJiNSC_ILi1EEES7_EEENS5_IJiSH_NS5_IJNS5_IJNSC_ILi0EEEiEEEiEEEEEESM_NS9_12ResidualMaskENS5_IJNSC_ILi2EEESH_SH_EEENSC_ILb0EEEEENS9_38Sm100FmhaFwdEpilogueTmaWarpspecializedISB_fNS5_IJSE_SF_SE_EEESI_NS5_IJSH_S7_EEESQ_EENS2_23PersistentTileSchedulerENS2_41Sm100FmhaCtxKernelWarpspecializedScheduleEEEEEvNT_6ParamsE,"a",@progbits
	.sectionflags	@""
	.align	4
.nv.constant0._ZN7cutlass13device_kernelINS_4fmha6kernel36Sm100FmhaFwdKernelTmaWarpspecializedIN4cute5tupleIJiiiNS5_IJNS5_IJiiEEEiEEEEEENS1_10collective38Sm100FmhaFwdMainloopTmaWarpspecializedINS_6half_tEffNS5_IJNS4_1CILi256EEENSC_ILi128EEENSC_ILi16EEEEEENS5_IJiNSC_ILi1EEES7_EEENS5_IJiSH_NS5_IJNS5_IJNSC_ILi0EEEiEEEiEEEEEESM_NS9_12ResidualMaskENS5_IJNSC_ILi2EEESH_SH_EEENSC_ILb0EEEEENS9_38Sm100FmhaFwdEpilogueTmaWarpspecializedISB_fNS5_IJSE_SF_SE_EEESI_NS5_IJSH_S7_EEESQ_EENS2_23PersistentTileSchedulerENS2_41Sm100FmhaCtxKernelWarpspecializedScheduleEEEEEvNT_6ParamsE:
	.zero		2432


//--------------------- SYMBOLS --------------------------

	.type		.nv.reservedSmem.offset0,@object
	.size		.nv.reservedSmem.offset0,0x4
	.type		.nv.reservedSmem.cap,@object
	.size		.nv.reservedSmem.cap,0x4
	.type		vprintf,@function
	.type		__assertfail,@function
